//
// Generated by NVIDIA NVVM Compiler
//
// Compiler Build ID: CL-36424714
// Cuda compilation tools, release 13.0, V13.0.88
// Based on NVVM 20.0.0
//

.version 9.0
.target sm_100
.address_size 64

	// .globl	_Z11kernel__1_1PdS_S_iiiiiiiiiiiiiiiiii
// _ZZ11kernel__1_1PdS_S_iiiiiiiiiiiiiiiiiiE4sm_a has been demoted
// _ZZ11kernel__1_1PdS_S_iiiiiiiiiiiiiiiiiiE4sm_b has been demoted
// _ZZ11kernel__2_1PdS_S_iiiiiiiiiiiiiiiiiiE4sm_a has been demoted
// _ZZ11kernel__2_1PdS_S_iiiiiiiiiiiiiiiiiiE4sm_b has been demoted
// _ZZ11kernel__3_1PdS_S_iiiiiiiiiiiiiiiiiiE4sm_a has been demoted
// _ZZ11kernel__3_1PdS_S_iiiiiiiiiiiiiiiiiiE4sm_b has been demoted
// _ZZ11kernel__4_1PdS_S_iiiiiiiiiiiiiiiiiiE4sm_a has been demoted
// _ZZ11kernel__4_1PdS_S_iiiiiiiiiiiiiiiiiiE4sm_b has been demoted

.visible .entry _Z11kernel__1_1PdS_S_iiiiiiiiiiiiiiiiii(
	.param .u64 .ptr .align 1 _Z11kernel__1_1PdS_S_iiiiiiiiiiiiiiiiii_param_0,
	.param .u64 .ptr .align 1 _Z11kernel__1_1PdS_S_iiiiiiiiiiiiiiiiii_param_1,
	.param .u64 .ptr .align 1 _Z11kernel__1_1PdS_S_iiiiiiiiiiiiiiiiii_param_2,
	.param .u32 _Z11kernel__1_1PdS_S_iiiiiiiiiiiiiiiiii_param_3,
	.param .u32 _Z11kernel__1_1PdS_S_iiiiiiiiiiiiiiiiii_param_4,
	.param .u32 _Z11kernel__1_1PdS_S_iiiiiiiiiiiiiiiiii_param_5,
	.param .u32 _Z11kernel__1_1PdS_S_iiiiiiiiiiiiiiiiii_param_6,
	.param .u32 _Z11kernel__1_1PdS_S_iiiiiiiiiiiiiiiiii_param_7,
	.param .u32 _Z11kernel__1_1PdS_S_iiiiiiiiiiiiiiiiii_param_8,
	.param .u32 _Z11kernel__1_1PdS_S_iiiiiiiiiiiiiiiiii_param_9,
	.param .u32 _Z11kernel__1_1PdS_S_iiiiiiiiiiiiiiiiii_param_10,
	.param .u32 _Z11kernel__1_1PdS_S_iiiiiiiiiiiiiiiiii_param_11,
	.param .u32 _Z11kernel__1_1PdS_S_iiiiiiiiiiiiiiiiii_param_12,
	.param .u32 _Z11kernel__1_1PdS_S_iiiiiiiiiiiiiiiiii_param_13,
	.param .u32 _Z11kernel__1_1PdS_S_iiiiiiiiiiiiiiiiii_param_14,
	.param .u32 _Z11kernel__1_1PdS_S_iiiiiiiiiiiiiiiiii_param_15,
	.param .u32 _Z11kernel__1_1PdS_S_iiiiiiiiiiiiiiiiii_param_16,
	.param .u32 _Z11kernel__1_1PdS_S_iiiiiiiiiiiiiiiiii_param_17,
	.param .u32 _Z11kernel__1_1PdS_S_iiiiiiiiiiiiiiiiii_param_18,
	.param .u32 _Z11kernel__1_1PdS_S_iiiiiiiiiiiiiiiiii_param_19,
	.param .u32 _Z11kernel__1_1PdS_S_iiiiiiiiiiiiiiiiii_param_20
)
{
	.reg .pred 	%p<4>;
	.reg .b32 	%r<122>;
	.reg .b64 	%rd<73>;
	.reg .b64 	%fd<279>;
	// demoted variable
	.shared .align 8 .b8 _ZZ11kernel__1_1PdS_S_iiiiiiiiiiiiiiiiiiE4sm_a[12288];
	// demoted variable
	.shared .align 8 .b8 _ZZ11kernel__1_1PdS_S_iiiiiiiiiiiiiiiiiiE4sm_b[12288];
	ld.param.u32 	%r28, [_Z11kernel__1_1PdS_S_iiiiiiiiiiiiiiiiii_param_3];
	ld.param.u32 	%r19, [_Z11kernel__1_1PdS_S_iiiiiiiiiiiiiiiiii_param_4];
	ld.param.u32 	%r29, [_Z11kernel__1_1PdS_S_iiiiiiiiiiiiiiiiii_param_5];
	ld.param.u32 	%r20, [_Z11kernel__1_1PdS_S_iiiiiiiiiiiiiiiiii_param_6];
	ld.param.u32 	%r21, [_Z11kernel__1_1PdS_S_iiiiiiiiiiiiiiiiii_param_7];
	ld.param.u32 	%r22, [_Z11kernel__1_1PdS_S_iiiiiiiiiiiiiiiiii_param_8];
	ld.param.u32 	%r23, [_Z11kernel__1_1PdS_S_iiiiiiiiiiiiiiiiii_param_9];
	ld.param.u32 	%r30, [_Z11kernel__1_1PdS_S_iiiiiiiiiiiiiiiiii_param_10];
	ld.param.u32 	%r31, [_Z11kernel__1_1PdS_S_iiiiiiiiiiiiiiiiii_param_11];
	ld.param.u32 	%r32, [_Z11kernel__1_1PdS_S_iiiiiiiiiiiiiiiiii_param_12];
	ld.param.u32 	%r33, [_Z11kernel__1_1PdS_S_iiiiiiiiiiiiiiiiii_param_13];
	ld.param.u32 	%r34, [_Z11kernel__1_1PdS_S_iiiiiiiiiiiiiiiiii_param_14];
	ld.param.u32 	%r27, [_Z11kernel__1_1PdS_S_iiiiiiiiiiiiiiiiii_param_20];
	mov.u32 	%r35, %tid.x;
	and.b32  	%r36, %r35, 15;
	shr.u32 	%r37, %r35, 4;
	mov.u32 	%r38, %tid.y;
	and.b32  	%r39, %r38, 15;
	shr.u32 	%r40, %r38, 4;
	mov.u32 	%r41, %ctaid.x;
	mul.lo.s32 	%r42, %r31, %r30;
	mul.lo.s32 	%r43, %r42, %r32;
	mul.lo.s32 	%r44, %r43, %r33;
	mul.lo.s32 	%r45, %r44, %r34;
	div.u32 	%r1, %r41, %r45;
	mul.lo.s32 	%r46, %r1, %r45;
	sub.s32 	%r47, %r41, %r46;
	div.s32 	%r48, %r47, %r44;
	mul.lo.s32 	%r49, %r48, %r44;
	sub.s32 	%r50, %r47, %r49;
	div.s32 	%r51, %r50, %r43;
	mul.lo.s32 	%r52, %r51, %r43;
	sub.s32 	%r53, %r50, %r52;
	div.s32 	%r2, %r53, %r42;
	mul.lo.s32 	%r54, %r2, %r42;
	sub.s32 	%r55, %r53, %r54;
	div.s32 	%r56, %r55, %r30;
	mul.lo.s32 	%r57, %r56, %r30;
	sub.s32 	%r58, %r55, %r57;
	shl.b32 	%r59, %r58, 4;
	or.b32  	%r3, %r59, %r36;
	mul.lo.s32 	%r4, %r56, 6;
	add.s32 	%r60, %r2, %r40;
	shl.b32 	%r61, %r51, 4;
	or.b32  	%r5, %r61, %r39;
	mul.lo.s32 	%r6, %r48, 6;
	add.s32 	%r62, %r1, %r37;
	mad.lo.s32 	%r63, %r62, %r21, %r6;
	mad.lo.s32 	%r64, %r63, %r20, %r5;
	mad.lo.s32 	%r65, %r64, %r29, %r60;
	mad.lo.s32 	%r66, %r65, %r19, %r4;
	mul.lo.s32 	%r7, %r66, %r28;
	setp.lt.s32 	%p1, %r27, 1;
	mov.f64 	%fd207, 0d0000000000000000;
	mov.f64 	%fd208, %fd207;
	mov.f64 	%fd209, %fd207;
	mov.f64 	%fd210, %fd207;
	mov.f64 	%fd211, %fd207;
	mov.f64 	%fd212, %fd207;
	mov.f64 	%fd213, %fd207;
	mov.f64 	%fd214, %fd207;
	mov.f64 	%fd215, %fd207;
	mov.f64 	%fd216, %fd207;
	mov.f64 	%fd217, %fd207;
	mov.f64 	%fd218, %fd207;
	mov.f64 	%fd219, %fd207;
	mov.f64 	%fd220, %fd207;
	mov.f64 	%fd221, %fd207;
	mov.f64 	%fd222, %fd207;
	mov.f64 	%fd223, %fd207;
	mov.f64 	%fd224, %fd207;
	mov.f64 	%fd225, %fd207;
	mov.f64 	%fd226, %fd207;
	mov.f64 	%fd227, %fd207;
	mov.f64 	%fd228, %fd207;
	mov.f64 	%fd229, %fd207;
	mov.f64 	%fd230, %fd207;
	mov.f64 	%fd231, %fd207;
	mov.f64 	%fd232, %fd207;
	mov.f64 	%fd233, %fd207;
	mov.f64 	%fd234, %fd207;
	mov.f64 	%fd235, %fd207;
	mov.f64 	%fd236, %fd207;
	mov.f64 	%fd237, %fd207;
	mov.f64 	%fd238, %fd207;
	mov.f64 	%fd239, %fd207;
	mov.f64 	%fd240, %fd207;
	mov.f64 	%fd241, %fd207;
	mov.f64 	%fd242, %fd207;
	@%p1 bra 	$L__BB0_5;
	mul.lo.s32 	%r68, %r23, %r22;
	mad.lo.s32 	%r69, %r68, %r3, %r1;
	mad.lo.s32 	%r8, %r69, %r21, %r6;
	mad.lo.s32 	%r70, %r2, %r19, %r4;
	mad.lo.s32 	%r71, %r70, %r20, %r5;
	mul.lo.s32 	%r9, %r71, %r23;
	add.s32 	%r72, %r71, %r20;
	mul.lo.s32 	%r10, %r72, %r23;
	add.s32 	%r73, %r72, %r20;
	mul.lo.s32 	%r11, %r73, %r23;
	add.s32 	%r74, %r73, %r20;
	mul.lo.s32 	%r12, %r74, %r23;
	add.s32 	%r75, %r74, %r20;
	mul.lo.s32 	%r13, %r75, %r23;
	add.s32 	%r76, %r75, %r20;
	mul.lo.s32 	%r14, %r76, %r23;
	mov.b32 	%r120, 0;
	mov.f64 	%fd207, 0d0000000000000000;
$L__BB0_2:
	.pragma "nounroll";
	ld.param.u32 	%r116, [_Z11kernel__1_1PdS_S_iiiiiiiiiiiiiiiiii_param_16];
	ld.param.u64 	%rd72, [_Z11kernel__1_1PdS_S_iiiiiiiiiiiiiiiiii_param_2];
	ld.param.u64 	%rd71, [_Z11kernel__1_1PdS_S_iiiiiiiiiiiiiiiiii_param_1];
	mov.u32 	%r78, %tid.y;
	add.s32 	%r79, %r120, %r78;
	mad.lo.s32 	%r80, %r79, %r116, %r8;
	cvta.to.global.u64 	%rd4, %rd71;
	mul.wide.u32 	%rd5, %r80, 8;
	add.s64 	%rd6, %rd4, %rd5;
	ld.global.f64 	%fd147, [%rd6];
	mov.u32 	%r81, _ZZ11kernel__1_1PdS_S_iiiiiiiiiiiiiiiiiiE4sm_a;
	mad.lo.s32 	%r82, %r78, 768, %r81;
	mov.u32 	%r83, %tid.x;
	shl.b32 	%r84, %r83, 3;
	add.s32 	%r85, %r82, %r84;
	st.shared.f64 	[%r85], %fd147;
	add.s32 	%r86, %r80, 1;
	mul.wide.u32 	%rd7, %r86, 8;
	add.s64 	%rd8, %rd4, %rd7;
	ld.global.f64 	%fd148, [%rd8];
	st.shared.f64 	[%r85+128], %fd148;
	add.s32 	%r87, %r80, 2;
	mul.wide.u32 	%rd9, %r87, 8;
	add.s64 	%rd10, %rd4, %rd9;
	ld.global.f64 	%fd149, [%rd10];
	st.shared.f64 	[%r85+256], %fd149;
	add.s32 	%r88, %r80, 3;
	mul.wide.u32 	%rd11, %r88, 8;
	add.s64 	%rd12, %rd4, %rd11;
	ld.global.f64 	%fd150, [%rd12];
	st.shared.f64 	[%r85+384], %fd150;
	add.s32 	%r89, %r80, 4;
	mul.wide.u32 	%rd13, %r89, 8;
	add.s64 	%rd14, %rd4, %rd13;
	ld.global.f64 	%fd151, [%rd14];
	st.shared.f64 	[%r85+512], %fd151;
	add.s32 	%r90, %r80, 5;
	mul.wide.u32 	%rd15, %r90, 8;
	add.s64 	%rd16, %rd4, %rd15;
	ld.global.f64 	%fd152, [%rd16];
	st.shared.f64 	[%r85+640], %fd152;
	add.s32 	%r91, %r120, %r83;
	add.s32 	%r92, %r91, %r9;
	cvta.to.global.u64 	%rd17, %rd72;
	mul.wide.u32 	%rd18, %r92, 8;
	add.s64 	%rd19, %rd17, %rd18;
	ld.global.f64 	%fd153, [%rd19];
	mov.u32 	%r93, _ZZ11kernel__1_1PdS_S_iiiiiiiiiiiiiiiiiiE4sm_b;
	mad.lo.s32 	%r94, %r83, 768, %r93;
	shl.b32 	%r95, %r78, 3;
	add.s32 	%r96, %r94, %r95;
	st.shared.f64 	[%r96], %fd153;
	add.s32 	%r97, %r91, %r10;
	mul.wide.u32 	%rd20, %r97, 8;
	add.s64 	%rd21, %rd17, %rd20;
	ld.global.f64 	%fd154, [%rd21];
	st.shared.f64 	[%r96+128], %fd154;
	add.s32 	%r98, %r91, %r11;
	mul.wide.u32 	%rd22, %r98, 8;
	add.s64 	%rd23, %rd17, %rd22;
	ld.global.f64 	%fd155, [%rd23];
	st.shared.f64 	[%r96+256], %fd155;
	add.s32 	%r99, %r91, %r12;
	mul.wide.u32 	%rd24, %r99, 8;
	add.s64 	%rd25, %rd17, %rd24;
	ld.global.f64 	%fd156, [%rd25];
	st.shared.f64 	[%r96+384], %fd156;
	add.s32 	%r100, %r91, %r13;
	mul.wide.u32 	%rd26, %r100, 8;
	add.s64 	%rd27, %rd17, %rd26;
	ld.global.f64 	%fd157, [%rd27];
	st.shared.f64 	[%r96+512], %fd157;
	add.s32 	%r101, %r91, %r14;
	mul.wide.u32 	%rd28, %r101, 8;
	add.s64 	%rd29, %rd17, %rd28;
	ld.global.f64 	%fd158, [%rd29];
	st.shared.f64 	[%r96+640], %fd158;
	bar.sync 	0;
	mov.b32 	%r121, 384;
$L__BB0_3:
	mov.u32 	%r102, %tid.y;
	shl.b32 	%r103, %r102, 3;
	mov.u32 	%r104, _ZZ11kernel__1_1PdS_S_iiiiiiiiiiiiiiiiiiE4sm_b;
	add.s32 	%r105, %r104, %r103;
	add.s32 	%r106, %r105, %r121;
	ld.shared.f64 	%fd159, [%r106+256];
	ld.shared.f64 	%fd160, [%r106+128];
	ld.shared.f64 	%fd161, [%r106];
	ld.shared.f64 	%fd162, [%r106+-128];
	ld.shared.f64 	%fd163, [%r106+-256];
	ld.shared.f64 	%fd164, [%r106+-384];
	mov.u32 	%r107, %tid.x;
	shr.u32 	%r108, %r107, 4;
	and.b32  	%r109, %r107, 15;
	add.s32 	%r110, %r108, %r109;
	shl.b32 	%r111, %r110, 3;
	mov.u32 	%r112, _ZZ11kernel__1_1PdS_S_iiiiiiiiiiiiiiiiiiE4sm_a;
	add.s32 	%r113, %r112, %r111;
	add.s32 	%r114, %r113, %r121;
	ld.shared.f64 	%fd165, [%r114+-384];
	fma.rn.f64 	%fd242, %fd164, %fd165, %fd242;
	fma.rn.f64 	%fd236, %fd163, %fd165, %fd236;
	fma.rn.f64 	%fd230, %fd162, %fd165, %fd230;
	fma.rn.f64 	%fd224, %fd161, %fd165, %fd224;
	fma.rn.f64 	%fd218, %fd160, %fd165, %fd218;
	fma.rn.f64 	%fd212, %fd159, %fd165, %fd212;
	ld.shared.f64 	%fd166, [%r114+-256];
	fma.rn.f64 	%fd241, %fd164, %fd166, %fd241;
	fma.rn.f64 	%fd235, %fd163, %fd166, %fd235;
	fma.rn.f64 	%fd229, %fd162, %fd166, %fd229;
	fma.rn.f64 	%fd223, %fd161, %fd166, %fd223;
	fma.rn.f64 	%fd217, %fd160, %fd166, %fd217;
	fma.rn.f64 	%fd211, %fd159, %fd166, %fd211;
	ld.shared.f64 	%fd167, [%r114+-128];
	fma.rn.f64 	%fd240, %fd164, %fd167, %fd240;
	fma.rn.f64 	%fd234, %fd163, %fd167, %fd234;
	fma.rn.f64 	%fd228, %fd162, %fd167, %fd228;
	fma.rn.f64 	%fd222, %fd161, %fd167, %fd222;
	fma.rn.f64 	%fd216, %fd160, %fd167, %fd216;
	fma.rn.f64 	%fd210, %fd159, %fd167, %fd210;
	ld.shared.f64 	%fd168, [%r114];
	fma.rn.f64 	%fd239, %fd164, %fd168, %fd239;
	fma.rn.f64 	%fd233, %fd163, %fd168, %fd233;
	fma.rn.f64 	%fd227, %fd162, %fd168, %fd227;
	fma.rn.f64 	%fd221, %fd161, %fd168, %fd221;
	fma.rn.f64 	%fd215, %fd160, %fd168, %fd215;
	fma.rn.f64 	%fd209, %fd159, %fd168, %fd209;
	ld.shared.f64 	%fd169, [%r114+128];
	fma.rn.f64 	%fd238, %fd164, %fd169, %fd238;
	fma.rn.f64 	%fd232, %fd163, %fd169, %fd232;
	fma.rn.f64 	%fd226, %fd162, %fd169, %fd226;
	fma.rn.f64 	%fd220, %fd161, %fd169, %fd220;
	fma.rn.f64 	%fd214, %fd160, %fd169, %fd214;
	fma.rn.f64 	%fd208, %fd159, %fd169, %fd208;
	ld.shared.f64 	%fd170, [%r114+256];
	fma.rn.f64 	%fd237, %fd164, %fd170, %fd237;
	fma.rn.f64 	%fd231, %fd163, %fd170, %fd231;
	fma.rn.f64 	%fd225, %fd162, %fd170, %fd225;
	fma.rn.f64 	%fd219, %fd161, %fd170, %fd219;
	fma.rn.f64 	%fd213, %fd160, %fd170, %fd213;
	fma.rn.f64 	%fd207, %fd159, %fd170, %fd207;
	add.s32 	%r121, %r121, 768;
	setp.ne.s32 	%p2, %r121, 12672;
	@%p2 bra 	$L__BB0_3;
	ld.param.u32 	%r119, [_Z11kernel__1_1PdS_S_iiiiiiiiiiiiiiiiii_param_20];
	bar.sync 	0;
	add.s32 	%r120, %r120, 16;
	setp.lt.s32 	%p3, %r120, %r119;
	@%p3 bra 	$L__BB0_2;
$L__BB0_5:
	ld.param.u32 	%r118, [_Z11kernel__1_1PdS_S_iiiiiiiiiiiiiiiiii_param_19];
	ld.param.u32 	%r117, [_Z11kernel__1_1PdS_S_iiiiiiiiiiiiiiiiii_param_18];
	ld.param.u64 	%rd70, [_Z11kernel__1_1PdS_S_iiiiiiiiiiiiiiiiii_param_0];
	cvta.to.global.u64 	%rd30, %rd70;
	add.s32 	%r115, %r7, %r3;
	mul.wide.s32 	%rd31, %r115, 8;
	add.s64 	%rd32, %rd30, %rd31;
	st.global.f64 	[%rd32], %fd242;
	mul.wide.s32 	%rd33, %r117, 8;
	add.s64 	%rd34, %rd32, %rd33;
	st.global.f64 	[%rd34], %fd241;
	add.s64 	%rd35, %rd34, %rd33;
	st.global.f64 	[%rd35], %fd240;
	add.s64 	%rd36, %rd35, %rd33;
	st.global.f64 	[%rd36], %fd239;
	add.s64 	%rd37, %rd36, %rd33;
	st.global.f64 	[%rd37], %fd238;
	add.s64 	%rd38, %rd37, %rd33;
	st.global.f64 	[%rd38], %fd237;
	mul.wide.s32 	%rd39, %r118, 8;
	add.s64 	%rd40, %rd32, %rd39;
	st.global.f64 	[%rd40], %fd236;
	add.s64 	%rd41, %rd40, %rd33;
	st.global.f64 	[%rd41], %fd235;
	add.s64 	%rd42, %rd41, %rd33;
	st.global.f64 	[%rd42], %fd234;
	add.s64 	%rd43, %rd42, %rd33;
	st.global.f64 	[%rd43], %fd233;
	add.s64 	%rd44, %rd43, %rd33;
	st.global.f64 	[%rd44], %fd232;
	add.s64 	%rd45, %rd44, %rd33;
	st.global.f64 	[%rd45], %fd231;
	add.s64 	%rd46, %rd40, %rd39;
	st.global.f64 	[%rd46], %fd230;
	add.s64 	%rd47, %rd46, %rd33;
	st.global.f64 	[%rd47], %fd229;
	add.s64 	%rd48, %rd47, %rd33;
	st.global.f64 	[%rd48], %fd228;
	add.s64 	%rd49, %rd48, %rd33;
	st.global.f64 	[%rd49], %fd227;
	add.s64 	%rd50, %rd49, %rd33;
	st.global.f64 	[%rd50], %fd226;
	add.s64 	%rd51, %rd50, %rd33;
	st.global.f64 	[%rd51], %fd225;
	add.s64 	%rd52, %rd46, %rd39;
	st.global.f64 	[%rd52], %fd224;
	add.s64 	%rd53, %rd52, %rd33;
	st.global.f64 	[%rd53], %fd223;
	add.s64 	%rd54, %rd53, %rd33;
	st.global.f64 	[%rd54], %fd222;
	add.s64 	%rd55, %rd54, %rd33;
	st.global.f64 	[%rd55], %fd221;
	add.s64 	%rd56, %rd55, %rd33;
	st.global.f64 	[%rd56], %fd220;
	add.s64 	%rd57, %rd56, %rd33;
	st.global.f64 	[%rd57], %fd219;
	add.s64 	%rd58, %rd52, %rd39;
	st.global.f64 	[%rd58], %fd218;
	add.s64 	%rd59, %rd58, %rd33;
	st.global.f64 	[%rd59], %fd217;
	add.s64 	%rd60, %rd59, %rd33;
	st.global.f64 	[%rd60], %fd216;
	add.s64 	%rd61, %rd60, %rd33;
	st.global.f64 	[%rd61], %fd215;
	add.s64 	%rd62, %rd61, %rd33;
	st.global.f64 	[%rd62], %fd214;
	add.s64 	%rd63, %rd62, %rd33;
	st.global.f64 	[%rd63], %fd213;
	add.s64 	%rd64, %rd58, %rd39;
	st.global.f64 	[%rd64], %fd212;
	add.s64 	%rd65, %rd64, %rd33;
	st.global.f64 	[%rd65], %fd211;
	add.s64 	%rd66, %rd65, %rd33;
	st.global.f64 	[%rd66], %fd210;
	add.s64 	%rd67, %rd66, %rd33;
	st.global.f64 	[%rd67], %fd209;
	add.s64 	%rd68, %rd67, %rd33;
	st.global.f64 	[%rd68], %fd208;
	add.s64 	%rd69, %rd68, %rd33;
	st.global.f64 	[%rd69], %fd207;
	ret;

}
	// .globl	_Z11kernel__2_1PdS_S_iiiiiiiiiiiiiiiiii
.visible .entry _Z11kernel__2_1PdS_S_iiiiiiiiiiiiiiiiii(
	.param .u64 .ptr .align 1 _Z11kernel__2_1PdS_S_iiiiiiiiiiiiiiiiii_param_0,
	.param .u64 .ptr .align 1 _Z11kernel__2_1PdS_S_iiiiiiiiiiiiiiiiii_param_1,
	.param .u64 .ptr .align 1 _Z11kernel__2_1PdS_S_iiiiiiiiiiiiiiiiii_param_2,
	.param .u32 _Z11kernel__2_1PdS_S_iiiiiiiiiiiiiiiiii_param_3,
	.param .u32 _Z11kernel__2_1PdS_S_iiiiiiiiiiiiiiiiii_param_4,
	.param .u32 _Z11kernel__2_1PdS_S_iiiiiiiiiiiiiiiiii_param_5,
	.param .u32 _Z11kernel__2_1PdS_S_iiiiiiiiiiiiiiiiii_param_6,
	.param .u32 _Z11kernel__2_1PdS_S_iiiiiiiiiiiiiiiiii_param_7,
	.param .u32 _Z11kernel__2_1PdS_S_iiiiiiiiiiiiiiiiii_param_8,
	.param .u32 _Z11kernel__2_1PdS_S_iiiiiiiiiiiiiiiiii_param_9,
	.param .u32 _Z11kernel__2_1PdS_S_iiiiiiiiiiiiiiiiii_param_10,
	.param .u32 _Z11kernel__2_1PdS_S_iiiiiiiiiiiiiiiiii_param_11,
	.param .u32 _Z11kernel__2_1PdS_S_iiiiiiiiiiiiiiiiii_param_12,
	.param .u32 _Z11kernel__2_1PdS_S_iiiiiiiiiiiiiiiiii_param_13,
	.param .u32 _Z11kernel__2_1PdS_S_iiiiiiiiiiiiiiiiii_param_14,
	.param .u32 _Z11kernel__2_1PdS_S_iiiiiiiiiiiiiiiiii_param_15,
	.param .u32 _Z11kernel__2_1PdS_S_iiiiiiiiiiiiiiiiii_param_16,
	.param .u32 _Z11kernel__2_1PdS_S_iiiiiiiiiiiiiiiiii_param_17,
	.param .u32 _Z11kernel__2_1PdS_S_iiiiiiiiiiiiiiiiii_param_18,
	.param .u32 _Z11kernel__2_1PdS_S_iiiiiiiiiiiiiiiiii_param_19,
	.param .u32 _Z11kernel__2_1PdS_S_iiiiiiiiiiiiiiiiii_param_20
)
{
	.reg .pred 	%p<8>;
	.reg .b32 	%r<141>;
	.reg .b64 	%rd<73>;
	.reg .b64 	%fd<351>;
	// demoted variable
	.shared .align 8 .b8 _ZZ11kernel__2_1PdS_S_iiiiiiiiiiiiiiiiiiE4sm_a[12288];
	// demoted variable
	.shared .align 8 .b8 _ZZ11kernel__2_1PdS_S_iiiiiiiiiiiiiiiiiiE4sm_b[12288];
	ld.param.u32 	%r37, [_Z11kernel__2_1PdS_S_iiiiiiiiiiiiiiiiii_param_3];
	ld.param.u32 	%r28, [_Z11kernel__2_1PdS_S_iiiiiiiiiiiiiiiiii_param_4];
	ld.param.u32 	%r38, [_Z11kernel__2_1PdS_S_iiiiiiiiiiiiiiiiii_param_5];
	ld.param.u32 	%r29, [_Z11kernel__2_1PdS_S_iiiiiiiiiiiiiiiiii_param_6];
	ld.param.u32 	%r30, [_Z11kernel__2_1PdS_S_iiiiiiiiiiiiiiiiii_param_7];
	ld.param.u32 	%r31, [_Z11kernel__2_1PdS_S_iiiiiiiiiiiiiiiiii_param_8];
	ld.param.u32 	%r32, [_Z11kernel__2_1PdS_S_iiiiiiiiiiiiiiiiii_param_9];
	ld.param.u32 	%r39, [_Z11kernel__2_1PdS_S_iiiiiiiiiiiiiiiiii_param_10];
	ld.param.u32 	%r40, [_Z11kernel__2_1PdS_S_iiiiiiiiiiiiiiiiii_param_11];
	ld.param.u32 	%r41, [_Z11kernel__2_1PdS_S_iiiiiiiiiiiiiiiiii_param_12];
	ld.param.u32 	%r42, [_Z11kernel__2_1PdS_S_iiiiiiiiiiiiiiiiii_param_13];
	ld.param.u32 	%r43, [_Z11kernel__2_1PdS_S_iiiiiiiiiiiiiiiiii_param_14];
	ld.param.u32 	%r36, [_Z11kernel__2_1PdS_S_iiiiiiiiiiiiiiiiii_param_20];
	mov.u32 	%r44, %tid.x;
	and.b32  	%r45, %r44, 15;
	shr.u32 	%r46, %r44, 4;
	mov.u32 	%r47, %tid.y;
	and.b32  	%r48, %r47, 15;
	shr.u32 	%r49, %r47, 4;
	mov.u32 	%r50, %ctaid.x;
	mul.lo.s32 	%r51, %r40, %r39;
	mul.lo.s32 	%r52, %r51, %r41;
	mul.lo.s32 	%r53, %r52, %r42;
	mul.lo.s32 	%r54, %r53, %r43;
	div.u32 	%r1, %r50, %r54;
	mul.lo.s32 	%r55, %r1, %r54;
	sub.s32 	%r56, %r50, %r55;
	div.s32 	%r57, %r56, %r53;
	mul.lo.s32 	%r58, %r57, %r53;
	sub.s32 	%r59, %r56, %r58;
	div.s32 	%r60, %r59, %r52;
	mul.lo.s32 	%r61, %r60, %r52;
	sub.s32 	%r62, %r59, %r61;
	div.s32 	%r2, %r62, %r51;
	mul.lo.s32 	%r63, %r2, %r51;
	sub.s32 	%r64, %r62, %r63;
	div.s32 	%r65, %r64, %r39;
	mul.lo.s32 	%r66, %r65, %r39;
	sub.s32 	%r67, %r64, %r66;
	shl.b32 	%r68, %r67, 4;
	or.b32  	%r3, %r68, %r45;
	mul.lo.s32 	%r4, %r65, 6;
	add.s32 	%r69, %r2, %r49;
	shl.b32 	%r70, %r60, 4;
	or.b32  	%r5, %r70, %r48;
	mul.lo.s32 	%r6, %r57, 6;
	add.s32 	%r71, %r1, %r46;
	mad.lo.s32 	%r72, %r71, %r30, %r6;
	mad.lo.s32 	%r73, %r72, %r29, %r5;
	mad.lo.s32 	%r74, %r73, %r38, %r69;
	mad.lo.s32 	%r75, %r74, %r28, %r4;
	mul.lo.s32 	%r7, %r75, %r37;
	setp.lt.s32 	%p1, %r36, 1;
	mov.f64 	%fd279, 0d0000000000000000;
	mov.f64 	%fd280, %fd279;
	mov.f64 	%fd281, %fd279;
	mov.f64 	%fd282, %fd279;
	mov.f64 	%fd283, %fd279;
	mov.f64 	%fd284, %fd279;
	mov.f64 	%fd285, %fd279;
	mov.f64 	%fd286, %fd279;
	mov.f64 	%fd287, %fd279;
	mov.f64 	%fd288, %fd279;
	mov.f64 	%fd289, %fd279;
	mov.f64 	%fd290, %fd279;
	mov.f64 	%fd291, %fd279;
	mov.f64 	%fd292, %fd279;
	mov.f64 	%fd293, %fd279;
	mov.f64 	%fd294, %fd279;
	mov.f64 	%fd295, %fd279;
	mov.f64 	%fd296, %fd279;
	mov.f64 	%fd297, %fd279;
	mov.f64 	%fd298, %fd279;
	mov.f64 	%fd299, %fd279;
	mov.f64 	%fd300, %fd279;
	mov.f64 	%fd301, %fd279;
	mov.f64 	%fd302, %fd279;
	mov.f64 	%fd303, %fd279;
	mov.f64 	%fd304, %fd279;
	mov.f64 	%fd305, %fd279;
	mov.f64 	%fd306, %fd279;
	mov.f64 	%fd307, %fd279;
	mov.f64 	%fd308, %fd279;
	mov.f64 	%fd309, %fd279;
	mov.f64 	%fd310, %fd279;
	mov.f64 	%fd311, %fd279;
	mov.f64 	%fd312, %fd279;
	mov.f64 	%fd313, %fd279;
	mov.f64 	%fd314, %fd279;
	@%p1 bra 	$L__BB1_10;
	mul.lo.s32 	%r77, %r32, %r31;
	mad.lo.s32 	%r78, %r77, %r3, %r1;
	mad.lo.s32 	%r8, %r78, %r30, %r6;
	mad.lo.s32 	%r79, %r2, %r28, %r4;
	mad.lo.s32 	%r80, %r79, %r29, %r5;
	mul.lo.s32 	%r9, %r80, %r32;
	add.s32 	%r81, %r80, %r29;
	mul.lo.s32 	%r10, %r81, %r32;
	add.s32 	%r82, %r81, %r29;
	mul.lo.s32 	%r11, %r82, %r32;
	add.s32 	%r83, %r82, %r29;
	mul.lo.s32 	%r12, %r83, %r32;
	add.s32 	%r84, %r83, %r29;
	mul.lo.s32 	%r13, %r84, %r32;
	add.s32 	%r85, %r84, %r29;
	mul.lo.s32 	%r14, %r85, %r32;
	mov.b32 	%r136, 0;
	mov.f64 	%fd279, 0d0000000000000000;
	mov.u32 	%r137, %r136;
$L__BB1_2:
	.pragma "nounroll";
	ld.param.u32 	%r134, [_Z11kernel__2_1PdS_S_iiiiiiiiiiiiiiiiii_param_20];
	add.s32 	%r17, %r136, 16;
	sub.s32 	%r86, %r17, %r134;
	setp.gt.s32 	%p2, %r86, 0;
	selp.b32 	%r137, %r86, %r137, %p2;
	sub.s32 	%r87, 16, %r137;
	mov.u32 	%r88, %tid.y;
	setp.ge.u32 	%p3, %r88, %r87;
	@%p3 bra 	$L__BB1_4;
	ld.param.u32 	%r131, [_Z11kernel__2_1PdS_S_iiiiiiiiiiiiiiiiii_param_16];
	ld.param.u64 	%rd71, [_Z11kernel__2_1PdS_S_iiiiiiiiiiiiiiiiii_param_1];
	mov.u32 	%r89, %tid.y;
	add.s32 	%r90, %r136, %r89;
	mad.lo.s32 	%r91, %r90, %r131, %r8;
	cvta.to.global.u64 	%rd4, %rd71;
	mul.wide.u32 	%rd5, %r91, 8;
	add.s64 	%rd6, %rd4, %rd5;
	ld.global.f64 	%fd183, [%rd6];
	mov.u32 	%r92, _ZZ11kernel__2_1PdS_S_iiiiiiiiiiiiiiiiiiE4sm_a;
	mad.lo.s32 	%r93, %r89, 768, %r92;
	mov.u32 	%r94, %tid.x;
	shl.b32 	%r95, %r94, 3;
	add.s32 	%r96, %r93, %r95;
	st.shared.f64 	[%r96], %fd183;
	add.s32 	%r97, %r91, 1;
	mul.wide.u32 	%rd7, %r97, 8;
	add.s64 	%rd8, %rd4, %rd7;
	ld.global.f64 	%fd184, [%rd8];
	st.shared.f64 	[%r96+128], %fd184;
	add.s32 	%r98, %r91, 2;
	mul.wide.u32 	%rd9, %r98, 8;
	add.s64 	%rd10, %rd4, %rd9;
	ld.global.f64 	%fd185, [%rd10];
	st.shared.f64 	[%r96+256], %fd185;
	add.s32 	%r99, %r91, 3;
	mul.wide.u32 	%rd11, %r99, 8;
	add.s64 	%rd12, %rd4, %rd11;
	ld.global.f64 	%fd186, [%rd12];
	st.shared.f64 	[%r96+384], %fd186;
	add.s32 	%r100, %r91, 4;
	mul.wide.u32 	%rd13, %r100, 8;
	add.s64 	%rd14, %rd4, %rd13;
	ld.global.f64 	%fd187, [%rd14];
	st.shared.f64 	[%r96+512], %fd187;
	add.s32 	%r101, %r91, 5;
	mul.wide.u32 	%rd15, %r101, 8;
	add.s64 	%rd16, %rd4, %rd15;
	ld.global.f64 	%fd188, [%rd16];
	st.shared.f64 	[%r96+640], %fd188;
$L__BB1_4:
	sub.s32 	%r102, 16, %r137;
	mov.u32 	%r103, %tid.x;
	setp.ge.u32 	%p4, %r103, %r102;
	@%p4 bra 	$L__BB1_6;
	ld.param.u64 	%rd72, [_Z11kernel__2_1PdS_S_iiiiiiiiiiiiiiiiii_param_2];
	mov.u32 	%r104, %tid.x;
	add.s32 	%r105, %r136, %r104;
	add.s32 	%r106, %r105, %r9;
	cvta.to.global.u64 	%rd17, %rd72;
	mul.wide.u32 	%rd18, %r106, 8;
	add.s64 	%rd19, %rd17, %rd18;
	ld.global.f64 	%fd189, [%rd19];
	mov.u32 	%r107, _ZZ11kernel__2_1PdS_S_iiiiiiiiiiiiiiiiiiE4sm_b;
	mad.lo.s32 	%r108, %r104, 768, %r107;
	mov.u32 	%r109, %tid.y;
	shl.b32 	%r110, %r109, 3;
	add.s32 	%r111, %r108, %r110;
	st.shared.f64 	[%r111], %fd189;
	add.s32 	%r112, %r105, %r10;
	mul.wide.u32 	%rd20, %r112, 8;
	add.s64 	%rd21, %rd17, %rd20;
	ld.global.f64 	%fd190, [%rd21];
	st.shared.f64 	[%r111+128], %fd190;
	add.s32 	%r113, %r105, %r11;
	mul.wide.u32 	%rd22, %r113, 8;
	add.s64 	%rd23, %rd17, %rd22;
	ld.global.f64 	%fd191, [%rd23];
	st.shared.f64 	[%r111+256], %fd191;
	add.s32 	%r114, %r105, %r12;
	mul.wide.u32 	%rd24, %r114, 8;
	add.s64 	%rd25, %rd17, %rd24;
	ld.global.f64 	%fd192, [%rd25];
	st.shared.f64 	[%r111+384], %fd192;
	add.s32 	%r115, %r105, %r13;
	mul.wide.u32 	%rd26, %r115, 8;
	add.s64 	%rd27, %rd17, %rd26;
	ld.global.f64 	%fd193, [%rd27];
	st.shared.f64 	[%r111+512], %fd193;
	add.s32 	%r116, %r105, %r14;
	mul.wide.u32 	%rd28, %r116, 8;
	add.s64 	%rd29, %rd17, %rd28;
	ld.global.f64 	%fd194, [%rd29];
	st.shared.f64 	[%r111+640], %fd194;
$L__BB1_6:
	bar.sync 	0;
	setp.gt.s32 	%p5, %r137, 15;
	@%p5 bra 	$L__BB1_9;
	mov.u32 	%r117, %tid.y;
	shl.b32 	%r118, %r117, 3;
	mov.u32 	%r119, _ZZ11kernel__2_1PdS_S_iiiiiiiiiiiiiiiiiiE4sm_b;
	add.s32 	%r120, %r118, %r119;
	add.s32 	%r139, %r120, 384;
	mov.u32 	%r121, %tid.x;
	shr.u32 	%r122, %r121, 4;
	and.b32  	%r123, %r121, 15;
	add.s32 	%r124, %r122, %r123;
	shl.b32 	%r125, %r124, 3;
	mov.u32 	%r126, _ZZ11kernel__2_1PdS_S_iiiiiiiiiiiiiiiiiiE4sm_a;
	add.s32 	%r127, %r125, %r126;
	add.s32 	%r138, %r127, 384;
	sub.s32 	%r128, 16, %r137;
	max.s32 	%r129, %r128, 1;
	neg.s32 	%r140, %r129;
$L__BB1_8:
	ld.shared.f64 	%fd195, [%r139+256];
	ld.shared.f64 	%fd196, [%r139+128];
	ld.shared.f64 	%fd197, [%r139];
	ld.shared.f64 	%fd198, [%r139+-128];
	ld.shared.f64 	%fd199, [%r139+-256];
	ld.shared.f64 	%fd200, [%r139+-384];
	ld.shared.f64 	%fd201, [%r138+-384];
	fma.rn.f64 	%fd314, %fd200, %fd201, %fd314;
	fma.rn.f64 	%fd308, %fd199, %fd201, %fd308;
	fma.rn.f64 	%fd302, %fd198, %fd201, %fd302;
	fma.rn.f64 	%fd296, %fd197, %fd201, %fd296;
	fma.rn.f64 	%fd290, %fd196, %fd201, %fd290;
	fma.rn.f64 	%fd284, %fd195, %fd201, %fd284;
	ld.shared.f64 	%fd202, [%r138+-256];
	fma.rn.f64 	%fd313, %fd200, %fd202, %fd313;
	fma.rn.f64 	%fd307, %fd199, %fd202, %fd307;
	fma.rn.f64 	%fd301, %fd198, %fd202, %fd301;
	fma.rn.f64 	%fd295, %fd197, %fd202, %fd295;
	fma.rn.f64 	%fd289, %fd196, %fd202, %fd289;
	fma.rn.f64 	%fd283, %fd195, %fd202, %fd283;
	ld.shared.f64 	%fd203, [%r138+-128];
	fma.rn.f64 	%fd312, %fd200, %fd203, %fd312;
	fma.rn.f64 	%fd306, %fd199, %fd203, %fd306;
	fma.rn.f64 	%fd300, %fd198, %fd203, %fd300;
	fma.rn.f64 	%fd294, %fd197, %fd203, %fd294;
	fma.rn.f64 	%fd288, %fd196, %fd203, %fd288;
	fma.rn.f64 	%fd282, %fd195, %fd203, %fd282;
	ld.shared.f64 	%fd204, [%r138];
	fma.rn.f64 	%fd311, %fd200, %fd204, %fd311;
	fma.rn.f64 	%fd305, %fd199, %fd204, %fd305;
	fma.rn.f64 	%fd299, %fd198, %fd204, %fd299;
	fma.rn.f64 	%fd293, %fd197, %fd204, %fd293;
	fma.rn.f64 	%fd287, %fd196, %fd204, %fd287;
	fma.rn.f64 	%fd281, %fd195, %fd204, %fd281;
	ld.shared.f64 	%fd205, [%r138+128];
	fma.rn.f64 	%fd310, %fd200, %fd205, %fd310;
	fma.rn.f64 	%fd304, %fd199, %fd205, %fd304;
	fma.rn.f64 	%fd298, %fd198, %fd205, %fd298;
	fma.rn.f64 	%fd292, %fd197, %fd205, %fd292;
	fma.rn.f64 	%fd286, %fd196, %fd205, %fd286;
	fma.rn.f64 	%fd280, %fd195, %fd205, %fd280;
	ld.shared.f64 	%fd206, [%r138+256];
	fma.rn.f64 	%fd309, %fd200, %fd206, %fd309;
	fma.rn.f64 	%fd303, %fd199, %fd206, %fd303;
	fma.rn.f64 	%fd297, %fd198, %fd206, %fd297;
	fma.rn.f64 	%fd291, %fd197, %fd206, %fd291;
	fma.rn.f64 	%fd285, %fd196, %fd206, %fd285;
	fma.rn.f64 	%fd279, %fd195, %fd206, %fd279;
	add.s32 	%r140, %r140, 1;
	setp.ne.s32 	%p6, %r140, 0;
	add.s32 	%r139, %r139, 768;
	add.s32 	%r138, %r138, 768;
	@%p6 bra 	$L__BB1_8;
$L__BB1_9:
	ld.param.u32 	%r135, [_Z11kernel__2_1PdS_S_iiiiiiiiiiiiiiiiii_param_20];
	bar.sync 	0;
	setp.lt.s32 	%p7, %r17, %r135;
	mov.u32 	%r136, %r17;
	@%p7 bra 	$L__BB1_2;
$L__BB1_10:
	ld.param.u32 	%r133, [_Z11kernel__2_1PdS_S_iiiiiiiiiiiiiiiiii_param_19];
	ld.param.u32 	%r132, [_Z11kernel__2_1PdS_S_iiiiiiiiiiiiiiiiii_param_18];
	ld.param.u64 	%rd70, [_Z11kernel__2_1PdS_S_iiiiiiiiiiiiiiiiii_param_0];
	cvta.to.global.u64 	%rd30, %rd70;
	add.s32 	%r130, %r7, %r3;
	mul.wide.s32 	%rd31, %r130, 8;
	add.s64 	%rd32, %rd30, %rd31;
	st.global.f64 	[%rd32], %fd314;
	mul.wide.s32 	%rd33, %r132, 8;
	add.s64 	%rd34, %rd32, %rd33;
	st.global.f64 	[%rd34], %fd313;
	add.s64 	%rd35, %rd34, %rd33;
	st.global.f64 	[%rd35], %fd312;
	add.s64 	%rd36, %rd35, %rd33;
	st.global.f64 	[%rd36], %fd311;
	add.s64 	%rd37, %rd36, %rd33;
	st.global.f64 	[%rd37], %fd310;
	add.s64 	%rd38, %rd37, %rd33;
	st.global.f64 	[%rd38], %fd309;
	mul.wide.s32 	%rd39, %r133, 8;
	add.s64 	%rd40, %rd32, %rd39;
	st.global.f64 	[%rd40], %fd308;
	add.s64 	%rd41, %rd40, %rd33;
	st.global.f64 	[%rd41], %fd307;
	add.s64 	%rd42, %rd41, %rd33;
	st.global.f64 	[%rd42], %fd306;
	add.s64 	%rd43, %rd42, %rd33;
	st.global.f64 	[%rd43], %fd305;
	add.s64 	%rd44, %rd43, %rd33;
	st.global.f64 	[%rd44], %fd304;
	add.s64 	%rd45, %rd44, %rd33;
	st.global.f64 	[%rd45], %fd303;
	add.s64 	%rd46, %rd40, %rd39;
	st.global.f64 	[%rd46], %fd302;
	add.s64 	%rd47, %rd46, %rd33;
	st.global.f64 	[%rd47], %fd301;
	add.s64 	%rd48, %rd47, %rd33;
	st.global.f64 	[%rd48], %fd300;
	add.s64 	%rd49, %rd48, %rd33;
	st.global.f64 	[%rd49], %fd299;
	add.s64 	%rd50, %rd49, %rd33;
	st.global.f64 	[%rd50], %fd298;
	add.s64 	%rd51, %rd50, %rd33;
	st.global.f64 	[%rd51], %fd297;
	add.s64 	%rd52, %rd46, %rd39;
	st.global.f64 	[%rd52], %fd296;
	add.s64 	%rd53, %rd52, %rd33;
	st.global.f64 	[%rd53], %fd295;
	add.s64 	%rd54, %rd53, %rd33;
	st.global.f64 	[%rd54], %fd294;
	add.s64 	%rd55, %rd54, %rd33;
	st.global.f64 	[%rd55], %fd293;
	add.s64 	%rd56, %rd55, %rd33;
	st.global.f64 	[%rd56], %fd292;
	add.s64 	%rd57, %rd56, %rd33;
	st.global.f64 	[%rd57], %fd291;
	add.s64 	%rd58, %rd52, %rd39;
	st.global.f64 	[%rd58], %fd290;
	add.s64 	%rd59, %rd58, %rd33;
	st.global.f64 	[%rd59], %fd289;
	add.s64 	%rd60, %rd59, %rd33;
	st.global.f64 	[%rd60], %fd288;
	add.s64 	%rd61, %rd60, %rd33;
	st.global.f64 	[%rd61], %fd287;
	add.s64 	%rd62, %rd61, %rd33;
	st.global.f64 	[%rd62], %fd286;
	add.s64 	%rd63, %rd62, %rd33;
	st.global.f64 	[%rd63], %fd285;
	add.s64 	%rd64, %rd58, %rd39;
	st.global.f64 	[%rd64], %fd284;
	add.s64 	%rd65, %rd64, %rd33;
	st.global.f64 	[%rd65], %fd283;
	add.s64 	%rd66, %rd65, %rd33;
	st.global.f64 	[%rd66], %fd282;
	add.s64 	%rd67, %rd66, %rd33;
	st.global.f64 	[%rd67], %fd281;
	add.s64 	%rd68, %rd67, %rd33;
	st.global.f64 	[%rd68], %fd280;
	add.s64 	%rd69, %rd68, %rd33;
	st.global.f64 	[%rd69], %fd279;
	ret;

}
	// .globl	_Z11kernel__3_1PdS_S_iiiiiiiiiiiiiiiiii
.visible .entry _Z11kernel__3_1PdS_S_iiiiiiiiiiiiiiiiii(
	.param .u64 .ptr .align 1 _Z11kernel__3_1PdS_S_iiiiiiiiiiiiiiiiii_param_0,
	.param .u64 .ptr .align 1 _Z11kernel__3_1PdS_S_iiiiiiiiiiiiiiiiii_param_1,
	.param .u64 .ptr .align 1 _Z11kernel__3_1PdS_S_iiiiiiiiiiiiiiiiii_param_2,
	.param .u32 _Z11kernel__3_1PdS_S_iiiiiiiiiiiiiiiiii_param_3,
	.param .u32 _Z11kernel__3_1PdS_S_iiiiiiiiiiiiiiiiii_param_4,
	.param .u32 _Z11kernel__3_1PdS_S_iiiiiiiiiiiiiiiiii_param_5,
	.param .u32 _Z11kernel__3_1PdS_S_iiiiiiiiiiiiiiiiii_param_6,
	.param .u32 _Z11kernel__3_1PdS_S_iiiiiiiiiiiiiiiiii_param_7,
	.param .u32 _Z11kernel__3_1PdS_S_iiiiiiiiiiiiiiiiii_param_8,
	.param .u32 _Z11kernel__3_1PdS_S_iiiiiiiiiiiiiiiiii_param_9,
	.param .u32 _Z11kernel__3_1PdS_S_iiiiiiiiiiiiiiiiii_param_10,
	.param .u32 _Z11kernel__3_1PdS_S_iiiiiiiiiiiiiiiiii_param_11,
	.param .u32 _Z11kernel__3_1PdS_S_iiiiiiiiiiiiiiiiii_param_12,
	.param .u32 _Z11kernel__3_1PdS_S_iiiiiiiiiiiiiiiiii_param_13,
	.param .u32 _Z11kernel__3_1PdS_S_iiiiiiiiiiiiiiiiii_param_14,
	.param .u32 _Z11kernel__3_1PdS_S_iiiiiiiiiiiiiiiiii_param_15,
	.param .u32 _Z11kernel__3_1PdS_S_iiiiiiiiiiiiiiiiii_param_16,
	.param .u32 _Z11kernel__3_1PdS_S_iiiiiiiiiiiiiiiiii_param_17,
	.param .u32 _Z11kernel__3_1PdS_S_iiiiiiiiiiiiiiiiii_param_18,
	.param .u32 _Z11kernel__3_1PdS_S_iiiiiiiiiiiiiiiiii_param_19,
	.param .u32 _Z11kernel__3_1PdS_S_iiiiiiiiiiiiiiiiii_param_20
)
{
	.reg .pred 	%p<131>;
	.reg .b32 	%r<250>;
	.reg .b64 	%rd<98>;
	.reg .b64 	%fd<269>;
	// demoted variable
	.shared .align 8 .b8 _ZZ11kernel__3_1PdS_S_iiiiiiiiiiiiiiiiiiE4sm_a[12288];
	// demoted variable
	.shared .align 8 .b8 _ZZ11kernel__3_1PdS_S_iiiiiiiiiiiiiiiiiiE4sm_b[12288];
	ld.param.u32 	%r47, [_Z11kernel__3_1PdS_S_iiiiiiiiiiiiiiiiii_param_3];
	ld.param.u32 	%r37, [_Z11kernel__3_1PdS_S_iiiiiiiiiiiiiiiiii_param_4];
	ld.param.u32 	%r38, [_Z11kernel__3_1PdS_S_iiiiiiiiiiiiiiiiii_param_5];
	ld.param.u32 	%r39, [_Z11kernel__3_1PdS_S_iiiiiiiiiiiiiiiiii_param_6];
	ld.param.u32 	%r40, [_Z11kernel__3_1PdS_S_iiiiiiiiiiiiiiiiii_param_7];
	ld.param.u32 	%r48, [_Z11kernel__3_1PdS_S_iiiiiiiiiiiiiiiiii_param_10];
	ld.param.u32 	%r49, [_Z11kernel__3_1PdS_S_iiiiiiiiiiiiiiiiii_param_11];
	ld.param.u32 	%r50, [_Z11kernel__3_1PdS_S_iiiiiiiiiiiiiiiiii_param_12];
	ld.param.u32 	%r51, [_Z11kernel__3_1PdS_S_iiiiiiiiiiiiiiiiii_param_13];
	ld.param.u32 	%r52, [_Z11kernel__3_1PdS_S_iiiiiiiiiiiiiiiiii_param_14];
	ld.param.u32 	%r46, [_Z11kernel__3_1PdS_S_iiiiiiiiiiiiiiiiii_param_20];
	mov.u32 	%r53, %tid.x;
	and.b32  	%r1, %r53, 15;
	shr.u32 	%r54, %r53, 4;
	mov.u32 	%r55, %tid.y;
	and.b32  	%r2, %r55, 15;
	shr.u32 	%r56, %r55, 4;
	mov.u32 	%r57, %ctaid.x;
	mul.lo.s32 	%r58, %r49, %r48;
	mul.lo.s32 	%r59, %r58, %r50;
	mul.lo.s32 	%r60, %r59, %r51;
	mul.lo.s32 	%r61, %r60, %r52;
	div.u32 	%r3, %r57, %r61;
	mul.lo.s32 	%r62, %r3, %r61;
	sub.s32 	%r63, %r57, %r62;
	div.s32 	%r64, %r63, %r60;
	mul.lo.s32 	%r65, %r64, %r60;
	sub.s32 	%r66, %r63, %r65;
	div.s32 	%r67, %r66, %r59;
	mul.lo.s32 	%r68, %r67, %r59;
	sub.s32 	%r69, %r66, %r68;
	div.s32 	%r4, %r69, %r58;
	mul.lo.s32 	%r70, %r4, %r58;
	sub.s32 	%r71, %r69, %r70;
	div.s32 	%r72, %r71, %r48;
	mul.lo.s32 	%r73, %r72, %r48;
	sub.s32 	%r74, %r71, %r73;
	shl.b32 	%r75, %r74, 4;
	or.b32  	%r5, %r75, %r1;
	mul.lo.s32 	%r6, %r72, 6;
	add.s32 	%r76, %r4, %r56;
	shl.b32 	%r77, %r67, 4;
	or.b32  	%r7, %r77, %r2;
	mul.lo.s32 	%r8, %r64, 6;
	add.s32 	%r78, %r3, %r54;
	mad.lo.s32 	%r79, %r78, %r40, %r8;
	mad.lo.s32 	%r80, %r79, %r39, %r7;
	mad.lo.s32 	%r81, %r80, %r38, %r76;
	mad.lo.s32 	%r82, %r81, %r37, %r6;
	mad.lo.s32 	%r9, %r82, %r47, %r5;
	sub.s32 	%r83, %r47, %r75;
	shr.s32 	%r84, %r47, 31;
	shr.u32 	%r85, %r84, 28;
	add.s32 	%r86, %r47, %r85;
	and.b32  	%r87, %r86, -16;
	sub.s32 	%r88, %r47, %r87;
	setp.lt.s32 	%p3, %r83, 16;
	selp.b32 	%r10, %r88, 16, %p3;
	mad.lo.s32 	%r11, %r72, -6, %r37;
	mul.hi.s32 	%r89, %r37, 715827883;
	shr.u32 	%r90, %r89, 31;
	add.s32 	%r91, %r89, %r90;
	mul.lo.s32 	%r92, %r91, 6;
	sub.s32 	%r93, %r37, %r92;
	setp.gt.s32 	%p4, %r11, 5;
	selp.b32 	%r12, 6, %r93, %p4;
	sub.s32 	%r94, %r39, %r77;
	shr.s32 	%r95, %r39, 31;
	shr.u32 	%r96, %r95, 28;
	add.s32 	%r97, %r39, %r96;
	and.b32  	%r98, %r97, -16;
	sub.s32 	%r99, %r39, %r98;
	setp.lt.s32 	%p5, %r94, 16;
	selp.b32 	%r13, %r99, 16, %p5;
	mad.lo.s32 	%r14, %r64, -6, %r40;
	mul.hi.s32 	%r100, %r40, 715827883;
	shr.u32 	%r101, %r100, 31;
	add.s32 	%r102, %r100, %r101;
	mul.lo.s32 	%r103, %r102, 6;
	sub.s32 	%r104, %r40, %r103;
	setp.gt.s32 	%p6, %r14, 5;
	selp.b32 	%r15, 6, %r104, %p6;
	setp.lt.s32 	%p7, %r46, 1;
	mov.f64 	%fd197, 0d0000000000000000;
	mov.f64 	%fd198, %fd197;
	mov.f64 	%fd199, %fd197;
	mov.f64 	%fd200, %fd197;
	mov.f64 	%fd201, %fd197;
	mov.f64 	%fd202, %fd197;
	mov.f64 	%fd203, %fd197;
	mov.f64 	%fd204, %fd197;
	mov.f64 	%fd205, %fd197;
	mov.f64 	%fd206, %fd197;
	mov.f64 	%fd207, %fd197;
	mov.f64 	%fd208, %fd197;
	mov.f64 	%fd209, %fd197;
	mov.f64 	%fd210, %fd197;
	mov.f64 	%fd211, %fd197;
	mov.f64 	%fd212, %fd197;
	mov.f64 	%fd213, %fd197;
	mov.f64 	%fd214, %fd197;
	mov.f64 	%fd215, %fd197;
	mov.f64 	%fd216, %fd197;
	mov.f64 	%fd217, %fd197;
	mov.f64 	%fd218, %fd197;
	mov.f64 	%fd219, %fd197;
	mov.f64 	%fd220, %fd197;
	mov.f64 	%fd221, %fd197;
	mov.f64 	%fd222, %fd197;
	mov.f64 	%fd223, %fd197;
	mov.f64 	%fd224, %fd197;
	mov.f64 	%fd225, %fd197;
	mov.f64 	%fd226, %fd197;
	mov.f64 	%fd227, %fd197;
	mov.f64 	%fd228, %fd197;
	mov.f64 	%fd229, %fd197;
	mov.f64 	%fd230, %fd197;
	mov.f64 	%fd231, %fd197;
	mov.f64 	%fd232, %fd197;
	@%p7 bra 	$L__BB2_11;
	ld.param.u32 	%r205, [_Z11kernel__3_1PdS_S_iiiiiiiiiiiiiiiiii_param_9];
	ld.param.u32 	%r203, [_Z11kernel__3_1PdS_S_iiiiiiiiiiiiiiiiii_param_8];
	ld.param.u32 	%r200, [_Z11kernel__3_1PdS_S_iiiiiiiiiiiiiiiiii_param_5];
	setp.gt.s32 	%p8, %r203, %r3;
	setp.gt.s32 	%p9, %r200, %r4;
	setp.lt.s32 	%p10, %r1, %r10;
	setp.gt.s32 	%p11, %r15, 0;
	and.pred  	%p12, %p8, %p11;
	and.pred  	%p1, %p12, %p10;
	mul.lo.s32 	%r107, %r205, %r203;
	mad.lo.s32 	%r108, %r107, %r5, %r3;
	mad.lo.s32 	%r16, %r108, %r40, %r8;
	setp.lt.s32 	%p13, %r2, %r13;
	setp.gt.s32 	%p14, %r12, 0;
	and.pred  	%p15, %p9, %p14;
	and.pred  	%p2, %p15, %p13;
	mad.lo.s32 	%r17, %r4, %r37, %r6;
	mov.b32 	%r244, 0;
	mov.f64 	%fd197, 0d0000000000000000;
	not.pred 	%p16, %p1;
	not.pred 	%p18, %p2;
$L__BB2_2:
	.pragma "nounroll";
	@%p16 bra 	$L__BB2_5;
	mov.u32 	%r110, %tid.y;
	mov.u32 	%r111, %tid.x;
	shl.b32 	%r112, %r111, 3;
	mad.lo.s32 	%r113, %r110, 768, %r112;
	mov.u32 	%r114, _ZZ11kernel__3_1PdS_S_iiiiiiiiiiiiiiiiiiE4sm_a;
	add.s32 	%r245, %r114, %r113;
	neg.s32 	%r246, %r15;
	mov.b32 	%r247, 0;
$L__BB2_4:
	ld.param.u32 	%r207, [_Z11kernel__3_1PdS_S_iiiiiiiiiiiiiiiiii_param_16];
	ld.param.u64 	%rd96, [_Z11kernel__3_1PdS_S_iiiiiiiiiiiiiiiiii_param_1];
	mov.u32 	%r115, %tid.y;
	add.s32 	%r116, %r244, %r115;
	mad.lo.s32 	%r117, %r116, %r207, %r16;
	add.s32 	%r118, %r117, %r247;
	cvta.to.global.u64 	%rd5, %rd96;
	mul.wide.u32 	%rd6, %r118, 8;
	add.s64 	%rd7, %rd5, %rd6;
	ld.global.f64 	%fd147, [%rd7];
	st.shared.f64 	[%r245], %fd147;
	add.s32 	%r247, %r247, 1;
	add.s32 	%r246, %r246, 1;
	setp.ne.s32 	%p17, %r246, 0;
	add.s32 	%r245, %r245, 128;
	@%p17 bra 	$L__BB2_4;
$L__BB2_5:
	@%p18 bra 	$L__BB2_8;
	mov.b32 	%r248, 0;
$L__BB2_7:
	ld.param.u32 	%r206, [_Z11kernel__3_1PdS_S_iiiiiiiiiiiiiiiiii_param_9];
	ld.param.u32 	%r202, [_Z11kernel__3_1PdS_S_iiiiiiiiiiiiiiiiii_param_6];
	ld.param.u64 	%rd97, [_Z11kernel__3_1PdS_S_iiiiiiiiiiiiiiiiii_param_2];
	add.s32 	%r120, %r17, %r248;
	mad.lo.s32 	%r121, %r120, %r202, %r7;
	mov.u32 	%r122, %tid.x;
	add.s32 	%r123, %r244, %r122;
	mad.lo.s32 	%r124, %r121, %r206, %r123;
	cvta.to.global.u64 	%rd8, %rd97;
	mul.wide.u32 	%rd9, %r124, 8;
	add.s64 	%rd10, %rd8, %rd9;
	ld.global.f64 	%fd148, [%rd10];
	shl.b32 	%r125, %r248, 4;
	mov.u32 	%r126, %tid.y;
	add.s32 	%r127, %r125, %r126;
	mov.u32 	%r128, _ZZ11kernel__3_1PdS_S_iiiiiiiiiiiiiiiiiiE4sm_b;
	mad.lo.s32 	%r129, %r122, 768, %r128;
	shl.b32 	%r130, %r127, 3;
	add.s32 	%r131, %r129, %r130;
	st.shared.f64 	[%r131], %fd148;
	add.s32 	%r248, %r248, 1;
	setp.ne.s32 	%p19, %r248, %r12;
	@%p19 bra 	$L__BB2_7;
$L__BB2_8:
	bar.sync 	0;
	mov.b32 	%r249, 0;
$L__BB2_9:
	mul.lo.s32 	%r133, %r249, 768;
	mov.u32 	%r134, _ZZ11kernel__3_1PdS_S_iiiiiiiiiiiiiiiiiiE4sm_b;
	add.s32 	%r135, %r134, %r133;
	mov.u32 	%r136, %tid.y;
	shl.b32 	%r137, %r136, 3;
	add.s32 	%r138, %r135, %r137;
	mov.u32 	%r139, _ZZ11kernel__3_1PdS_S_iiiiiiiiiiiiiiiiiiE4sm_a;
	add.s32 	%r140, %r139, %r133;
	ld.shared.f64 	%fd149, [%r138+640];
	ld.shared.f64 	%fd150, [%r138+512];
	ld.shared.f64 	%fd151, [%r138+384];
	ld.shared.f64 	%fd152, [%r138+256];
	ld.shared.f64 	%fd153, [%r138+128];
	ld.shared.f64 	%fd154, [%r138];
	mov.u32 	%r141, %tid.x;
	shr.u32 	%r142, %r141, 4;
	and.b32  	%r143, %r141, 15;
	add.s32 	%r144, %r142, %r143;
	shl.b32 	%r145, %r144, 3;
	add.s32 	%r146, %r140, %r145;
	ld.shared.f64 	%fd155, [%r146];
	fma.rn.f64 	%fd232, %fd154, %fd155, %fd232;
	fma.rn.f64 	%fd226, %fd153, %fd155, %fd226;
	fma.rn.f64 	%fd220, %fd152, %fd155, %fd220;
	fma.rn.f64 	%fd214, %fd151, %fd155, %fd214;
	fma.rn.f64 	%fd208, %fd150, %fd155, %fd208;
	fma.rn.f64 	%fd202, %fd149, %fd155, %fd202;
	ld.shared.f64 	%fd156, [%r146+128];
	fma.rn.f64 	%fd231, %fd154, %fd156, %fd231;
	fma.rn.f64 	%fd225, %fd153, %fd156, %fd225;
	fma.rn.f64 	%fd219, %fd152, %fd156, %fd219;
	fma.rn.f64 	%fd213, %fd151, %fd156, %fd213;
	fma.rn.f64 	%fd207, %fd150, %fd156, %fd207;
	fma.rn.f64 	%fd201, %fd149, %fd156, %fd201;
	ld.shared.f64 	%fd157, [%r146+256];
	fma.rn.f64 	%fd230, %fd154, %fd157, %fd230;
	fma.rn.f64 	%fd224, %fd153, %fd157, %fd224;
	fma.rn.f64 	%fd218, %fd152, %fd157, %fd218;
	fma.rn.f64 	%fd212, %fd151, %fd157, %fd212;
	fma.rn.f64 	%fd206, %fd150, %fd157, %fd206;
	fma.rn.f64 	%fd200, %fd149, %fd157, %fd200;
	ld.shared.f64 	%fd158, [%r146+384];
	fma.rn.f64 	%fd229, %fd154, %fd158, %fd229;
	fma.rn.f64 	%fd223, %fd153, %fd158, %fd223;
	fma.rn.f64 	%fd217, %fd152, %fd158, %fd217;
	fma.rn.f64 	%fd211, %fd151, %fd158, %fd211;
	fma.rn.f64 	%fd205, %fd150, %fd158, %fd205;
	fma.rn.f64 	%fd199, %fd149, %fd158, %fd199;
	ld.shared.f64 	%fd159, [%r146+512];
	fma.rn.f64 	%fd228, %fd154, %fd159, %fd228;
	fma.rn.f64 	%fd222, %fd153, %fd159, %fd222;
	fma.rn.f64 	%fd216, %fd152, %fd159, %fd216;
	fma.rn.f64 	%fd210, %fd151, %fd159, %fd210;
	fma.rn.f64 	%fd204, %fd150, %fd159, %fd204;
	fma.rn.f64 	%fd198, %fd149, %fd159, %fd198;
	ld.shared.f64 	%fd160, [%r146+640];
	fma.rn.f64 	%fd227, %fd154, %fd160, %fd227;
	fma.rn.f64 	%fd221, %fd153, %fd160, %fd221;
	fma.rn.f64 	%fd215, %fd152, %fd160, %fd215;
	fma.rn.f64 	%fd209, %fd151, %fd160, %fd209;
	fma.rn.f64 	%fd203, %fd150, %fd160, %fd203;
	fma.rn.f64 	%fd197, %fd149, %fd160, %fd197;
	add.s32 	%r249, %r249, 1;
	setp.ne.s32 	%p20, %r249, 16;
	@%p20 bra 	$L__BB2_9;
	ld.param.u32 	%r243, [_Z11kernel__3_1PdS_S_iiiiiiiiiiiiiiiiii_param_20];
	bar.sync 	0;
	add.s32 	%r244, %r244, 16;
	setp.lt.s32 	%p21, %r244, %r243;
	@%p21 bra 	$L__BB2_2;
$L__BB2_11:
	ld.param.u32 	%r204, [_Z11kernel__3_1PdS_S_iiiiiiiiiiiiiiiiii_param_8];
	ld.param.u32 	%r201, [_Z11kernel__3_1PdS_S_iiiiiiiiiiiiiiiiii_param_5];
	setp.gt.s32 	%p22, %r204, %r3;
	setp.gt.s32 	%p23, %r201, %r4;
	mov.u32 	%r147, %tid.x;
	and.b32  	%r148, %r147, 15;
	setp.lt.s32 	%p24, %r148, %r10;
	setp.lt.u32 	%p25, %r147, 16;
	and.pred  	%p26, %p25, %p22;
	and.pred  	%p28, %p24, %p26;
	mov.u32 	%r149, %tid.y;
	and.b32  	%r151, %r149, 15;
	setp.lt.s32 	%p29, %r151, %r13;
	and.pred  	%p30, %p28, %p29;
	setp.lt.u32 	%p31, %r149, 16;
	and.pred  	%p32, %p31, %p23;
	and.pred  	%p33, %p30, %p32;
	not.pred 	%p34, %p33;
	@%p34 bra 	$L__BB2_84;
	min.s32 	%r152, %r12, %r15;
	setp.lt.s32 	%p35, %r152, 1;
	@%p35 bra 	$L__BB2_14;
	ld.param.u64 	%rd89, [_Z11kernel__3_1PdS_S_iiiiiiiiiiiiiiiiii_param_0];
	cvta.to.global.u64 	%rd11, %rd89;
	mul.wide.s32 	%rd12, %r9, 8;
	add.s64 	%rd13, %rd11, %rd12;
	st.global.f64 	[%rd13], %fd232;
$L__BB2_14:
	setp.lt.s32 	%p36, %r12, 1;
	setp.lt.s32 	%p37, %r15, 2;
	or.pred  	%p38, %p36, %p37;
	@%p38 bra 	$L__BB2_16;
	ld.param.u32 	%r208, [_Z11kernel__3_1PdS_S_iiiiiiiiiiiiiiiiii_param_18];
	ld.param.u64 	%rd90, [_Z11kernel__3_1PdS_S_iiiiiiiiiiiiiiiiii_param_0];
	add.s32 	%r153, %r9, %r208;
	cvta.to.global.u64 	%rd14, %rd90;
	mul.wide.s32 	%rd15, %r153, 8;
	add.s64 	%rd16, %rd14, %rd15;
	st.global.f64 	[%rd16], %fd231;
$L__BB2_16:
	setp.lt.s32 	%p40, %r15, 3;
	or.pred  	%p41, %p36, %p40;
	@%p41 bra 	$L__BB2_18;
	ld.param.u32 	%r209, [_Z11kernel__3_1PdS_S_iiiiiiiiiiiiiiiiii_param_18];
	ld.param.u64 	%rd91, [_Z11kernel__3_1PdS_S_iiiiiiiiiiiiiiiiii_param_0];
	shl.b32 	%r154, %r209, 1;
	add.s32 	%r155, %r9, %r154;
	cvta.to.global.u64 	%rd17, %rd91;
	mul.wide.s32 	%rd18, %r155, 8;
	add.s64 	%rd19, %rd17, %rd18;
	st.global.f64 	[%rd19], %fd230;
$L__BB2_18:
	setp.lt.s32 	%p43, %r15, 4;
	or.pred  	%p44, %p36, %p43;
	@%p44 bra 	$L__BB2_20;
	ld.param.u32 	%r210, [_Z11kernel__3_1PdS_S_iiiiiiiiiiiiiiiiii_param_18];
	ld.param.u64 	%rd92, [_Z11kernel__3_1PdS_S_iiiiiiiiiiiiiiiiii_param_0];
	mad.lo.s32 	%r156, %r210, 3, %r9;
	cvta.to.global.u64 	%rd20, %rd92;
	mul.wide.s32 	%rd21, %r156, 8;
	add.s64 	%rd22, %rd20, %rd21;
	st.global.f64 	[%rd22], %fd229;
$L__BB2_20:
	setp.lt.s32 	%p46, %r15, 5;
	or.pred  	%p47, %p36, %p46;
	@%p47 bra 	$L__BB2_22;
	ld.param.u32 	%r211, [_Z11kernel__3_1PdS_S_iiiiiiiiiiiiiiiiii_param_18];
	ld.param.u64 	%rd93, [_Z11kernel__3_1PdS_S_iiiiiiiiiiiiiiiiii_param_0];
	shl.b32 	%r157, %r211, 2;
	add.s32 	%r158, %r9, %r157;
	cvta.to.global.u64 	%rd23, %rd93;
	mul.wide.s32 	%rd24, %r158, 8;
	add.s64 	%rd25, %rd23, %rd24;
	st.global.f64 	[%rd25], %fd228;
$L__BB2_22:
	setp.lt.s32 	%p49, %r14, 6;
	or.pred  	%p50, %p36, %p49;
	@%p50 bra 	$L__BB2_24;
	ld.param.u32 	%r212, [_Z11kernel__3_1PdS_S_iiiiiiiiiiiiiiiiii_param_18];
	ld.param.u64 	%rd94, [_Z11kernel__3_1PdS_S_iiiiiiiiiiiiiiiiii_param_0];
	mad.lo.s32 	%r159, %r212, 5, %r9;
	cvta.to.global.u64 	%rd26, %rd94;
	mul.wide.s32 	%rd27, %r159, 8;
	add.s64 	%rd28, %rd26, %rd27;
	st.global.f64 	[%rd28], %fd227;
$L__BB2_24:
	ld.param.u32 	%r238, [_Z11kernel__3_1PdS_S_iiiiiiiiiiiiiiiiii_param_19];
	ld.param.u64 	%rd95, [_Z11kernel__3_1PdS_S_iiiiiiiiiiiiiiiiii_param_0];
	cvta.to.global.u64 	%rd1, %rd95;
	setp.lt.s32 	%p51, %r15, 1;
	setp.lt.s32 	%p52, %r12, 2;
	add.s32 	%r32, %r9, %r238;
	or.pred  	%p53, %p52, %p51;
	@%p53 bra 	$L__BB2_26;
	mul.wide.s32 	%rd29, %r32, 8;
	add.s64 	%rd30, %rd1, %rd29;
	st.global.f64 	[%rd30], %fd226;
$L__BB2_26:
	min.s32 	%r160, %r12, %r15;
	setp.lt.s32 	%p54, %r160, 2;
	@%p54 bra 	$L__BB2_28;
	ld.param.u32 	%r213, [_Z11kernel__3_1PdS_S_iiiiiiiiiiiiiiiiii_param_18];
	add.s32 	%r161, %r32, %r213;
	mul.wide.s32 	%rd31, %r161, 8;
	add.s64 	%rd32, %rd1, %rd31;
	st.global.f64 	[%rd32], %fd225;
$L__BB2_28:
	setp.lt.s32 	%p55, %r12, 2;
	setp.lt.s32 	%p56, %r15, 3;
	or.pred  	%p57, %p55, %p56;
	@%p57 bra 	$L__BB2_30;
	ld.param.u32 	%r214, [_Z11kernel__3_1PdS_S_iiiiiiiiiiiiiiiiii_param_18];
	shl.b32 	%r162, %r214, 1;
	add.s32 	%r163, %r32, %r162;
	mul.wide.s32 	%rd33, %r163, 8;
	add.s64 	%rd34, %rd1, %rd33;
	st.global.f64 	[%rd34], %fd224;
$L__BB2_30:
	setp.lt.s32 	%p58, %r12, 2;
	setp.lt.s32 	%p59, %r15, 4;
	or.pred  	%p60, %p58, %p59;
	@%p60 bra 	$L__BB2_32;
	ld.param.u32 	%r215, [_Z11kernel__3_1PdS_S_iiiiiiiiiiiiiiiiii_param_18];
	mad.lo.s32 	%r164, %r215, 3, %r32;
	mul.wide.s32 	%rd35, %r164, 8;
	add.s64 	%rd36, %rd1, %rd35;
	st.global.f64 	[%rd36], %fd223;
$L__BB2_32:
	setp.lt.s32 	%p61, %r12, 2;
	setp.lt.s32 	%p62, %r15, 5;
	or.pred  	%p63, %p61, %p62;
	@%p63 bra 	$L__BB2_34;
	ld.param.u32 	%r216, [_Z11kernel__3_1PdS_S_iiiiiiiiiiiiiiiiii_param_18];
	shl.b32 	%r165, %r216, 2;
	add.s32 	%r166, %r32, %r165;
	mul.wide.s32 	%rd37, %r166, 8;
	add.s64 	%rd38, %rd1, %rd37;
	st.global.f64 	[%rd38], %fd222;
$L__BB2_34:
	setp.lt.s32 	%p64, %r12, 2;
	setp.lt.s32 	%p65, %r14, 6;
	or.pred  	%p66, %p64, %p65;
	@%p66 bra 	$L__BB2_36;
	ld.param.u32 	%r217, [_Z11kernel__3_1PdS_S_iiiiiiiiiiiiiiiiii_param_18];
	mad.lo.s32 	%r167, %r217, 5, %r32;
	mul.wide.s32 	%rd39, %r167, 8;
	add.s64 	%rd40, %rd1, %rd39;
	st.global.f64 	[%rd40], %fd221;
$L__BB2_36:
	ld.param.u32 	%r239, [_Z11kernel__3_1PdS_S_iiiiiiiiiiiiiiiiii_param_19];
	setp.lt.s32 	%p67, %r15, 1;
	setp.lt.s32 	%p68, %r12, 3;
	add.s32 	%r33, %r32, %r239;
	or.pred  	%p69, %p68, %p67;
	@%p69 bra 	$L__BB2_38;
	mul.wide.s32 	%rd41, %r33, 8;
	add.s64 	%rd42, %rd1, %rd41;
	st.global.f64 	[%rd42], %fd220;
$L__BB2_38:
	setp.lt.s32 	%p70, %r12, 3;
	setp.lt.s32 	%p71, %r15, 2;
	or.pred  	%p72, %p70, %p71;
	@%p72 bra 	$L__BB2_40;
	ld.param.u32 	%r218, [_Z11kernel__3_1PdS_S_iiiiiiiiiiiiiiiiii_param_18];
	add.s32 	%r168, %r33, %r218;
	mul.wide.s32 	%rd43, %r168, 8;
	add.s64 	%rd44, %rd1, %rd43;
	st.global.f64 	[%rd44], %fd219;
$L__BB2_40:
	setp.lt.s32 	%p73, %r160, 3;
	@%p73 bra 	$L__BB2_42;
	ld.param.u32 	%r219, [_Z11kernel__3_1PdS_S_iiiiiiiiiiiiiiiiii_param_18];
	shl.b32 	%r170, %r219, 1;
	add.s32 	%r171, %r33, %r170;
	mul.wide.s32 	%rd45, %r171, 8;
	add.s64 	%rd46, %rd1, %rd45;
	st.global.f64 	[%rd46], %fd218;
$L__BB2_42:
	setp.lt.s32 	%p74, %r12, 3;
	setp.lt.s32 	%p75, %r15, 4;
	or.pred  	%p76, %p74, %p75;
	@%p76 bra 	$L__BB2_44;
	ld.param.u32 	%r220, [_Z11kernel__3_1PdS_S_iiiiiiiiiiiiiiiiii_param_18];
	mad.lo.s32 	%r172, %r220, 3, %r33;
	mul.wide.s32 	%rd47, %r172, 8;
	add.s64 	%rd48, %rd1, %rd47;
	st.global.f64 	[%rd48], %fd217;
$L__BB2_44:
	setp.lt.s32 	%p77, %r12, 3;
	setp.lt.s32 	%p78, %r15, 5;
	or.pred  	%p79, %p77, %p78;
	@%p79 bra 	$L__BB2_46;
	ld.param.u32 	%r221, [_Z11kernel__3_1PdS_S_iiiiiiiiiiiiiiiiii_param_18];
	shl.b32 	%r173, %r221, 2;
	add.s32 	%r174, %r33, %r173;
	mul.wide.s32 	%rd49, %r174, 8;
	add.s64 	%rd50, %rd1, %rd49;
	st.global.f64 	[%rd50], %fd216;
$L__BB2_46:
	setp.lt.s32 	%p80, %r12, 3;
	setp.lt.s32 	%p81, %r14, 6;
	or.pred  	%p82, %p80, %p81;
	@%p82 bra 	$L__BB2_48;
	ld.param.u32 	%r222, [_Z11kernel__3_1PdS_S_iiiiiiiiiiiiiiiiii_param_18];
	mad.lo.s32 	%r175, %r222, 5, %r33;
	mul.wide.s32 	%rd51, %r175, 8;
	add.s64 	%rd52, %rd1, %rd51;
	st.global.f64 	[%rd52], %fd215;
$L__BB2_48:
	ld.param.u32 	%r240, [_Z11kernel__3_1PdS_S_iiiiiiiiiiiiiiiiii_param_19];
	setp.lt.s32 	%p83, %r15, 1;
	setp.lt.s32 	%p84, %r12, 4;
	add.s32 	%r34, %r33, %r240;
	or.pred  	%p85, %p84, %p83;
	@%p85 bra 	$L__BB2_50;
	mul.wide.s32 	%rd53, %r34, 8;
	add.s64 	%rd54, %rd1, %rd53;
	st.global.f64 	[%rd54], %fd214;
$L__BB2_50:
	setp.lt.s32 	%p86, %r12, 4;
	setp.lt.s32 	%p87, %r15, 2;
	or.pred  	%p88, %p86, %p87;
	@%p88 bra 	$L__BB2_52;
	ld.param.u32 	%r223, [_Z11kernel__3_1PdS_S_iiiiiiiiiiiiiiiiii_param_18];
	add.s32 	%r176, %r34, %r223;
	mul.wide.s32 	%rd55, %r176, 8;
	add.s64 	%rd56, %rd1, %rd55;
	st.global.f64 	[%rd56], %fd213;
$L__BB2_52:
	setp.lt.s32 	%p89, %r12, 4;
	setp.lt.s32 	%p90, %r15, 3;
	or.pred  	%p91, %p89, %p90;
	@%p91 bra 	$L__BB2_54;
	ld.param.u32 	%r224, [_Z11kernel__3_1PdS_S_iiiiiiiiiiiiiiiiii_param_18];
	shl.b32 	%r177, %r224, 1;
	add.s32 	%r178, %r34, %r177;
	mul.wide.s32 	%rd57, %r178, 8;
	add.s64 	%rd58, %rd1, %rd57;
	st.global.f64 	[%rd58], %fd212;
$L__BB2_54:
	setp.lt.s32 	%p92, %r160, 4;
	@%p92 bra 	$L__BB2_56;
	ld.param.u32 	%r225, [_Z11kernel__3_1PdS_S_iiiiiiiiiiiiiiiiii_param_18];
	mad.lo.s32 	%r180, %r225, 3, %r34;
	mul.wide.s32 	%rd59, %r180, 8;
	add.s64 	%rd60, %rd1, %rd59;
	st.global.f64 	[%rd60], %fd211;
$L__BB2_56:
	setp.lt.s32 	%p93, %r12, 4;
	setp.lt.s32 	%p94, %r15, 5;
	or.pred  	%p95, %p93, %p94;
	@%p95 bra 	$L__BB2_58;
	ld.param.u32 	%r226, [_Z11kernel__3_1PdS_S_iiiiiiiiiiiiiiiiii_param_18];
	shl.b32 	%r181, %r226, 2;
	add.s32 	%r182, %r34, %r181;
	mul.wide.s32 	%rd61, %r182, 8;
	add.s64 	%rd62, %rd1, %rd61;
	st.global.f64 	[%rd62], %fd210;
$L__BB2_58:
	setp.lt.s32 	%p96, %r12, 4;
	setp.lt.s32 	%p97, %r14, 6;
	or.pred  	%p98, %p96, %p97;
	@%p98 bra 	$L__BB2_60;
	ld.param.u32 	%r227, [_Z11kernel__3_1PdS_S_iiiiiiiiiiiiiiiiii_param_18];
	mad.lo.s32 	%r183, %r227, 5, %r34;
	mul.wide.s32 	%rd63, %r183, 8;
	add.s64 	%rd64, %rd1, %rd63;
	st.global.f64 	[%rd64], %fd209;
$L__BB2_60:
	ld.param.u32 	%r241, [_Z11kernel__3_1PdS_S_iiiiiiiiiiiiiiiiii_param_19];
	setp.lt.s32 	%p99, %r15, 1;
	setp.lt.s32 	%p100, %r12, 5;
	add.s32 	%r35, %r34, %r241;
	or.pred  	%p101, %p100, %p99;
	@%p101 bra 	$L__BB2_62;
	mul.wide.s32 	%rd65, %r35, 8;
	add.s64 	%rd66, %rd1, %rd65;
	st.global.f64 	[%rd66], %fd208;
$L__BB2_62:
	setp.lt.s32 	%p102, %r12, 5;
	setp.lt.s32 	%p103, %r15, 2;
	or.pred  	%p104, %p102, %p103;
	@%p104 bra 	$L__BB2_64;
	ld.param.u32 	%r228, [_Z11kernel__3_1PdS_S_iiiiiiiiiiiiiiiiii_param_18];
	add.s32 	%r184, %r35, %r228;
	mul.wide.s32 	%rd67, %r184, 8;
	add.s64 	%rd68, %rd1, %rd67;
	st.global.f64 	[%rd68], %fd207;
$L__BB2_64:
	setp.lt.s32 	%p105, %r12, 5;
	setp.lt.s32 	%p106, %r15, 3;
	or.pred  	%p107, %p105, %p106;
	@%p107 bra 	$L__BB2_66;
	ld.param.u32 	%r229, [_Z11kernel__3_1PdS_S_iiiiiiiiiiiiiiiiii_param_18];
	shl.b32 	%r185, %r229, 1;
	add.s32 	%r186, %r35, %r185;
	mul.wide.s32 	%rd69, %r186, 8;
	add.s64 	%rd70, %rd1, %rd69;
	st.global.f64 	[%rd70], %fd206;
$L__BB2_66:
	setp.lt.s32 	%p108, %r12, 5;
	setp.lt.s32 	%p109, %r15, 4;
	or.pred  	%p110, %p108, %p109;
	@%p110 bra 	$L__BB2_68;
	ld.param.u32 	%r230, [_Z11kernel__3_1PdS_S_iiiiiiiiiiiiiiiiii_param_18];
	mad.lo.s32 	%r187, %r230, 3, %r35;
	mul.wide.s32 	%rd71, %r187, 8;
	add.s64 	%rd72, %rd1, %rd71;
	st.global.f64 	[%rd72], %fd205;
$L__BB2_68:
	setp.lt.s32 	%p111, %r160, 5;
	@%p111 bra 	$L__BB2_70;
	ld.param.u32 	%r231, [_Z11kernel__3_1PdS_S_iiiiiiiiiiiiiiiiii_param_18];
	shl.b32 	%r189, %r231, 2;
	add.s32 	%r190, %r35, %r189;
	mul.wide.s32 	%rd73, %r190, 8;
	add.s64 	%rd74, %rd1, %rd73;
	st.global.f64 	[%rd74], %fd204;
$L__BB2_70:
	setp.lt.s32 	%p112, %r12, 5;
	setp.lt.s32 	%p113, %r14, 6;
	or.pred  	%p114, %p112, %p113;
	@%p114 bra 	$L__BB2_72;
	ld.param.u32 	%r232, [_Z11kernel__3_1PdS_S_iiiiiiiiiiiiiiiiii_param_18];
	mad.lo.s32 	%r191, %r232, 5, %r35;
	mul.wide.s32 	%rd75, %r191, 8;
	add.s64 	%rd76, %rd1, %rd75;
	st.global.f64 	[%rd76], %fd203;
$L__BB2_72:
	ld.param.u32 	%r242, [_Z11kernel__3_1PdS_S_iiiiiiiiiiiiiiiiii_param_19];
	setp.lt.s32 	%p115, %r15, 1;
	setp.lt.s32 	%p116, %r11, 6;
	add.s32 	%r36, %r35, %r242;
	or.pred  	%p117, %p116, %p115;
	@%p117 bra 	$L__BB2_74;
	mul.wide.s32 	%rd77, %r36, 8;
	add.s64 	%rd78, %rd1, %rd77;
	st.global.f64 	[%rd78], %fd202;
$L__BB2_74:
	setp.lt.s32 	%p118, %r15, 2;
	setp.lt.s32 	%p119, %r11, 6;
	or.pred  	%p120, %p119, %p118;
	@%p120 bra 	$L__BB2_76;
	ld.param.u32 	%r233, [_Z11kernel__3_1PdS_S_iiiiiiiiiiiiiiiiii_param_18];
	add.s32 	%r192, %r36, %r233;
	mul.wide.s32 	%rd79, %r192, 8;
	add.s64 	%rd80, %rd1, %rd79;
	st.global.f64 	[%rd80], %fd201;
$L__BB2_76:
	setp.lt.s32 	%p121, %r15, 3;
	setp.lt.s32 	%p122, %r11, 6;
	or.pred  	%p123, %p122, %p121;
	@%p123 bra 	$L__BB2_78;
	ld.param.u32 	%r234, [_Z11kernel__3_1PdS_S_iiiiiiiiiiiiiiiiii_param_18];
	shl.b32 	%r193, %r234, 1;
	add.s32 	%r194, %r36, %r193;
	mul.wide.s32 	%rd81, %r194, 8;
	add.s64 	%rd82, %rd1, %rd81;
	st.global.f64 	[%rd82], %fd200;
$L__BB2_78:
	setp.lt.s32 	%p124, %r15, 4;
	setp.lt.s32 	%p125, %r11, 6;
	or.pred  	%p126, %p125, %p124;
	@%p126 bra 	$L__BB2_80;
	ld.param.u32 	%r235, [_Z11kernel__3_1PdS_S_iiiiiiiiiiiiiiiiii_param_18];
	mad.lo.s32 	%r195, %r235, 3, %r36;
	mul.wide.s32 	%rd83, %r195, 8;
	add.s64 	%rd84, %rd1, %rd83;
	st.global.f64 	[%rd84], %fd199;
$L__BB2_80:
	setp.lt.s32 	%p127, %r15, 5;
	setp.lt.s32 	%p128, %r11, 6;
	or.pred  	%p129, %p128, %p127;
	@%p129 bra 	$L__BB2_82;
	ld.param.u32 	%r236, [_Z11kernel__3_1PdS_S_iiiiiiiiiiiiiiiiii_param_18];
	shl.b32 	%r196, %r236, 2;
	add.s32 	%r197, %r36, %r196;
	mul.wide.s32 	%rd85, %r197, 8;
	add.s64 	%rd86, %rd1, %rd85;
	st.global.f64 	[%rd86], %fd198;
$L__BB2_82:
	min.s32 	%r198, %r11, %r14;
	setp.lt.s32 	%p130, %r198, 6;
	@%p130 bra 	$L__BB2_84;
	ld.param.u32 	%r237, [_Z11kernel__3_1PdS_S_iiiiiiiiiiiiiiiiii_param_18];
	mad.lo.s32 	%r199, %r237, 5, %r36;
	mul.wide.s32 	%rd87, %r199, 8;
	add.s64 	%rd88, %rd1, %rd87;
	st.global.f64 	[%rd88], %fd197;
$L__BB2_84:
	ret;

}
	// .globl	_Z11kernel__4_1PdS_S_iiiiiiiiiiiiiiiiii
.visible .entry _Z11kernel__4_1PdS_S_iiiiiiiiiiiiiiiiii(
	.param .u64 .ptr .align 1 _Z11kernel__4_1PdS_S_iiiiiiiiiiiiiiiiii_param_0,
	.param .u64 .ptr .align 1 _Z11kernel__4_1PdS_S_iiiiiiiiiiiiiiiiii_param_1,
	.param .u64 .ptr .align 1 _Z11kernel__4_1PdS_S_iiiiiiiiiiiiiiiiii_param_2,
	.param .u32 _Z11kernel__4_1PdS_S_iiiiiiiiiiiiiiiiii_param_3,
	.param .u32 _Z11kernel__4_1PdS_S_iiiiiiiiiiiiiiiiii_param_4,
	.param .u32 _Z11kernel__4_1PdS_S_iiiiiiiiiiiiiiiiii_param_5,
	.param .u32 _Z11kernel__4_1PdS_S_iiiiiiiiiiiiiiiiii_param_6,
	.param .u32 _Z11kernel__4_1PdS_S_iiiiiiiiiiiiiiiiii_param_7,
	.param .u32 _Z11kernel__4_1PdS_S_iiiiiiiiiiiiiiiiii_param_8,
	.param .u32 _Z11kernel__4_1PdS_S_iiiiiiiiiiiiiiiiii_param_9,
	.param .u32 _Z11kernel__4_1PdS_S_iiiiiiiiiiiiiiiiii_param_10,
	.param .u32 _Z11kernel__4_1PdS_S_iiiiiiiiiiiiiiiiii_param_11,
	.param .u32 _Z11kernel__4_1PdS_S_iiiiiiiiiiiiiiiiii_param_12,
	.param .u32 _Z11kernel__4_1PdS_S_iiiiiiiiiiiiiiiiii_param_13,
	.param .u32 _Z11kernel__4_1PdS_S_iiiiiiiiiiiiiiiiii_param_14,
	.param .u32 _Z11kernel__4_1PdS_S_iiiiiiiiiiiiiiiiii_param_15,
	.param .u32 _Z11kernel__4_1PdS_S_iiiiiiiiiiiiiiiiii_param_16,
	.param .u32 _Z11kernel__4_1PdS_S_iiiiiiiiiiiiiiiiii_param_17,
	.param .u32 _Z11kernel__4_1PdS_S_iiiiiiiiiiiiiiiiii_param_18,
	.param .u32 _Z11kernel__4_1PdS_S_iiiiiiiiiiiiiiiiii_param_19,
	.param .u32 _Z11kernel__4_1PdS_S_iiiiiiiiiiiiiiiiii_param_20
)
{
	.reg .pred 	%p<137>;
	.reg .b32 	%r<205>;
	.reg .b64 	%rd<83>;
	.reg .b64 	%fd<341>;
	// demoted variable
	.shared .align 8 .b8 _ZZ11kernel__4_1PdS_S_iiiiiiiiiiiiiiiiiiE4sm_a[12288];
	// demoted variable
	.shared .align 8 .b8 _ZZ11kernel__4_1PdS_S_iiiiiiiiiiiiiiiiiiE4sm_b[12288];
	ld.param.u64 	%rd6, [_Z11kernel__4_1PdS_S_iiiiiiiiiiiiiiiiii_param_0];
	ld.param.u64 	%rd4, [_Z11kernel__4_1PdS_S_iiiiiiiiiiiiiiiiii_param_1];
	ld.param.u64 	%rd5, [_Z11kernel__4_1PdS_S_iiiiiiiiiiiiiiiiii_param_2];
	ld.param.u32 	%r59, [_Z11kernel__4_1PdS_S_iiiiiiiiiiiiiiiiii_param_3];
	ld.param.u32 	%r49, [_Z11kernel__4_1PdS_S_iiiiiiiiiiiiiiiiii_param_4];
	ld.param.u32 	%r50, [_Z11kernel__4_1PdS_S_iiiiiiiiiiiiiiiiii_param_5];
	ld.param.u32 	%r51, [_Z11kernel__4_1PdS_S_iiiiiiiiiiiiiiiiii_param_6];
	ld.param.u32 	%r52, [_Z11kernel__4_1PdS_S_iiiiiiiiiiiiiiiiii_param_7];
	ld.param.u32 	%r53, [_Z11kernel__4_1PdS_S_iiiiiiiiiiiiiiiiii_param_8];
	ld.param.u32 	%r54, [_Z11kernel__4_1PdS_S_iiiiiiiiiiiiiiiiii_param_9];
	ld.param.u32 	%r60, [_Z11kernel__4_1PdS_S_iiiiiiiiiiiiiiiiii_param_10];
	ld.param.u32 	%r61, [_Z11kernel__4_1PdS_S_iiiiiiiiiiiiiiiiii_param_11];
	ld.param.u32 	%r62, [_Z11kernel__4_1PdS_S_iiiiiiiiiiiiiiiiii_param_12];
	ld.param.u32 	%r63, [_Z11kernel__4_1PdS_S_iiiiiiiiiiiiiiiiii_param_13];
	ld.param.u32 	%r64, [_Z11kernel__4_1PdS_S_iiiiiiiiiiiiiiiiii_param_14];
	ld.param.u32 	%r55, [_Z11kernel__4_1PdS_S_iiiiiiiiiiiiiiiiii_param_16];
	ld.param.u32 	%r56, [_Z11kernel__4_1PdS_S_iiiiiiiiiiiiiiiiii_param_18];
	ld.param.u32 	%r57, [_Z11kernel__4_1PdS_S_iiiiiiiiiiiiiiiiii_param_19];
	ld.param.u32 	%r58, [_Z11kernel__4_1PdS_S_iiiiiiiiiiiiiiiiii_param_20];
	cvta.to.global.u64 	%rd1, %rd6;
	mov.u32 	%r1, %tid.x;
	and.b32  	%r2, %r1, 15;
	shr.u32 	%r3, %r1, 4;
	mov.u32 	%r4, %tid.y;
	and.b32  	%r5, %r4, 15;
	shr.u32 	%r65, %r4, 4;
	mov.u32 	%r66, %ctaid.x;
	mul.lo.s32 	%r67, %r61, %r60;
	mul.lo.s32 	%r68, %r67, %r62;
	mul.lo.s32 	%r69, %r68, %r63;
	mul.lo.s32 	%r70, %r69, %r64;
	div.u32 	%r6, %r66, %r70;
	mul.lo.s32 	%r71, %r6, %r70;
	sub.s32 	%r72, %r66, %r71;
	div.s32 	%r73, %r72, %r69;
	mul.lo.s32 	%r74, %r73, %r69;
	sub.s32 	%r75, %r72, %r74;
	div.s32 	%r76, %r75, %r68;
	mul.lo.s32 	%r77, %r76, %r68;
	sub.s32 	%r78, %r75, %r77;
	div.s32 	%r7, %r78, %r67;
	mul.lo.s32 	%r79, %r7, %r67;
	sub.s32 	%r80, %r78, %r79;
	div.s32 	%r81, %r80, %r60;
	mul.lo.s32 	%r82, %r81, %r60;
	sub.s32 	%r83, %r80, %r82;
	shl.b32 	%r84, %r83, 4;
	or.b32  	%r8, %r84, %r2;
	mul.lo.s32 	%r9, %r81, 6;
	add.s32 	%r85, %r7, %r65;
	shl.b32 	%r86, %r76, 4;
	or.b32  	%r10, %r86, %r5;
	mul.lo.s32 	%r11, %r73, 6;
	add.s32 	%r87, %r6, %r3;
	mad.lo.s32 	%r88, %r87, %r52, %r11;
	mad.lo.s32 	%r89, %r88, %r51, %r10;
	mad.lo.s32 	%r90, %r89, %r50, %r85;
	mad.lo.s32 	%r91, %r90, %r49, %r9;
	mad.lo.s32 	%r12, %r91, %r59, %r8;
	sub.s32 	%r92, %r59, %r84;
	shr.s32 	%r93, %r59, 31;
	shr.u32 	%r94, %r93, 28;
	add.s32 	%r95, %r59, %r94;
	and.b32  	%r96, %r95, -16;
	sub.s32 	%r97, %r59, %r96;
	setp.lt.s32 	%p3, %r92, 16;
	selp.b32 	%r13, %r97, 16, %p3;
	mad.lo.s32 	%r14, %r81, -6, %r49;
	mul.hi.s32 	%r98, %r49, 715827883;
	shr.u32 	%r99, %r98, 31;
	add.s32 	%r100, %r98, %r99;
	mul.lo.s32 	%r101, %r100, 6;
	sub.s32 	%r102, %r49, %r101;
	setp.gt.s32 	%p4, %r14, 5;
	selp.b32 	%r15, 6, %r102, %p4;
	sub.s32 	%r103, %r51, %r86;
	shr.s32 	%r104, %r51, 31;
	shr.u32 	%r105, %r104, 28;
	add.s32 	%r106, %r51, %r105;
	and.b32  	%r107, %r106, -16;
	sub.s32 	%r108, %r51, %r107;
	setp.lt.s32 	%p5, %r103, 16;
	selp.b32 	%r16, %r108, 16, %p5;
	mad.lo.s32 	%r17, %r73, -6, %r52;
	mul.hi.s32 	%r109, %r52, 715827883;
	shr.u32 	%r110, %r109, 31;
	add.s32 	%r111, %r109, %r110;
	mul.lo.s32 	%r112, %r111, 6;
	sub.s32 	%r113, %r52, %r112;
	setp.gt.s32 	%p6, %r17, 5;
	selp.b32 	%r18, 6, %r113, %p6;
	setp.lt.s32 	%p7, %r58, 1;
	mov.f64 	%fd269, 0d0000000000000000;
	mov.f64 	%fd270, %fd269;
	mov.f64 	%fd271, %fd269;
	mov.f64 	%fd272, %fd269;
	mov.f64 	%fd273, %fd269;
	mov.f64 	%fd274, %fd269;
	mov.f64 	%fd275, %fd269;
	mov.f64 	%fd276, %fd269;
	mov.f64 	%fd277, %fd269;
	mov.f64 	%fd278, %fd269;
	mov.f64 	%fd279, %fd269;
	mov.f64 	%fd280, %fd269;
	mov.f64 	%fd281, %fd269;
	mov.f64 	%fd282, %fd269;
	mov.f64 	%fd283, %fd269;
	mov.f64 	%fd284, %fd269;
	mov.f64 	%fd285, %fd269;
	mov.f64 	%fd286, %fd269;
	mov.f64 	%fd287, %fd269;
	mov.f64 	%fd288, %fd269;
	mov.f64 	%fd289, %fd269;
	mov.f64 	%fd290, %fd269;
	mov.f64 	%fd291, %fd269;
	mov.f64 	%fd292, %fd269;
	mov.f64 	%fd293, %fd269;
	mov.f64 	%fd294, %fd269;
	mov.f64 	%fd295, %fd269;
	mov.f64 	%fd296, %fd269;
	mov.f64 	%fd297, %fd269;
	mov.f64 	%fd298, %fd269;
	mov.f64 	%fd299, %fd269;
	mov.f64 	%fd300, %fd269;
	mov.f64 	%fd301, %fd269;
	mov.f64 	%fd302, %fd269;
	mov.f64 	%fd303, %fd269;
	mov.f64 	%fd304, %fd269;
	@%p7 bra 	$L__BB3_12;
	setp.gt.s32 	%p8, %r53, %r6;
	setp.gt.s32 	%p9, %r50, %r7;
	setp.lt.s32 	%p10, %r2, %r13;
	and.pred  	%p1, %p8, %p10;
	mul.lo.s32 	%r116, %r54, %r53;
	mad.lo.s32 	%r117, %r116, %r8, %r6;
	mad.lo.s32 	%r19, %r117, %r52, %r11;
	setp.lt.s32 	%p11, %r5, %r16;
	and.pred  	%p2, %p9, %p11;
	mad.lo.s32 	%r20, %r7, %r49, %r9;
	mov.u32 	%r118, _ZZ11kernel__4_1PdS_S_iiiiiiiiiiiiiiiiiiE4sm_b;
	mad.lo.s32 	%r21, %r1, 768, %r118;
	and.b32  	%r119, %r4, 1008;
	or.b32  	%r22, %r5, %r119;
	add.s32 	%r23, %r3, %r2;
	cvta.to.global.u64 	%rd2, %rd5;
	cvta.to.global.u64 	%rd3, %rd4;
	mov.b32 	%r198, 0;
	mov.f64 	%fd269, 0d0000000000000000;
	not.pred 	%p15, %p1;
	not.pred 	%p21, %p2;
	shl.b32 	%r142, %r22, 3;
	shl.b32 	%r146, %r23, 3;
	mov.u32 	%r199, %r198;
$L__BB3_2:
	.pragma "nounroll";
	setp.lt.s32 	%p12, %r18, 1;
	add.s32 	%r26, %r198, 16;
	sub.s32 	%r120, %r26, %r58;
	setp.gt.s32 	%p13, %r120, 0;
	selp.b32 	%r199, %r120, %r199, %p13;
	sub.s32 	%r28, 16, %r199;
	setp.ge.u32 	%p14, %r4, %r28;
	or.pred  	%p16, %p15, %p14;
	or.pred  	%p17, %p16, %p12;
	@%p17 bra 	$L__BB3_5;
	shl.b32 	%r124, %r1, 3;
	mad.lo.s32 	%r125, %r4, 768, %r124;
	mov.u32 	%r126, _ZZ11kernel__4_1PdS_S_iiiiiiiiiiiiiiiiiiE4sm_a;
	add.s32 	%r200, %r126, %r125;
	neg.s32 	%r201, %r18;
	add.s32 	%r127, %r198, %r4;
	mad.lo.s32 	%r31, %r127, %r55, %r19;
	mov.b32 	%r202, 0;
$L__BB3_4:
	add.s32 	%r128, %r31, %r202;
	mul.wide.u32 	%rd7, %r128, 8;
	add.s64 	%rd8, %rd3, %rd7;
	ld.global.f64 	%fd183, [%rd8];
	st.shared.f64 	[%r200], %fd183;
	add.s32 	%r202, %r202, 1;
	add.s32 	%r201, %r201, 1;
	setp.ne.s32 	%p18, %r201, 0;
	add.s32 	%r200, %r200, 128;
	@%p18 bra 	$L__BB3_4;
$L__BB3_5:
	setp.lt.s32 	%p19, %r15, 1;
	setp.ge.u32 	%p20, %r1, %r28;
	or.pred  	%p22, %p21, %p20;
	or.pred  	%p23, %p22, %p19;
	@%p23 bra 	$L__BB3_8;
	add.s32 	%r38, %r198, %r1;
	mov.b32 	%r203, 0;
$L__BB3_7:
	add.s32 	%r131, %r20, %r203;
	mad.lo.s32 	%r132, %r131, %r51, %r10;
	mad.lo.s32 	%r133, %r132, %r54, %r38;
	mul.wide.u32 	%rd9, %r133, 8;
	add.s64 	%rd10, %rd2, %rd9;
	ld.global.f64 	%fd184, [%rd10];
	shl.b32 	%r134, %r203, 4;
	add.s32 	%r135, %r134, %r4;
	shl.b32 	%r136, %r135, 3;
	add.s32 	%r137, %r21, %r136;
	st.shared.f64 	[%r137], %fd184;
	add.s32 	%r203, %r203, 1;
	setp.ne.s32 	%p24, %r203, %r15;
	@%p24 bra 	$L__BB3_7;
$L__BB3_8:
	bar.sync 	0;
	setp.gt.s32 	%p25, %r199, 15;
	@%p25 bra 	$L__BB3_11;
	max.s32 	%r41, %r28, 1;
	mov.b32 	%r204, 0;
$L__BB3_10:
	mul.lo.s32 	%r139, %r204, 768;
	mov.u32 	%r140, _ZZ11kernel__4_1PdS_S_iiiiiiiiiiiiiiiiiiE4sm_b;
	add.s32 	%r141, %r140, %r139;
	add.s32 	%r143, %r141, %r142;
	mov.u32 	%r144, _ZZ11kernel__4_1PdS_S_iiiiiiiiiiiiiiiiiiE4sm_a;
	add.s32 	%r145, %r144, %r139;
	ld.shared.f64 	%fd185, [%r143+640];
	ld.shared.f64 	%fd186, [%r143+512];
	ld.shared.f64 	%fd187, [%r143+384];
	ld.shared.f64 	%fd188, [%r143+256];
	ld.shared.f64 	%fd189, [%r143+128];
	ld.shared.f64 	%fd190, [%r143];
	add.s32 	%r147, %r145, %r146;
	ld.shared.f64 	%fd191, [%r147];
	fma.rn.f64 	%fd304, %fd190, %fd191, %fd304;
	fma.rn.f64 	%fd298, %fd189, %fd191, %fd298;
	fma.rn.f64 	%fd292, %fd188, %fd191, %fd292;
	fma.rn.f64 	%fd286, %fd187, %fd191, %fd286;
	fma.rn.f64 	%fd280, %fd186, %fd191, %fd280;
	fma.rn.f64 	%fd274, %fd185, %fd191, %fd274;
	ld.shared.f64 	%fd192, [%r147+128];
	fma.rn.f64 	%fd303, %fd190, %fd192, %fd303;
	fma.rn.f64 	%fd297, %fd189, %fd192, %fd297;
	fma.rn.f64 	%fd291, %fd188, %fd192, %fd291;
	fma.rn.f64 	%fd285, %fd187, %fd192, %fd285;
	fma.rn.f64 	%fd279, %fd186, %fd192, %fd279;
	fma.rn.f64 	%fd273, %fd185, %fd192, %fd273;
	ld.shared.f64 	%fd193, [%r147+256];
	fma.rn.f64 	%fd302, %fd190, %fd193, %fd302;
	fma.rn.f64 	%fd296, %fd189, %fd193, %fd296;
	fma.rn.f64 	%fd290, %fd188, %fd193, %fd290;
	fma.rn.f64 	%fd284, %fd187, %fd193, %fd284;
	fma.rn.f64 	%fd278, %fd186, %fd193, %fd278;
	fma.rn.f64 	%fd272, %fd185, %fd193, %fd272;
	ld.shared.f64 	%fd194, [%r147+384];
	fma.rn.f64 	%fd301, %fd190, %fd194, %fd301;
	fma.rn.f64 	%fd295, %fd189, %fd194, %fd295;
	fma.rn.f64 	%fd289, %fd188, %fd194, %fd289;
	fma.rn.f64 	%fd283, %fd187, %fd194, %fd283;
	fma.rn.f64 	%fd277, %fd186, %fd194, %fd277;
	fma.rn.f64 	%fd271, %fd185, %fd194, %fd271;
	ld.shared.f64 	%fd195, [%r147+512];
	fma.rn.f64 	%fd300, %fd190, %fd195, %fd300;
	fma.rn.f64 	%fd294, %fd189, %fd195, %fd294;
	fma.rn.f64 	%fd288, %fd188, %fd195, %fd288;
	fma.rn.f64 	%fd282, %fd187, %fd195, %fd282;
	fma.rn.f64 	%fd276, %fd186, %fd195, %fd276;
	fma.rn.f64 	%fd270, %fd185, %fd195, %fd270;
	ld.shared.f64 	%fd196, [%r147+640];
	fma.rn.f64 	%fd299, %fd190, %fd196, %fd299;
	fma.rn.f64 	%fd293, %fd189, %fd196, %fd293;
	fma.rn.f64 	%fd287, %fd188, %fd196, %fd287;
	fma.rn.f64 	%fd281, %fd187, %fd196, %fd281;
	fma.rn.f64 	%fd275, %fd186, %fd196, %fd275;
	fma.rn.f64 	%fd269, %fd185, %fd196, %fd269;
	add.s32 	%r204, %r204, 1;
	setp.ne.s32 	%p26, %r204, %r41;
	@%p26 bra 	$L__BB3_10;
$L__BB3_11:
	bar.sync 	0;
	setp.lt.s32 	%p27, %r26, %r58;
	mov.u32 	%r198, %r26;
	@%p27 bra 	$L__BB3_2;
$L__BB3_12:
	setp.gt.s32 	%p28, %r53, %r6;
	setp.gt.s32 	%p29, %r50, %r7;
	setp.lt.s32 	%p30, %r2, %r13;
	setp.lt.u32 	%p31, %r1, 16;
	and.pred  	%p32, %p31, %p28;
	and.pred  	%p34, %p30, %p32;
	setp.lt.s32 	%p35, %r5, %r16;
	and.pred  	%p36, %p34, %p35;
	setp.lt.u32 	%p37, %r4, 16;
	and.pred  	%p38, %p37, %p29;
	and.pred  	%p39, %p36, %p38;
	not.pred 	%p40, %p39;
	@%p40 bra 	$L__BB3_85;
	min.s32 	%r150, %r15, %r18;
	setp.lt.s32 	%p41, %r150, 1;
	@%p41 bra 	$L__BB3_15;
	mul.wide.s32 	%rd11, %r12, 8;
	add.s64 	%rd12, %rd1, %rd11;
	st.global.f64 	[%rd12], %fd304;
$L__BB3_15:
	setp.lt.s32 	%p42, %r15, 1;
	setp.lt.s32 	%p43, %r18, 2;
	or.pred  	%p44, %p42, %p43;
	@%p44 bra 	$L__BB3_17;
	add.s32 	%r151, %r12, %r56;
	mul.wide.s32 	%rd13, %r151, 8;
	add.s64 	%rd14, %rd1, %rd13;
	st.global.f64 	[%rd14], %fd303;
$L__BB3_17:
	setp.lt.s32 	%p46, %r18, 3;
	or.pred  	%p47, %p42, %p46;
	@%p47 bra 	$L__BB3_19;
	shl.b32 	%r152, %r56, 1;
	add.s32 	%r153, %r12, %r152;
	mul.wide.s32 	%rd15, %r153, 8;
	add.s64 	%rd16, %rd1, %rd15;
	st.global.f64 	[%rd16], %fd302;
$L__BB3_19:
	setp.lt.s32 	%p49, %r18, 4;
	or.pred  	%p50, %p42, %p49;
	@%p50 bra 	$L__BB3_21;
	mad.lo.s32 	%r154, %r56, 3, %r12;
	mul.wide.s32 	%rd17, %r154, 8;
	add.s64 	%rd18, %rd1, %rd17;
	st.global.f64 	[%rd18], %fd301;
$L__BB3_21:
	setp.lt.s32 	%p52, %r18, 5;
	or.pred  	%p53, %p42, %p52;
	@%p53 bra 	$L__BB3_23;
	shl.b32 	%r155, %r56, 2;
	add.s32 	%r156, %r12, %r155;
	mul.wide.s32 	%rd19, %r156, 8;
	add.s64 	%rd20, %rd1, %rd19;
	st.global.f64 	[%rd20], %fd300;
$L__BB3_23:
	setp.lt.s32 	%p55, %r17, 6;
	or.pred  	%p56, %p42, %p55;
	@%p56 bra 	$L__BB3_25;
	mad.lo.s32 	%r157, %r56, 5, %r12;
	mul.wide.s32 	%rd21, %r157, 8;
	add.s64 	%rd22, %rd1, %rd21;
	st.global.f64 	[%rd22], %fd299;
$L__BB3_25:
	setp.lt.s32 	%p57, %r18, 1;
	setp.lt.s32 	%p58, %r15, 2;
	add.s32 	%r44, %r12, %r57;
	or.pred  	%p59, %p58, %p57;
	@%p59 bra 	$L__BB3_27;
	mul.wide.s32 	%rd23, %r44, 8;
	add.s64 	%rd24, %rd1, %rd23;
	st.global.f64 	[%rd24], %fd298;
$L__BB3_27:
	min.s32 	%r158, %r15, %r18;
	setp.lt.s32 	%p60, %r158, 2;
	@%p60 bra 	$L__BB3_29;
	add.s32 	%r159, %r44, %r56;
	mul.wide.s32 	%rd25, %r159, 8;
	add.s64 	%rd26, %rd1, %rd25;
	st.global.f64 	[%rd26], %fd297;
$L__BB3_29:
	or.pred  	%p63, %p58, %p46;
	@%p63 bra 	$L__BB3_31;
	shl.b32 	%r160, %r56, 1;
	add.s32 	%r161, %r44, %r160;
	mul.wide.s32 	%rd27, %r161, 8;
	add.s64 	%rd28, %rd1, %rd27;
	st.global.f64 	[%rd28], %fd296;
$L__BB3_31:
	setp.lt.s32 	%p64, %r15, 2;
	setp.lt.s32 	%p65, %r18, 4;
	or.pred  	%p66, %p64, %p65;
	@%p66 bra 	$L__BB3_33;
	mad.lo.s32 	%r162, %r56, 3, %r44;
	mul.wide.s32 	%rd29, %r162, 8;
	add.s64 	%rd30, %rd1, %rd29;
	st.global.f64 	[%rd30], %fd295;
$L__BB3_33:
	setp.lt.s32 	%p67, %r15, 2;
	setp.lt.s32 	%p68, %r18, 5;
	or.pred  	%p69, %p67, %p68;
	@%p69 bra 	$L__BB3_35;
	shl.b32 	%r163, %r56, 2;
	add.s32 	%r164, %r44, %r163;
	mul.wide.s32 	%rd31, %r164, 8;
	add.s64 	%rd32, %rd1, %rd31;
	st.global.f64 	[%rd32], %fd294;
$L__BB3_35:
	setp.lt.s32 	%p70, %r15, 2;
	setp.lt.s32 	%p71, %r17, 6;
	or.pred  	%p72, %p70, %p71;
	@%p72 bra 	$L__BB3_37;
	mad.lo.s32 	%r165, %r56, 5, %r44;
	mul.wide.s32 	%rd33, %r165, 8;
	add.s64 	%rd34, %rd1, %rd33;
	st.global.f64 	[%rd34], %fd293;
$L__BB3_37:
	setp.lt.s32 	%p73, %r18, 1;
	setp.lt.s32 	%p74, %r15, 3;
	add.s32 	%r45, %r44, %r57;
	or.pred  	%p75, %p74, %p73;
	@%p75 bra 	$L__BB3_39;
	mul.wide.s32 	%rd35, %r45, 8;
	add.s64 	%rd36, %rd1, %rd35;
	st.global.f64 	[%rd36], %fd292;
$L__BB3_39:
	setp.lt.s32 	%p76, %r15, 3;
	setp.lt.s32 	%p77, %r18, 2;
	or.pred  	%p78, %p76, %p77;
	@%p78 bra 	$L__BB3_41;
	add.s32 	%r166, %r45, %r56;
	mul.wide.s32 	%rd37, %r166, 8;
	add.s64 	%rd38, %rd1, %rd37;
	st.global.f64 	[%rd38], %fd291;
$L__BB3_41:
	setp.lt.s32 	%p79, %r158, 3;
	@%p79 bra 	$L__BB3_43;
	shl.b32 	%r168, %r56, 1;
	add.s32 	%r169, %r45, %r168;
	mul.wide.s32 	%rd39, %r169, 8;
	add.s64 	%rd40, %rd1, %rd39;
	st.global.f64 	[%rd40], %fd290;
$L__BB3_43:
	setp.lt.s32 	%p80, %r15, 3;
	setp.lt.s32 	%p81, %r18, 4;
	or.pred  	%p82, %p80, %p81;
	@%p82 bra 	$L__BB3_45;
	mad.lo.s32 	%r170, %r56, 3, %r45;
	mul.wide.s32 	%rd41, %r170, 8;
	add.s64 	%rd42, %rd1, %rd41;
	st.global.f64 	[%rd42], %fd289;
$L__BB3_45:
	setp.lt.s32 	%p83, %r15, 3;
	setp.lt.s32 	%p84, %r18, 5;
	or.pred  	%p85, %p83, %p84;
	@%p85 bra 	$L__BB3_47;
	shl.b32 	%r171, %r56, 2;
	add.s32 	%r172, %r45, %r171;
	mul.wide.s32 	%rd43, %r172, 8;
	add.s64 	%rd44, %rd1, %rd43;
	st.global.f64 	[%rd44], %fd288;
$L__BB3_47:
	setp.lt.s32 	%p86, %r15, 3;
	setp.lt.s32 	%p87, %r17, 6;
	or.pred  	%p88, %p86, %p87;
	@%p88 bra 	$L__BB3_49;
	mad.lo.s32 	%r173, %r56, 5, %r45;
	mul.wide.s32 	%rd45, %r173, 8;
	add.s64 	%rd46, %rd1, %rd45;
	st.global.f64 	[%rd46], %fd287;
$L__BB3_49:
	setp.lt.s32 	%p89, %r18, 1;
	setp.lt.s32 	%p90, %r15, 4;
	add.s32 	%r46, %r45, %r57;
	or.pred  	%p91, %p90, %p89;
	@%p91 bra 	$L__BB3_51;
	mul.wide.s32 	%rd47, %r46, 8;
	add.s64 	%rd48, %rd1, %rd47;
	st.global.f64 	[%rd48], %fd286;
$L__BB3_51:
	setp.lt.s32 	%p92, %r15, 4;
	setp.lt.s32 	%p93, %r18, 2;
	or.pred  	%p94, %p92, %p93;
	@%p94 bra 	$L__BB3_53;
	add.s32 	%r174, %r46, %r56;
	mul.wide.s32 	%rd49, %r174, 8;
	add.s64 	%rd50, %rd1, %rd49;
	st.global.f64 	[%rd50], %fd285;
$L__BB3_53:
	setp.lt.s32 	%p95, %r15, 4;
	setp.lt.s32 	%p96, %r18, 3;
	or.pred  	%p97, %p95, %p96;
	@%p97 bra 	$L__BB3_55;
	shl.b32 	%r175, %r56, 1;
	add.s32 	%r176, %r46, %r175;
	mul.wide.s32 	%rd51, %r176, 8;
	add.s64 	%rd52, %rd1, %rd51;
	st.global.f64 	[%rd52], %fd284;
$L__BB3_55:
	setp.lt.s32 	%p98, %r158, 4;
	@%p98 bra 	$L__BB3_57;
	mad.lo.s32 	%r178, %r56, 3, %r46;
	mul.wide.s32 	%rd53, %r178, 8;
	add.s64 	%rd54, %rd1, %rd53;
	st.global.f64 	[%rd54], %fd283;
$L__BB3_57:
	setp.lt.s32 	%p99, %r15, 4;
	setp.lt.s32 	%p100, %r18, 5;
	or.pred  	%p101, %p99, %p100;
	@%p101 bra 	$L__BB3_59;
	shl.b32 	%r179, %r56, 2;
	add.s32 	%r180, %r46, %r179;
	mul.wide.s32 	%rd55, %r180, 8;
	add.s64 	%rd56, %rd1, %rd55;
	st.global.f64 	[%rd56], %fd282;
$L__BB3_59:
	setp.lt.s32 	%p102, %r15, 4;
	setp.lt.s32 	%p103, %r17, 6;
	or.pred  	%p104, %p102, %p103;
	@%p104 bra 	$L__BB3_61;
	mad.lo.s32 	%r181, %r56, 5, %r46;
	mul.wide.s32 	%rd57, %r181, 8;
	add.s64 	%rd58, %rd1, %rd57;
	st.global.f64 	[%rd58], %fd281;
$L__BB3_61:
	setp.lt.s32 	%p105, %r18, 1;
	setp.lt.s32 	%p106, %r15, 5;
	add.s32 	%r47, %r46, %r57;
	or.pred  	%p107, %p106, %p105;
	@%p107 bra 	$L__BB3_63;
	mul.wide.s32 	%rd59, %r47, 8;
	add.s64 	%rd60, %rd1, %rd59;
	st.global.f64 	[%rd60], %fd280;
$L__BB3_63:
	setp.lt.s32 	%p108, %r15, 5;
	setp.lt.s32 	%p109, %r18, 2;
	or.pred  	%p110, %p108, %p109;
	@%p110 bra 	$L__BB3_65;
	add.s32 	%r182, %r47, %r56;
	mul.wide.s32 	%rd61, %r182, 8;
	add.s64 	%rd62, %rd1, %rd61;
	st.global.f64 	[%rd62], %fd279;
$L__BB3_65:
	setp.lt.s32 	%p111, %r15, 5;
	setp.lt.s32 	%p112, %r18, 3;
	or.pred  	%p113, %p111, %p112;
	@%p113 bra 	$L__BB3_67;
	shl.b32 	%r183, %r56, 1;
	add.s32 	%r184, %r47, %r183;
	mul.wide.s32 	%rd63, %r184, 8;
	add.s64 	%rd64, %rd1, %rd63;
	st.global.f64 	[%rd64], %fd278;
$L__BB3_67:
	setp.lt.s32 	%p114, %r15, 5;
	setp.lt.s32 	%p115, %r18, 4;
	or.pred  	%p116, %p114, %p115;
	@%p116 bra 	$L__BB3_69;
	mad.lo.s32 	%r185, %r56, 3, %r47;
	mul.wide.s32 	%rd65, %r185, 8;
	add.s64 	%rd66, %rd1, %rd65;
	st.global.f64 	[%rd66], %fd277;
$L__BB3_69:
	setp.lt.s32 	%p117, %r158, 5;
	@%p117 bra 	$L__BB3_71;
	shl.b32 	%r187, %r56, 2;
	add.s32 	%r188, %r47, %r187;
	mul.wide.s32 	%rd67, %r188, 8;
	add.s64 	%rd68, %rd1, %rd67;
	st.global.f64 	[%rd68], %fd276;
$L__BB3_71:
	setp.lt.s32 	%p118, %r15, 5;
	setp.lt.s32 	%p119, %r17, 6;
	or.pred  	%p120, %p118, %p119;
	@%p120 bra 	$L__BB3_73;
	mad.lo.s32 	%r189, %r56, 5, %r47;
	mul.wide.s32 	%rd69, %r189, 8;
	add.s64 	%rd70, %rd1, %rd69;
	st.global.f64 	[%rd70], %fd275;
$L__BB3_73:
	setp.lt.s32 	%p121, %r18, 1;
	setp.lt.s32 	%p122, %r14, 6;
	add.s32 	%r48, %r47, %r57;
	or.pred  	%p123, %p122, %p121;
	@%p123 bra 	$L__BB3_75;
	mul.wide.s32 	%rd71, %r48, 8;
	add.s64 	%rd72, %rd1, %rd71;
	st.global.f64 	[%rd72], %fd274;
$L__BB3_75:
	setp.lt.s32 	%p124, %r18, 2;
	setp.lt.s32 	%p125, %r14, 6;
	or.pred  	%p126, %p125, %p124;
	@%p126 bra 	$L__BB3_77;
	add.s32 	%r190, %r48, %r56;
	mul.wide.s32 	%rd73, %r190, 8;
	add.s64 	%rd74, %rd1, %rd73;
	st.global.f64 	[%rd74], %fd273;
$L__BB3_77:
	setp.lt.s32 	%p127, %r18, 3;
	setp.lt.s32 	%p128, %r14, 6;
	or.pred  	%p129, %p128, %p127;
	@%p129 bra 	$L__BB3_79;
	shl.b32 	%r191, %r56, 1;
	add.s32 	%r192, %r48, %r191;
	mul.wide.s32 	%rd75, %r192, 8;
	add.s64 	%rd76, %rd1, %rd75;
	st.global.f64 	[%rd76], %fd272;
$L__BB3_79:
	setp.lt.s32 	%p130, %r18, 4;
	setp.lt.s32 	%p131, %r14, 6;
	or.pred  	%p132, %p131, %p130;
	@%p132 bra 	$L__BB3_81;
	mad.lo.s32 	%r193, %r56, 3, %r48;
	mul.wide.s32 	%rd77, %r193, 8;
	add.s64 	%rd78, %rd1, %rd77;
	st.global.f64 	[%rd78], %fd271;
$L__BB3_81:
	setp.lt.s32 	%p133, %r18, 5;
	setp.lt.s32 	%p134, %r14, 6;
	or.pred  	%p135, %p134, %p133;
	@%p135 bra 	$L__BB3_83;
	shl.b32 	%r194, %r56, 2;
	add.s32 	%r195, %r48, %r194;
	mul.wide.s32 	%rd79, %r195, 8;
	add.s64 	%rd80, %rd1, %rd79;
	st.global.f64 	[%rd80], %fd270;
$L__BB3_83:
	min.s32 	%r196, %r14, %r17;
	setp.lt.s32 	%p136, %r196, 6;
	@%p136 bra 	$L__BB3_85;
	mad.lo.s32 	%r197, %r56, 5, %r48;
	mul.wide.s32 	%rd81, %r197, 8;
	add.s64 	%rd82, %rd1, %rd81;
	st.global.f64 	[%rd82], %fd269;
$L__BB3_85:
	ret;

}


// ===== COMPILED SASS (sm_100) =====

	.target	sm_100

	.elftype	@"ET_EXEC"


//--------------------- .note.nv.tkinfo           --------------------------
	.section	.note.nv.tkinfo,"",@"SHT_NOTE"
	.sectionflags	@"SHF_NOTE_NV_TKINFO"
	.tkinfo
        /*0018*/ 	.word	0x00000002
        /*0030*/ 	.string	""
        /*0030*/ 	.string	"ptxas"
        /*0030*/ 	.string	"Cuda compilation tools, release 13.0, V13.0.88"
        /*0030*/ 	.string	"Build cuda_13.0.r13.0/compiler.36424714_0"
        /*0030*/ 	.string	"-arch sm_100 -m 64 "



//--------------------- .note.nv.cuinfo           --------------------------
	.section	.note.nv.cuinfo,"",@"SHT_NOTE"
	.sectionflags	@"SHF_NOTE_NV_CUINFO"
        /*0018*/ 	.short	0x0002
        /*001a*/ 	.short	0x0064
        /*001c*/ 	.short	0x0082
	.zero		2


//--------------------- .nv.info                  --------------------------
	.section	.nv.info,"",@"SHT_CUDA_INFO"
	.align	4


	//----- nvinfo : EIATTR_REGCOUNT
	.align		4
        /*0000*/ 	.byte	0x04, 0x2f
        /*0002*/ 	.short	(.L_1 - .L_0)
	.align		4
.L_0:
        /*0004*/ 	.word	index@(_Z11kernel__1_1PdS_S_iiiiiiiiiiiiiiiiii)
        /*0008*/ 	.word	0x00000074


	//----- nvinfo : EIATTR_FRAME_SIZE
	.align		4
.L_1:
        /*000c*/ 	.byte	0x04, 0x11
        /*000e*/ 	.short	(.L_3 - .L_2)
	.align		4
.L_2:
        /*0010*/ 	.word	index@(_Z11kernel__1_1PdS_S_iiiiiiiiiiiiiiiiii)
        /*0014*/ 	.word	0x00000000


	//----- nvinfo : EIATTR_REGCOUNT
	.align		4
.L_3:
        /*0018*/ 	.byte	0x04, 0x2f
        /*001a*/ 	.short	(.L_5 - .L_4)
	.align		4
.L_4:
        /*001c*/ 	.word	index@(_Z11kernel__2_1PdS_S_iiiiiiiiiiiiiiiiii)
        /*0020*/ 	.word	0x0000007c


	//----- nvinfo : EIATTR_FRAME_SIZE
	.align		4
.L_5:
        /*0024*/ 	.byte	0x04, 0x11
        /*0026*/ 	.short	(.L_7 - .L_6)
	.align		4
.L_6:
        /*0028*/ 	.word	index@(_Z11kernel__2_1PdS_S_iiiiiiiiiiiiiiiiii)
        /*002c*/ 	.word	0x00000000


	//----- nvinfo : EIATTR_REGCOUNT
	.align		4
.L_7:
        /*0030*/ 	.byte	0x04, 0x2f
        /*0032*/ 	.short	(.L_9 - .L_8)
	.align		4
.L_8:
        /*0034*/ 	.word	index@(_Z11kernel__3_1PdS_S_iiiiiiiiiiiiiiiiii)
        /*0038*/ 	.word	0x00000075


	//----- nvinfo : EIATTR_FRAME_SIZE
	.align		4
.L_9:
        /*003c*/ 	.byte	0x04, 0x11
        /*003e*/ 	.short	(.L_11 - .L_10)
	.align		4
.L_10:
        /*0040*/ 	.word	index@(_Z11kernel__3_1PdS_S_iiiiiiiiiiiiiiiiii)
        /*0044*/ 	.word	0x00000000


	//----- nvinfo : EIATTR_REGCOUNT
	.align		4
.L_11:
        /*0048*/ 	.byte	0x04, 0x2f
        /*004a*/ 	.short	(.L_13 - .L_12)
	.align		4
.L_12:
        /*004c*/ 	.word	index@(_Z11kernel__4_1PdS_S_iiiiiiiiiiiiiiiiii)
        /*0050*/ 	.word	0x0000007c


	//----- nvinfo : EIATTR_FRAME_SIZE
	.align		4
.L_13:
        /*0054*/ 	.byte	0x04, 0x11
        /*0056*/ 	.short	(.L_15 - .L_14)
	.align		4
.L_14:
        /*0058*/ 	.word	index@(_Z11kernel__4_1PdS_S_iiiiiiiiiiiiiiiiii)
        /*005c*/ 	.word	0x00000000


	//----- nvinfo : EIATTR_MIN_STACK_SIZE
	.align		4
.L_15:
        /*0060*/ 	.byte	0x04, 0x12
        /*0062*/ 	.short	(.L_17 - .L_16)
	.align		4
.L_16:
        /*0064*/ 	.word	index@(_Z11kernel__4_1PdS_S_iiiiiiiiiiiiiiiiii)
        /*0068*/ 	.word	0x00000000


	//----- nvinfo : EIATTR_MIN_STACK_SIZE
	.align		4
.L_17:
        /*006c*/ 	.byte	0x04, 0x12
        /*006e*/ 	.short	(.L_19 - .L_18)
	.align		4
.L_18:
        /*0070*/ 	.word	index@(_Z11kernel__3_1PdS_S_iiiiiiiiiiiiiiiiii)
        /*0074*/ 	.word	0x00000000


	//----- nvinfo : EIATTR_MIN_STACK_SIZE
	.align		4
.L_19:
        /*0078*/ 	.byte	0x04, 0x12
        /*007a*/ 	.short	(.L_21 - .L_20)
	.align		4
.L_20:
        /*007c*/ 	.word	index@(_Z11kernel__2_1PdS_S_iiiiiiiiiiiiiiiiii)
        /*0080*/ 	.word	0x00000000


	//----- nvinfo : EIATTR_MIN_STACK_SIZE
	.align		4
.L_21:
        /*0084*/ 	.byte	0x04, 0x12
        /*0086*/ 	.short	(.L_23 - .L_22)
	.align		4
.L_22:
        /*0088*/ 	.word	index@(_Z11kernel__1_1PdS_S_iiiiiiiiiiiiiiiiii)
        /*008c*/ 	.word	0x00000000
.L_23:


//--------------------- .nv.compat                --------------------------
	.section	.nv.compat,"",@"SHT_CUDA_COMPAT_INFO"
	.align	4
        /*0000*/ 	.byte	0x02, 0x09, 0x00, 0x00, 0x02, 0x02, 0x01, 0x00, 0x02, 0x05, 0x05, 0x00, 0x03, 0x07, 0x01, 0x01
        /*0010*/ 	.byte	0x02, 0x03, 0x00, 0x00, 0x02, 0x06, 0x01, 0x00, 0x04, 0x0b, 0x08, 0x00, 0x01, 0x00, 0x00, 0x00
        /*0020*/ 	.byte	0x00, 0x00, 0x00, 0x00


//--------------------- .nv.info._Z11kernel__4_1PdS_S_iiiiiiiiiiiiiiiiii --------------------------
	.section	.nv.info._Z11kernel__4_1PdS_S_iiiiiiiiiiiiiiiiii,"",@"SHT_CUDA_INFO"
	.sectionflags	@""
	.align	4


	//----- nvinfo : EIATTR_CUDA_API_VERSION
	.align		4
        /*0000*/ 	.byte	0x04, 0x37
        /*0002*/ 	.short	(.L_25 - .L_24)
.L_24:
        /*0004*/ 	.word	0x00000082


	//----- nvinfo : EIATTR_KPARAM_INFO
	.align		4
.L_25:
        /*0008*/ 	.byte	0x04, 0x17
        /*000a*/ 	.short	(.L_27 - .L_26)
.L_26:
        /*000c*/ 	.word	0x00000000
        /*0010*/ 	.short	0x0014
        /*0012*/ 	.short	0x005c
        /*0014*/ 	.byte	0x00, 0xf0, 0x11, 0x00


	//----- nvinfo : EIATTR_KPARAM_INFO
	.align		4
.L_27:
        /*0018*/ 	.byte	0x04, 0x17
        /*001a*/ 	.short	(.L_29 - .L_28)
.L_28:
        /*001c*/ 	.word	0x00000000
        /*0020*/ 	.short	0x0013
        /*0022*/ 	.short	0x0058
        /*0024*/ 	.byte	0x00, 0xf0, 0x11, 0x00


	//----- nvinfo : EIATTR_KPARAM_INFO
	.align		4
.L_29:
        /*0028*/ 	.byte	0x04, 0x17
        /*002a*/ 	.short	(.L_31 - .L_30)
.L_30:
        /*002c*/ 	.word	0x00000000
        /*0030*/ 	.short	0x0012
        /*0032*/ 	.short	0x0054
        /*0034*/ 	.byte	0x00, 0xf0, 0x11, 0x00


	//----- nvinfo : EIATTR_KPARAM_INFO
	.align		4
.L_31:
        /*0038*/ 	.byte	0x04, 0x17
        /*003a*/ 	.short	(.L_33 - .L_32)
.L_32:
        /*003c*/ 	.word	0x00000000
        /*0040*/ 	.short	0x0011
        /*0042*/ 	.short	0x0050
        /*0044*/ 	.byte	0x00, 0xf0, 0x11, 0x00


	//----- nvinfo : EIATTR_KPARAM_INFO
	.align		4
.L_33:
        /*0048*/ 	.byte	0x04, 0x17
        /*004a*/ 	.short	(.L_35 - .L_34)
.L_34:
        /*004c*/ 	.word	0x00000000
        /*0050*/ 	.short	0x0010
        /*0052*/ 	.short	0x004c
        /*0054*/ 	.byte	0x00, 0xf0, 0x11, 0x00


	//----- nvinfo : EIATTR_KPARAM_INFO
	.align		4
.L_35:
        /*0058*/ 	.byte	0x04, 0x17
        /*005a*/ 	.short	(.L_37 - .L_36)
.L_36:
        /*005c*/ 	.word	0x00000000
        /*0060*/ 	.short	0x000f
        /*0062*/ 	.short	0x0048
        /*0064*/ 	.byte	0x00, 0xf0, 0x11, 0x00


	//----- nvinfo : EIATTR_KPARAM_INFO
	.align		4
.L_37:
        /*0068*/ 	.byte	0x04, 0x17
        /*006a*/ 	.short	(.L_39 - .L_38)
.L_38:
        /*006c*/ 	.word	0x00000000
        /*0070*/ 	.short	0x000e
        /*0072*/ 	.short	0x0044
        /*0074*/ 	.byte	0x00, 0xf0, 0x11, 0x00


	//----- nvinfo : EIATTR_KPARAM_INFO
	.align		4
.L_39:
        /*0078*/ 	.byte	0x04, 0x17
        /*007a*/ 	.short	(.L_41 - .L_40)
.L_40:
        /*007c*/ 	.word	0x00000000
        /*0080*/ 	.short	0x000d
        /*0082*/ 	.short	0x0040
        /*0084*/ 	.byte	0x00, 0xf0, 0x11, 0x00


	//----- nvinfo : EIATTR_KPARAM_INFO
	.align		4
.L_41:
        /*0088*/ 	.byte	0x04, 0x17
        /*008a*/ 	.short	(.L_43 - .L_42)
.L_42:
        /*008c*/ 	.word	0x00000000
        /*0090*/ 	.short	0x000c
        /*0092*/ 	.short	0x003c
        /*0094*/ 	.byte	0x00, 0xf0, 0x11, 0x00


	//----- nvinfo : EIATTR_KPARAM_INFO
	.align		4
.L_43:
        /*0098*/ 	.byte	0x04, 0x17
        /*009a*/ 	.short	(.L_45 - .L_44)
.L_44:
        /*009c*/ 	.word	0x00000000
        /*00a0*/ 	.short	0x000b
        /*00a2*/ 	.short	0x0038
        /*00a4*/ 	.byte	0x00, 0xf0, 0x11, 0x00


	//----- nvinfo : EIATTR_KPARAM_INFO
	.align		4
.L_45:
        /*00a8*/ 	.byte	0x04, 0x17
        /*00aa*/ 	.short	(.L_47 - .L_46)
.L_46:
        /*00ac*/ 	.word	0x00000000
        /*00b0*/ 	.short	0x000a
        /*00b2*/ 	.short	0x0034
        /*00b4*/ 	.byte	0x00, 0xf0, 0x11, 0x00


	//----- nvinfo : EIATTR_KPARAM_INFO
	.align		4
.L_47:
        /*00b8*/ 	.byte	0x04, 0x17
        /*00ba*/ 	.short	(.L_49 - .L_48)
.L_48:
        /*00bc*/ 	.word	0x00000000
        /*00c0*/ 	.short	0x0009
        /*00c2*/ 	.short	0x0030
        /*00c4*/ 	.byte	0x00, 0xf0, 0x11, 0x00


	//----- nvinfo : EIATTR_KPARAM_INFO
	.align		4
.L_49:
        /*00c8*/ 	.byte	0x04, 0x17
        /*00ca*/ 	.short	(.L_51 - .L_50)
.L_50:
        /*00cc*/ 	.word	0x00000000
        /*00d0*/ 	.short	0x0008
        /*00d2*/ 	.short	0x002c
        /*00d4*/ 	.byte	0x00, 0xf0, 0x11, 0x00


	//----- nvinfo : EIATTR_KPARAM_INFO
	.align		4
.L_51:
        /*00d8*/ 	.byte	0x04, 0x17
        /*00da*/ 	.short	(.L_53 - .L_52)
.L_52:
        /*00dc*/ 	.word	0x00000000
        /*00e0*/ 	.short	0x0007
        /*00e2*/ 	.short	0x0028
        /*00e4*/ 	.byte	0x00, 0xf0, 0x11, 0x00


	//----- nvinfo : EIATTR_KPARAM_INFO
	.align		4
.L_53:
        /*00e8*/ 	.byte	0x04, 0x17
        /*00ea*/ 	.short	(.L_55 - .L_54)
.L_54:
        /*00ec*/ 	.word	0x00000000
        /*00f0*/ 	.short	0x0006
        /*00f2*/ 	.short	0x0024
        /*00f4*/ 	.byte	0x00, 0xf0, 0x11, 0x00


	//----- nvinfo : EIATTR_KPARAM_INFO
	.align		4
.L_55:
        /*00f8*/ 	.byte	0x04, 0x17
        /*00fa*/ 	.short	(.L_57 - .L_56)
.L_56:
        /*00fc*/ 	.word	0x00000000
        /*0100*/ 	.short	0x0005
        /*0102*/ 	.short	0x0020
        /*0104*/ 	.byte	0x00, 0xf0, 0x11, 0x00


	//----- nvinfo : EIATTR_KPARAM_INFO
	.align		4
.L_57:
        /*0108*/ 	.byte	0x04, 0x17
        /*010a*/ 	.short	(.L_59 - .L_58)
.L_58:
        /*010c*/ 	.word	0x00000000
        /*0110*/ 	.short	0x0004
        /*0112*/ 	.short	0x001c
        /*0114*/ 	.byte	0x00, 0xf0, 0x11, 0x00


	//----- nvinfo : EIATTR_KPARAM_INFO
	.align		4
.L_59:
        /*0118*/ 	.byte	0x04, 0x17
        /*011a*/ 	.short	(.L_61 - .L_60)
.L_60:
        /*011c*/ 	.word	0x00000000
        /*0120*/ 	.short	0x0003
        /*0122*/ 	.short	0x0018
        /*0124*/ 	.byte	0x00, 0xf0, 0x11, 0x00


	//----- nvinfo : EIATTR_KPARAM_INFO
	.align		4
.L_61:
        /*0128*/ 	.byte	0x04, 0x17
        /*012a*/ 	.short	(.L_63 - .L_62)
.L_62:
        /*012c*/ 	.word	0x00000000
        /*0130*/ 	.short	0x0002
        /*0132*/ 	.short	0x0010
        /*0134*/ 	.byte	0x00, 0xf5, 0x21, 0x00


	//----- nvinfo : EIATTR_KPARAM_INFO
	.align		4
.L_63:
        /*0138*/ 	.byte	0x04, 0x17
        /*013a*/ 	.short	(.L_65 - .L_64)
.L_64:
        /*013c*/ 	.word	0x00000000
        /*0140*/ 	.short	0x0001
        /*0142*/ 	.short	0x0008
        /*0144*/ 	.byte	0x00, 0xf5, 0x21, 0x00


	//----- nvinfo : EIATTR_KPARAM_INFO
	.align		4
.L_65:
        /*0148*/ 	.byte	0x04, 0x17
        /*014a*/ 	.short	(.L_67 - .L_66)
.L_66:
        /*014c*/ 	.word	0x00000000
        /*0150*/ 	.short	0x0000
        /*0152*/ 	.short	0x0000
        /*0154*/ 	.byte	0x00, 0xf5, 0x21, 0x00


	//----- nvinfo : EIATTR_SPARSE_MMA_MASK
	.align		4
.L_67:
        /*0158*/ 	.byte	0x03, 0x50
        /*015a*/ 	.short	0x0000


	//----- nvinfo : EIATTR_MAXREG_COUNT
	.align		4
        /*015c*/ 	.byte	0x03, 0x1b
        /*015e*/ 	.short	0x00ff


	//----- nvinfo : EIATTR_NUM_BARRIERS
	.align		4
        /*0160*/ 	.byte	0x02, 0x4c
        /*0162*/ 	.byte	0x01
	.zero		1


	//----- nvinfo : EIATTR_MERCURY_ISA_VERSION
	.align		4
        /*0164*/ 	.byte	0x03, 0x5f
        /*0166*/ 	.short	0x0101


	//----- nvinfo : EIATTR_VRC_CTA_INIT_COUNT
	.align		4
        /*0168*/ 	.byte	0x02, 0x4a
	.zero		1
	.zero		1


	//----- nvinfo : EIATTR_EXIT_INSTR_OFFSETS
	.align		4
        /*016c*/ 	.byte	0x04, 0x1c
        /*016e*/ 	.short	(.L_69 - .L_68)


	//   ....[0]....
.L_68:
        /*0170*/ 	.word	0x00003430


	//   ....[1]....
        /*0174*/ 	.word	0x000041b0


	//   ....[2]....
        /*0178*/ 	.word	0x00004210


	//----- nvinfo : EIATTR_CRS_STACK_SIZE
	.align		4
.L_69:
        /*017c*/ 	.byte	0x04, 0x1e
        /*017e*/ 	.short	(.L_71 - .L_70)
.L_70:
        /*0180*/ 	.word	0x00000000


	//----- nvinfo : EIATTR_CBANK_PARAM_SIZE
	.align		4
.L_71:
        /*0184*/ 	.byte	0x03, 0x19
        /*0186*/ 	.short	0x0060


	//----- nvinfo : EIATTR_PARAM_CBANK
	.align		4
        /*0188*/ 	.byte	0x04, 0x0a
        /*018a*/ 	.short	(.L_73 - .L_72)
	.align		4
.L_72:
        /*018c*/ 	.word	index@(.nv.constant0._Z11kernel__4_1PdS_S_iiiiiiiiiiiiiiiiii)
        /*0190*/ 	.short	0x0380
        /*0192*/ 	.short	0x0060


	//----- nvinfo : EIATTR_SW_WAR
	.align		4
.L_73:
        /*0194*/ 	.byte	0x04, 0x36
        /*0196*/ 	.short	(.L_75 - .L_74)
.L_74:
        /*0198*/ 	.word	0x00000008
.L_75:


//--------------------- .nv.info._Z11kernel__3_1PdS_S_iiiiiiiiiiiiiiiiii --------------------------
	.section	.nv.info._Z11kernel__3_1PdS_S_iiiiiiiiiiiiiiiiii,"",@"SHT_CUDA_INFO"
	.sectionflags	@""
	.align	4


	//----- nvinfo : EIATTR_CUDA_API_VERSION
	.align		4
        /*0000*/ 	.byte	0x04, 0x37
        /*0002*/ 	.short	(.L_77 - .L_76)
.L_76:
        /*0004*/ 	.word	0x00000082


	//----- nvinfo : EIATTR_KPARAM_INFO
	.align		4
.L_77:
        /*0008*/ 	.byte	0x04, 0x17
        /*000a*/ 	.short	(.L_79 - .L_78)
.L_78:
        /*000c*/ 	.word	0x00000000
        /*0010*/ 	.short	0x0014
        /*0012*/ 	.short	0x005c
        /*0014*/ 	.byte	0x00, 0xf0, 0x11, 0x00


	//----- nvinfo : EIATTR_KPARAM_INFO
	.align		4
.L_79:
        /*0018*/ 	.byte	0x04, 0x17
        /*001a*/ 	.short	(.L_81 - .L_80)
.L_80:
        /*001c*/ 	.word	0x00000000
        /*0020*/ 	.short	0x0013
        /*0022*/ 	.short	0x0058
        /*0024*/ 	.byte	0x00, 0xf0, 0x11, 0x00


	//----- nvinfo : EIATTR_KPARAM_INFO
	.align		4
.L_81:
        /*0028*/ 	.byte	0x04, 0x17
        /*002a*/ 	.short	(.L_83 - .L_82)
.L_82:
        /*002c*/ 	.word	0x00000000
        /*0030*/ 	.short	0x0012
        /*0032*/ 	.short	0x0054
        /*0034*/ 	.byte	0x00, 0xf0, 0x11, 0x00


	//----- nvinfo : EIATTR_KPARAM_INFO
	.align		4
.L_83:
        /*0038*/ 	.byte	0x04, 0x17
        /*003a*/ 	.short	(.L_85 - .L_84)
.L_84:
        /*003c*/ 	.word	0x00000000
        /*0040*/ 	.short	0x0011
        /*0042*/ 	.short	0x0050
        /*0044*/ 	.byte	0x00, 0xf0, 0x11, 0x00


	//----- nvinfo : EIATTR_KPARAM_INFO
	.align		4
.L_85:
        /*0048*/ 	.byte	0x04, 0x17
        /*004a*/ 	.short	(.L_87 - .L_86)
.L_86:
        /*004c*/ 	.word	0x00000000
        /*0050*/ 	.short	0x0010
        /*0052*/ 	.short	0x004c
        /*0054*/ 	.byte	0x00, 0xf0, 0x11, 0x00


	//----- nvinfo : EIATTR_KPARAM_INFO
	.align		4
.L_87:
        /*0058*/ 	.byte	0x04, 0x17
        /*005a*/ 	.short	(.L_89 - .L_88)
.L_88:
        /*005c*/ 	.word	0x00000000
        /*0060*/ 	.short	0x000f
        /*0062*/ 	.short	0x0048
        /*0064*/ 	.byte	0x00, 0xf0, 0x11, 0x00


	//----- nvinfo : EIATTR_KPARAM_INFO
	.align		4
.L_89:
        /*0068*/ 	.byte	0x04, 0x17
        /*006a*/ 	.short	(.L_91 - .L_90)
.L_90:
        /*006c*/ 	.word	0x00000000
        /*0070*/ 	.short	0x000e
        /*0072*/ 	.short	0x0044
        /*0074*/ 	.byte	0x00, 0xf0, 0x11, 0x00


	//----- nvinfo : EIATTR_KPARAM_INFO
	.align		4
.L_91:
        /*0078*/ 	.byte	0x04, 0x17
        /*007a*/ 	.short	(.L_93 - .L_92)
.L_92:
        /*007c*/ 	.word	0x00000000
        /*0080*/ 	.short	0x000d
        /*0082*/ 	.short	0x0040
        /*0084*/ 	.byte	0x00, 0xf0, 0x11, 0x00


	//----- nvinfo : EIATTR_KPARAM_INFO
	.align		4
.L_93:
        /*0088*/ 	.byte	0x04, 0x17
        /*008a*/ 	.short	(.L_95 - .L_94)
.L_94:
        /*008c*/ 	.word	0x00000000
        /*0090*/ 	.short	0x000c
        /*0092*/ 	.short	0x003c
        /*0094*/ 	.byte	0x00, 0xf0, 0x11, 0x00


	//----- nvinfo : EIATTR_KPARAM_INFO
	.align		4
.L_95:
        /*0098*/ 	.byte	0x04, 0x17
        /*009a*/ 	.short	(.L_97 - .L_96)
.L_96:
        /*009c*/ 	.word	0x00000000
        /*00a0*/ 	.short	0x000b
        /*00a2*/ 	.short	0x0038
        /*00a4*/ 	.byte	0x00, 0xf0, 0x11, 0x00


	//----- nvinfo : EIATTR_KPARAM_INFO
	.align		4
.L_97:
        /*00a8*/ 	.byte	0x04, 0x17
        /*00aa*/ 	.short	(.L_99 - .L_98)
.L_98:
        /*00ac*/ 	.word	0x00000000
        /*00b0*/ 	.short	0x000a
        /*00b2*/ 	.short	0x0034
        /*00b4*/ 	.byte	0x00, 0xf0, 0x11, 0x00


	//----- nvinfo : EIATTR_KPARAM_INFO
	.align		4
.L_99:
        /*00b8*/ 	.byte	0x04, 0x17
        /*00ba*/ 	.short	(.L_101 - .L_100)
.L_100:
        /*00bc*/ 	.word	0x00000000
        /*00c0*/ 	.short	0x0009
        /*00c2*/ 	.short	0x0030
        /*00c4*/ 	.byte	0x00, 0xf0, 0x11, 0x00


	//----- nvinfo : EIATTR_KPARAM_INFO
	.align		4
.L_101:
        /*00c8*/ 	.byte	0x04, 0x17
        /*00ca*/ 	.short	(.L_103 - .L_102)
.L_102:
        /*00cc*/ 	.word	0x00000000
        /*00d0*/ 	.short	0x0008
        /*00d2*/ 	.short	0x002c
        /*00d4*/ 	.byte	0x00, 0xf0, 0x11, 0x00


	//----- nvinfo : EIATTR_KPARAM_INFO
	.align		4
.L_103:
        /*00d8*/ 	.byte	0x04, 0x17
        /*00da*/ 	.short	(.L_105 - .L_104)
.L_104:
        /*00dc*/ 	.word	0x00000000
        /*00e0*/ 	.short	0x0007
        /*00e2*/ 	.short	0x0028
        /*00e4*/ 	.byte	0x00, 0xf0, 0x11, 0x00


	//----- nvinfo : EIATTR_KPARAM_INFO
	.align		4
.L_105:
        /*00e8*/ 	.byte	0x04, 0x17
        /*00ea*/ 	.short	(.L_107 - .L_106)
.L_106:
        /*00ec*/ 	.word	0x00000000
        /*00f0*/ 	.short	0x0006
        /*00f2*/ 	.short	0x0024
        /*00f4*/ 	.byte	0x00, 0xf0, 0x11, 0x00


	//----- nvinfo : EIATTR_KPARAM_INFO
	.align		4
.L_107:
        /*00f8*/ 	.byte	0x04, 0x17
        /*00fa*/ 	.short	(.L_109 - .L_108)
.L_108:
        /*00fc*/ 	.word	0x00000000
        /*0100*/ 	.short	0x0005
        /*0102*/ 	.short	0x0020
        /*0104*/ 	.byte	0x00, 0xf0, 0x11, 0x00


	//----- nvinfo : EIATTR_KPARAM_INFO
	.align		4
.L_109:
        /*0108*/ 	.byte	0x04, 0x17
        /*010a*/ 	.short	(.L_111 - .L_110)
.L_110:
        /*010c*/ 	.word	0x00000000
        /*0110*/ 	.short	0x0004
        /*0112*/ 	.short	0x001c
        /*0114*/ 	.byte	0x00, 0xf0, 0x11, 0x00


	//----- nvinfo : EIATTR_KPARAM_INFO
	.align		4
.L_111:
        /*0118*/ 	.byte	0x04, 0x17
        /*011a*/ 	.short	(.L_113 - .L_112)
.L_112:
        /*011c*/ 	.word	0x00000000
        /*0120*/ 	.short	0x0003
        /*0122*/ 	.short	0x0018
        /*0124*/ 	.byte	0x00, 0xf0, 0x11, 0x00


	//----- nvinfo : EIATTR_KPARAM_INFO
	.align		4
.L_113:
        /*0128*/ 	.byte	0x04, 0x17
        /*012a*/ 	.short	(.L_115 - .L_114)
.L_114:
        /*012c*/ 	.word	0x00000000
        /*0130*/ 	.short	0x0002
        /*0132*/ 	.short	0x0010
        /*0134*/ 	.byte	0x00, 0xf5, 0x21, 0x00


	//----- nvinfo : EIATTR_KPARAM_INFO
	.align		4
.L_115:
        /*0138*/ 	.byte	0x04, 0x17
        /*013a*/ 	.short	(.L_117 - .L_116)
.L_116:
        /*013c*/ 	.word	0x00000000
        /*0140*/ 	.short	0x0001
        /*0142*/ 	.short	0x0008
        /*0144*/ 	.byte	0x00, 0xf5, 0x21, 0x00


	//----- nvinfo : EIATTR_KPARAM_INFO
	.align		4
.L_117:
        /*0148*/ 	.byte	0x04, 0x17
        /*014a*/ 	.short	(.L_119 - .L_118)
.L_118:
        /*014c*/ 	.word	0x00000000
        /*0150*/ 	.short	0x0000
        /*0152*/ 	.short	0x0000
        /*0154*/ 	.byte	0x00, 0xf5, 0x21, 0x00


	//----- nvinfo : EIATTR_SPARSE_MMA_MASK
	.align		4
.L_119:
        /*0158*/ 	.byte	0x03, 0x50
        /*015a*/ 	.short	0x0000


	//----- nvinfo : EIATTR_MAXREG_COUNT
	.align		4
        /*015c*/ 	.byte	0x03, 0x1b
        /*015e*/ 	.short	0x00ff


	//----- nvinfo : EIATTR_NUM_BARRIERS
	.align		4
        /*0160*/ 	.byte	0x02, 0x4c
        /*0162*/ 	.byte	0x01
	.zero		1


	//----- nvinfo : EIATTR_MERCURY_ISA_VERSION
	.align		4
        /*0164*/ 	.byte	0x03, 0x5f
        /*0166*/ 	.short	0x0101


	//----- nvinfo : EIATTR_VRC_CTA_INIT_COUNT
	.align		4
        /*0168*/ 	.byte	0x02, 0x4a
	.zero		1
	.zero		1


	//----- nvinfo : EIATTR_EXIT_INSTR_OFFSETS
	.align		4
        /*016c*/ 	.byte	0x04, 0x1c
        /*016e*/ 	.short	(.L_121 - .L_120)


	//   ....[0]....
.L_120:
        /*0170*/ 	.word	0x00001fb0


	//   ....[1]....
        /*0174*/ 	.word	0x00002d20


	//   ....[2]....
        /*0178*/ 	.word	0x00002d80


	//----- nvinfo : EIATTR_CRS_STACK_SIZE
	.align		4
.L_121:
        /*017c*/ 	.byte	0x04, 0x1e
        /*017e*/ 	.short	(.L_123 - .L_122)
.L_122:
        /*0180*/ 	.word	0x00000000


	//----- nvinfo : EIATTR_CBANK_PARAM_SIZE
	.align		4
.L_123:
        /*0184*/ 	.byte	0x03, 0x19
        /*0186*/ 	.short	0x0060


	//----- nvinfo : EIATTR_PARAM_CBANK
	.align		4
        /*0188*/ 	.byte	0x04, 0x0a
        /*018a*/ 	.short	(.L_125 - .L_124)
	.align		4
.L_124:
        /*018c*/ 	.word	index@(.nv.constant0._Z11kernel__3_1PdS_S_iiiiiiiiiiiiiiiiii)
        /*0190*/ 	.short	0x0380
        /*0192*/ 	.short	0x0060


	//----- nvinfo : EIATTR_SW_WAR
	.align		4
.L_125:
        /*0194*/ 	.byte	0x04, 0x36
        /*0196*/ 	.short	(.L_127 - .L_126)
.L_126:
        /*0198*/ 	.word	0x00000008
.L_127:


//--------------------- .nv.info._Z11kernel__2_1PdS_S_iiiiiiiiiiiiiiiiii --------------------------
	.section	.nv.info._Z11kernel__2_1PdS_S_iiiiiiiiiiiiiiiiii,"",@"SHT_CUDA_INFO"
	.sectionflags	@""
	.align	4


	//----- nvinfo : EIATTR_CUDA_API_VERSION
	.align		4
        /*0000*/ 	.byte	0x04, 0x37
        /*0002*/ 	.short	(.L_129 - .L_128)
.L_128:
        /*0004*/ 	.word	0x00000082


	//----- nvinfo : EIATTR_KPARAM_INFO
	.align		4
.L_129:
        /*0008*/ 	.byte	0x04, 0x17
        /*000a*/ 	.short	(.L_131 - .L_130)
.L_130:
        /*000c*/ 	.word	0x00000000
        /*0010*/ 	.short	0x0014
        /*0012*/ 	.short	0x005c
        /*0014*/ 	.byte	0x00, 0xf0, 0x11, 0x00


	//----- nvinfo : EIATTR_KPARAM_INFO
	.align		4
.L_131:
        /*0018*/ 	.byte	0x04, 0x17
        /*001a*/ 	.short	(.L_133 - .L_132)
.L_132:
        /*001c*/ 	.word	0x00000000
        /*0020*/ 	.short	0x0013
        /*0022*/ 	.short	0x0058
        /*0024*/ 	.byte	0x00, 0xf0, 0x11, 0x00


	//----- nvinfo : EIATTR_KPARAM_INFO
	.align		4
.L_133:
        /*0028*/ 	.byte	0x04, 0x17
        /*002a*/ 	.short	(.L_135 - .L_134)
.L_134:
        /*002c*/ 	.word	0x00000000
        /*0030*/ 	.short	0x0012
        /*0032*/ 	.short	0x0054
        /*0034*/ 	.byte	0x00, 0xf0, 0x11, 0x00


	//----- nvinfo : EIATTR_KPARAM_INFO
	.align		4
.L_135:
        /*0038*/ 	.byte	0x04, 0x17
        /*003a*/ 	.short	(.L_137 - .L_136)
.L_136:
        /*003c*/ 	.word	0x00000000
        /*0040*/ 	.short	0x0011
        /*0042*/ 	.short	0x0050
        /*0044*/ 	.byte	0x00, 0xf0, 0x11, 0x00


	//----- nvinfo : EIATTR_KPARAM_INFO
	.align		4
.L_137:
        /*0048*/ 	.byte	0x04, 0x17
        /*004a*/ 	.short	(.L_139 - .L_138)
.L_138:
        /*004c*/ 	.word	0x00000000
        /*0050*/ 	.short	0x0010
        /*0052*/ 	.short	0x004c
        /*0054*/ 	.byte	0x00, 0xf0, 0x11, 0x00


	//----- nvinfo : EIATTR_KPARAM_INFO
	.align		4
.L_139:
        /*0058*/ 	.byte	0x04, 0x17
        /*005a*/ 	.short	(.L_141 - .L_140)
.L_140:
        /*005c*/ 	.word	0x00000000
        /*0060*/ 	.short	0x000f
        /*0062*/ 	.short	0x0048
        /*0064*/ 	.byte	0x00, 0xf0, 0x11, 0x00


	//----- nvinfo : EIATTR_KPARAM_INFO
	.align		4
.L_141:
        /*0068*/ 	.byte	0x04, 0x17
        /*006a*/ 	.short	(.L_143 - .L_142)
.L_142:
        /*006c*/ 	.word	0x00000000
        /*0070*/ 	.short	0x000e
        /*0072*/ 	.short	0x0044
        /*0074*/ 	.byte	0x00, 0xf0, 0x11, 0x00


	//----- nvinfo : EIATTR_KPARAM_INFO
	.align		4
.L_143:
        /*0078*/ 	.byte	0x04, 0x17
        /*007a*/ 	.short	(.L_145 - .L_144)
.L_144:
        /*007c*/ 	.word	0x00000000
        /*0080*/ 	.short	0x000d
        /*0082*/ 	.short	0x0040
        /*0084*/ 	.byte	0x00, 0xf0, 0x11, 0x00


	//----- nvinfo : EIATTR_KPARAM_INFO
	.align		4
.L_145:
        /*0088*/ 	.byte	0x04, 0x17
        /*008a*/ 	.short	(.L_147 - .L_146)
.L_146:
        /*008c*/ 	.word	0x00000000
        /*0090*/ 	.short	0x000c
        /*0092*/ 	.short	0x003c
        /*0094*/ 	.byte	0x00, 0xf0, 0x11, 0x00


	//----- nvinfo : EIATTR_KPARAM_INFO
	.align		4
.L_147:
        /*0098*/ 	.byte	0x04, 0x17
        /*009a*/ 	.short	(.L_149 - .L_148)
.L_148:
        /*009c*/ 	.word	0x00000000
        /*00a0*/ 	.short	0x000b
        /*00a2*/ 	.short	0x0038
        /*00a4*/ 	.byte	0x00, 0xf0, 0x11, 0x00


	//----- nvinfo : EIATTR_KPARAM_INFO
	.align		4
.L_149:
        /*00a8*/ 	.byte	0x04, 0x17
        /*00aa*/ 	.short	(.L_151 - .L_150)
.L_150:
        /*00ac*/ 	.word	0x00000000
        /*00b0*/ 	.short	0x000a
        /*00b2*/ 	.short	0x0034
        /*00b4*/ 	.byte	0x00, 0xf0, 0x11, 0x00


	//----- nvinfo : EIATTR_KPARAM_INFO
	.align		4
.L_151:
        /*00b8*/ 	.byte	0x04, 0x17
        /*00ba*/ 	.short	(.L_153 - .L_152)
.L_152:
        /*00bc*/ 	.word	0x00000000
        /*00c0*/ 	.short	0x0009
        /*00c2*/ 	.short	0x0030
        /*00c4*/ 	.byte	0x00, 0xf0, 0x11, 0x00


	//----- nvinfo : EIATTR_KPARAM_INFO
	.align		4
.L_153:
        /*00c8*/ 	.byte	0x04, 0x17
        /*00ca*/ 	.short	(.L_155 - .L_154)
.L_154:
        /*00cc*/ 	.word	0x00000000
        /*00d0*/ 	.short	0x0008
        /*00d2*/ 	.short	0x002c
        /*00d4*/ 	.byte	0x00, 0xf0, 0x11, 0x00


	//----- nvinfo : EIATTR_KPARAM_INFO
	.align		4
.L_155:
        /*00d8*/ 	.byte	0x04, 0x17
        /*00da*/ 	.short	(.L_157 - .L_156)
.L_156:
        /*00dc*/ 	.word	0x00000000
        /*00e0*/ 	.short	0x0007
        /*00e2*/ 	.short	0x0028
        /*00e4*/ 	.byte	0x00, 0xf0, 0x11, 0x00


	//----- nvinfo : EIATTR_KPARAM_INFO
	.align		4
.L_157:
        /*00e8*/ 	.byte	0x04, 0x17
        /*00ea*/ 	.short	(.L_159 - .L_158)
.L_158:
        /*00ec*/ 	.word	0x00000000
        /*00f0*/ 	.short	0x0006
        /*00f2*/ 	.short	0x0024
        /*00f4*/ 	.byte	0x00, 0xf0, 0x11, 0x00


	//----- nvinfo : EIATTR_KPARAM_INFO
	.align		4
.L_159:
        /*00f8*/ 	.byte	0x04, 0x17
        /*00fa*/ 	.short	(.L_161 - .L_160)
.L_160:
        /*00fc*/ 	.word	0x00000000
        /*0100*/ 	.short	0x0005
        /*0102*/ 	.short	0x0020
        /*0104*/ 	.byte	0x00, 0xf0, 0x11, 0x00


	//----- nvinfo : EIATTR_KPARAM_INFO
	.align		4
.L_161:
        /*0108*/ 	.byte	0x04, 0x17
        /*010a*/ 	.short	(.L_163 - .L_162)
.L_162:
        /*010c*/ 	.word	0x00000000
        /*0110*/ 	.short	0x0004
        /*0112*/ 	.short	0x001c
        /*0114*/ 	.byte	0x00, 0xf0, 0x11, 0x00


	//----- nvinfo : EIATTR_KPARAM_INFO
	.align		4
.L_163:
        /*0118*/ 	.byte	0x04, 0x17
        /*011a*/ 	.short	(.L_165 - .L_164)
.L_164:
        /*011c*/ 	.word	0x00000000
        /*0120*/ 	.short	0x0003
        /*0122*/ 	.short	0x0018
        /*0124*/ 	.byte	0x00, 0xf0, 0x11, 0x00


	//----- nvinfo : EIATTR_KPARAM_INFO
	.align		4
.L_165:
        /*0128*/ 	.byte	0x04, 0x17
        /*012a*/ 	.short	(.L_167 - .L_166)
.L_166:
        /*012c*/ 	.word	0x00000000
        /*0130*/ 	.short	0x0002
        /*0132*/ 	.short	0x0010
        /*0134*/ 	.byte	0x00, 0xf5, 0x21, 0x00


	//----- nvinfo : EIATTR_KPARAM_INFO
	.align		4
.L_167:
        /*0138*/ 	.byte	0x04, 0x17
        /*013a*/ 	.short	(.L_169 - .L_168)
.L_168:
        /*013c*/ 	.word	0x00000000
        /*0140*/ 	.short	0x0001
        /*0142*/ 	.short	0x0008
        /*0144*/ 	.byte	0x00, 0xf5, 0x21, 0x00


	//----- nvinfo : EIATTR_KPARAM_INFO
	.align		4
.L_169:
        /*0148*/ 	.byte	0x04, 0x17
        /*014a*/ 	.short	(.L_171 - .L_170)
.L_170:
        /*014c*/ 	.word	0x00000000
        /*0150*/ 	.short	0x0000
        /*0152*/ 	.short	0x0000
        /*0154*/ 	.byte	0x00, 0xf5, 0x21, 0x00


	//----- nvinfo : EIATTR_SPARSE_MMA_MASK
	.align		4
.L_171:
        /*0158*/ 	.byte	0x03, 0x50
        /*015a*/ 	.short	0x0000


	//----- nvinfo : EIATTR_MAXREG_COUNT
	.align		4
        /*015c*/ 	.byte	0x03, 0x1b
        /*015e*/ 	.short	0x00ff


	//----- nvinfo : EIATTR_NUM_BARRIERS
	.align		4
        /*0160*/ 	.byte	0x02, 0x4c
        /*0162*/ 	.byte	0x01
	.zero		1


	//----- nvinfo : EIATTR_MERCURY_ISA_VERSION
	.align		4
        /*0164*/ 	.byte	0x03, 0x5f
        /*0166*/ 	.short	0x0101


	//----- nvinfo : EIATTR_VRC_CTA_INIT_COUNT
	.align		4
        /*0168*/ 	.byte	0x02, 0x4a
	.zero		1
	.zero		1


	//----- nvinfo : EIATTR_EXIT_INSTR_OFFSETS
	.align		4
        /*016c*/ 	.byte	0x04, 0x1c
        /*016e*/ 	.short	(.L_173 - .L_172)


	//   ....[0]....
.L_172:
        /*0170*/ 	.word	0x00002f40


	//----- nvinfo : EIATTR_CRS_STACK_SIZE
	.align		4
.L_173:
        /*0174*/ 	.byte	0x04, 0x1e
        /*0176*/ 	.short	(.L_175 - .L_174)
.L_174:
        /*0178*/ 	.word	0x00000000


	//----- nvinfo : EIATTR_CBANK_PARAM_SIZE
	.align		4
.L_175:
        /*017c*/ 	.byte	0x03, 0x19
        /*017e*/ 	.short	0x0060


	//----- nvinfo : EIATTR_PARAM_CBANK
	.align		4
        /*0180*/ 	.byte	0x04, 0x0a
        /*0182*/ 	.short	(.L_177 - .L_176)
	.align		4
.L_176:
        /*0184*/ 	.word	index@(.nv.constant0._Z11kernel__2_1PdS_S_iiiiiiiiiiiiiiiiii)
        /*0188*/ 	.short	0x0380
        /*018a*/ 	.short	0x0060


	//----- nvinfo : EIATTR_SW_WAR
	.align		4
.L_177:
        /*018c*/ 	.byte	0x04, 0x36
        /*018e*/ 	.short	(.L_179 - .L_178)
.L_178:
        /*0190*/ 	.word	0x00000008
.L_179:


//--------------------- .nv.info._Z11kernel__1_1PdS_S_iiiiiiiiiiiiiiiiii --------------------------
	.section	.nv.info._Z11kernel__1_1PdS_S_iiiiiiiiiiiiiiiiii,"",@"SHT_CUDA_INFO"
	.sectionflags	@""
	.align	4


	//----- nvinfo : EIATTR_CUDA_API_VERSION
	.align		4
        /*0000*/ 	.byte	0x04, 0x37
        /*0002*/ 	.short	(.L_181 - .L_180)
.L_180:
        /*0004*/ 	.word	0x00000082


	//----- nvinfo : EIATTR_KPARAM_INFO
	.align		4
.L_181:
        /*0008*/ 	.byte	0x04, 0x17
        /*000a*/ 	.short	(.L_183 - .L_182)
.L_182:
        /*000c*/ 	.word	0x00000000
        /*0010*/ 	.short	0x0014
        /*0012*/ 	.short	0x005c
        /*0014*/ 	.byte	0x00, 0xf0, 0x11, 0x00


	//----- nvinfo : EIATTR_KPARAM_INFO
	.align		4
.L_183:
        /*0018*/ 	.byte	0x04, 0x17
        /*001a*/ 	.short	(.L_185 - .L_184)
.L_184:
        /*001c*/ 	.word	0x00000000
        /*0020*/ 	.short	0x0013
        /*0022*/ 	.short	0x0058
        /*0024*/ 	.byte	0x00, 0xf0, 0x11, 0x00


	//----- nvinfo : EIATTR_KPARAM_INFO
	.align		4
.L_185:
        /*0028*/ 	.byte	0x04, 0x17
        /*002a*/ 	.short	(.L_187 - .L_186)
.L_186:
        /*002c*/ 	.word	0x00000000
        /*0030*/ 	.short	0x0012
        /*0032*/ 	.short	0x0054
        /*0034*/ 	.byte	0x00, 0xf0, 0x11, 0x00


	//----- nvinfo : EIATTR_KPARAM_INFO
	.align		4
.L_187:
        /*0038*/ 	.byte	0x04, 0x17
        /*003a*/ 	.short	(.L_189 - .L_188)
.L_188:
        /*003c*/ 	.word	0x00000000
        /*0040*/ 	.short	0x0011
        /*0042*/ 	.short	0x0050
        /*0044*/ 	.byte	0x00, 0xf0, 0x11, 0x00


	//----- nvinfo : EIATTR_KPARAM_INFO
	.align		4
.L_189:
        /*0048*/ 	.byte	0x04, 0x17
        /*004a*/ 	.short	(.L_191 - .L_190)
.L_190:
        /*004c*/ 	.word	0x00000000
        /*0050*/ 	.short	0x0010
        /*0052*/ 	.short	0x004c
        /*0054*/ 	.byte	0x00, 0xf0, 0x11, 0x00


	//----- nvinfo : EIATTR_KPARAM_INFO
	.align		4
.L_191:
        /*0058*/ 	.byte	0x04, 0x17
        /*005a*/ 	.short	(.L_193 - .L_192)
.L_192:
        /*005c*/ 	.word	0x00000000
        /*0060*/ 	.short	0x000f
        /*0062*/ 	.short	0x0048
        /*0064*/ 	.byte	0x00, 0xf0, 0x11, 0x00


	//----- nvinfo : EIATTR_KPARAM_INFO
	.align		4
.L_193:
        /*0068*/ 	.byte	0x04, 0x17
        /*006a*/ 	.short	(.L_195 - .L_194)
.L_194:
        /*006c*/ 	.word	0x00000000
        /*0070*/ 	.short	0x000e
        /*0072*/ 	.short	0x0044
        /*0074*/ 	.byte	0x00, 0xf0, 0x11, 0x00


	//----- nvinfo : EIATTR_KPARAM_INFO
	.align		4
.L_195:
        /*0078*/ 	.byte	0x04, 0x17
        /*007a*/ 	.short	(.L_197 - .L_196)
.L_196:
        /*007c*/ 	.word	0x00000000
        /*0080*/ 	.short	0x000d
        /*0082*/ 	.short	0x0040
        /*0084*/ 	.byte	0x00, 0xf0, 0x11, 0x00


	//----- nvinfo : EIATTR_KPARAM_INFO
	.align		4
.L_197:
        /*0088*/ 	.byte	0x04, 0x17
        /*008a*/ 	.short	(.L_199 - .L_198)
.L_198:
        /*008c*/ 	.word	0x00000000
        /*0090*/ 	.short	0x000c
        /*0092*/ 	.short	0x003c
        /*0094*/ 	.byte	0x00, 0xf0, 0x11, 0x00


	//----- nvinfo : EIATTR_KPARAM_INFO
	.align		4
.L_199:
        /*0098*/ 	.byte	0x04, 0x17
        /*009a*/ 	.short	(.L_201 - .L_200)
.L_200:
        /*009c*/ 	.word	0x00000000
        /*00a0*/ 	.short	0x000b
        /*00a2*/ 	.short	0x0038
        /*00a4*/ 	.byte	0x00, 0xf0, 0x11, 0x00


	//----- nvinfo : EIATTR_KPARAM_INFO
	.align		4
.L_201:
        /*00a8*/ 	.byte	0x04, 0x17
        /*00aa*/ 	.short	(.L_203 - .L_202)
.L_202:
        /*00ac*/ 	.word	0x00000000
        /*00b0*/ 	.short	0x000a
        /*00b2*/ 	.short	0x0034
        /*00b4*/ 	.byte	0x00, 0xf0, 0x11, 0x00


	//----- nvinfo : EIATTR_KPARAM_INFO
	.align		4
.L_203:
        /*00b8*/ 	.byte	0x04, 0x17
        /*00ba*/ 	.short	(.L_205 - .L_204)
.L_204:
        /*00bc*/ 	.word	0x00000000
        /*00c0*/ 	.short	0x0009
        /*00c2*/ 	.short	0x0030
        /*00c4*/ 	.byte	0x00, 0xf0, 0x11, 0x00


	//----- nvinfo : EIATTR_KPARAM_INFO
	.align		4
.L_205:
        /*00c8*/ 	.byte	0x04, 0x17
        /*00ca*/ 	.short	(.L_207 - .L_206)
.L_206:
        /*00cc*/ 	.word	0x00000000
        /*00d0*/ 	.short	0x0008
        /*00d2*/ 	.short	0x002c
        /*00d4*/ 	.byte	0x00, 0xf0, 0x11, 0x00


	//----- nvinfo : EIATTR_KPARAM_INFO
	.align		4
.L_207:
        /*00d8*/ 	.byte	0x04, 0x17
        /*00da*/ 	.short	(.L_209 - .L_208)
.L_208:
        /*00dc*/ 	.word	0x00000000
        /*00e0*/ 	.short	0x0007
        /*00e2*/ 	.short	0x0028
        /*00e4*/ 	.byte	0x00, 0xf0, 0x11, 0x00


	//----- nvinfo : EIATTR_KPARAM_INFO
	.align		4
.L_209:
        /*00e8*/ 	.byte	0x04, 0x17
        /*00ea*/ 	.short	(.L_211 - .L_210)
.L_210:
        /*00ec*/ 	.word	0x00000000
        /*00f0*/ 	.short	0x0006
        /*00f2*/ 	.short	0x0024
        /*00f4*/ 	.byte	0x00, 0xf0, 0x11, 0x00


	//----- nvinfo : EIATTR_KPARAM_INFO
	.align		4
.L_211:
        /*00f8*/ 	.byte	0x04, 0x17
        /*00fa*/ 	.short	(.L_213 - .L_212)
.L_212:
        /*00fc*/ 	.word	0x00000000
        /*0100*/ 	.short	0x0005
        /*0102*/ 	.short	0x0020
        /*0104*/ 	.byte	0x00, 0xf0, 0x11, 0x00


	//----- nvinfo : EIATTR_KPARAM_INFO
	.align		4
.L_213:
        /*0108*/ 	.byte	0x04, 0x17
        /*010a*/ 	.short	(.L_215 - .L_214)
.L_214:
        /*010c*/ 	.word	0x00000000
        /*0110*/ 	.short	0x0004
        /*0112*/ 	.short	0x001c
        /*0114*/ 	.byte	0x00, 0xf0, 0x11, 0x00


	//----- nvinfo : EIATTR_KPARAM_INFO
	.align		4
.L_215:
        /*0118*/ 	.byte	0x04, 0x17
        /*011a*/ 	.short	(.L_217 - .L_216)
.L_216:
        /*011c*/ 	.word	0x00000000
        /*0120*/ 	.short	0x0003
        /*0122*/ 	.short	0x0018
        /*0124*/ 	.byte	0x00, 0xf0, 0x11, 0x00


	//----- nvinfo : EIATTR_KPARAM_INFO
	.align		4
.L_217:
        /*0128*/ 	.byte	0x04, 0x17
        /*012a*/ 	.short	(.L_219 - .L_218)
.L_218:
        /*012c*/ 	.word	0x00000000
        /*0130*/ 	.short	0x0002
        /*0132*/ 	.short	0x0010
        /*0134*/ 	.byte	0x00, 0xf5, 0x21, 0x00


	//----- nvinfo : EIATTR_KPARAM_INFO
	.align		4
.L_219:
        /*0138*/ 	.byte	0x04, 0x17
        /*013a*/ 	.short	(.L_221 - .L_220)
.L_220:
        /*013c*/ 	.word	0x00000000
        /*0140*/ 	.short	0x0001
        /*0142*/ 	.short	0x0008
        /*0144*/ 	.byte	0x00, 0xf5, 0x21, 0x00


	//----- nvinfo : EIATTR_KPARAM_INFO
	.align		4
.L_221:
        /*0148*/ 	.byte	0x04, 0x17
        /*014a*/ 	.short	(.L_223 - .L_222)
.L_222:
        /*014c*/ 	.word	0x00000000
        /*0150*/ 	.short	0x0000
        /*0152*/ 	.short	0x0000
        /*0154*/ 	.byte	0x00, 0xf5, 0x21, 0x00


	//----- nvinfo : EIATTR_SPARSE_MMA_MASK
	.align		4
.L_223:
        /*0158*/ 	.byte	0x03, 0x50
        /*015a*/ 	.short	0x0000


	//----- nvinfo : EIATTR_MAXREG_COUNT
	.align		4
        /*015c*/ 	.byte	0x03, 0x1b
        /*015e*/ 	.short	0x00ff


	//----- nvinfo : EIATTR_NUM_BARRIERS
	.align		4
        /*0160*/ 	.byte	0x02, 0x4c
        /*0162*/ 	.byte	0x01
	.zero		1


	//----- nvinfo : EIATTR_MERCURY_ISA_VERSION
	.align		4
        /*0164*/ 	.byte	0x03, 0x5f
        /*0166*/ 	.short	0x0101


	//----- nvinfo : EIATTR_VRC_CTA_INIT_COUNT
	.align		4
        /*0168*/ 	.byte	0x02, 0x4a
	.zero		1
	.zero		1


	//----- nvinfo : EIATTR_EXIT_INSTR_OFFSETS
	.align		4
        /*016c*/ 	.byte	0x04, 0x1c
        /*016e*/ 	.short	(.L_225 - .L_224)


	//   ....[0]....
.L_224:
        /*0170*/ 	.word	0x00001a00


	//----- nvinfo : EIATTR_CBANK_PARAM_SIZE
	.align		4
.L_225:
        /*0174*/ 	.byte	0x03, 0x19
        /*0176*/ 	.short	0x0060


	//----- nvinfo : EIATTR_PARAM_CBANK
	.align		4
        /*0178*/ 	.byte	0x04, 0x0a
        /*017a*/ 	.short	(.L_227 - .L_226)
	.align		4
.L_226:
        /*017c*/ 	.word	index@(.nv.constant0._Z11kernel__1_1PdS_S_iiiiiiiiiiiiiiiiii)
        /*0180*/ 	.short	0x0380
        /*0182*/ 	.short	0x0060


	//----- nvinfo : EIATTR_SW_WAR
	.align		4
.L_227:
        /*0184*/ 	.byte	0x04, 0x36
        /*0186*/ 	.short	(.L_229 - .L_228)
.L_228:
        /*0188*/ 	.word	0x00000008
.L_229:


//--------------------- .nv.callgraph             --------------------------
	.section	.nv.callgraph,"",@"SHT_CUDA_CALLGRAPH"
	.align	4
	.sectionentsize	8
	.align		4
        /*0000*/ 	.word	0x00000000
	.align		4
        /*0004*/ 	.word	0xffffffff
	.align		4
        /*0008*/ 	.word	0x00000000
	.align		4
        /*000c*/ 	.word	0xfffffffe
	.align		4
        /*0010*/ 	.word	0x00000000
	.align		4
        /*0014*/ 	.word	0xfffffffd
	.align		4
        /*0018*/ 	.word	0x00000000
	.align		4
        /*001c*/ 	.word	0xfffffffc


//--------------------- .text._Z11kernel__4_1PdS_S_iiiiiiiiiiiiiiiiii --------------------------
	.section	.text._Z11kernel__4_1PdS_S_iiiiiiiiiiiiiiiiii,"ax",@progbits
	.align	128
        .global         _Z11kernel__4_1PdS_S_iiiiiiiiiiiiiiiiii
        .type           _Z11kernel__4_1PdS_S_iiiiiiiiiiiiiiiiii,@function
        .size           _Z11kernel__4_1PdS_S_iiiiiiiiiiiiiiiiii,(.L_x_55 - _Z11kernel__4_1PdS_S_iiiiiiiiiiiiiiiiii)
        .other          _Z11kernel__4_1PdS_S_iiiiiiiiiiiiiiiiii,@"STO_CUDA_ENTRY STV_DEFAULT"
_Z11kernel__4_1PdS_S_iiiiiiiiiiiiiiiiii:
.text._Z11kernel__4_1PdS_S_iiiiiiiiiiiiiiiiii:
[----:B------:R-:W-:Y:S08]  /*0000*/  LDC R1, c[0x0][0x37c] ;  /* 0x0000df00ff017b82 */ /* 0x000ff00000000800 */
[----:B------:R-:W0:Y:S01]  /*0010*/  LDC R12, c[0x0][0x3b4] ;  /* 0x0000ed00ff0c7b82 */ /* 0x000e220000000800 */
[----:B------:R-:W0:Y:S01]  /*0020*/  LDCU.64 UR4, c[0x0][0x3b8] ;  /* 0x00007700ff0477ac */ /* 0x000e220008000a00 */
[----:B------:R-:W-:-:S02]  /*0030*/  CS2R R18, SRZ ;  /* 0x0000000000127805 */ /* 0x000fc4000001ff00 */
[----:B------:R-:W-:Y:S02]  /*0040*/  CS2R R62, SRZ ;  /* 0x00000000003e7805 */ /* 0x000fe4000001ff00 */
[----:B------:R-:W-:Y:S01]  /*0050*/  CS2R R16, SRZ ;  /* 0x0000000000107805 */ /* 0x000fe2000001ff00 */
[----:B------:R-:W1:Y:S01]  /*0060*/  LDCU.64 UR6, c[0x0][0x3c0] ;  /* 0x00007800ff0677ac */ /* 0x000e620008000a00 */
[----:B------:R-:W-:Y:S02]  /*0070*/  CS2R R50, SRZ ;  /* 0x0000000000327805 */ /* 0x000fe4000001ff00 */
[----:B------:R-:W-:Y:S01]  /*0080*/  CS2R R60, SRZ ;  /* 0x00000000003c7805 */ /* 0x000fe2000001ff00 */
[----:B------:R-:W2:Y:S01]  /*0090*/  LDC.64 R28, c[0x0][0x3a0] ;  /* 0x0000e800ff1c7b82 */ /* 0x000ea20000000a00 */
[----:B------:R-:W-:Y:S02]  /*00a0*/  CS2R R20, SRZ ;  /* 0x0000000000147805 */ /* 0x000fe4000001ff00 */
[----:B------:R-:W-:-:S02]  /*00b0*/  CS2R R22, SRZ ;  /* 0x0000000000167805 */ /* 0x000fc4000001ff00 */
[----:B------:R-:W-:Y:S02]  /*00c0*/  CS2R R24, SRZ ;  /* 0x0000000000187805 */ /* 0x000fe4000001ff00 */
[----:B------:R-:W-:Y:S02]  /*00d0*/  CS2R R26, SRZ ;  /* 0x00000000001a7805 */ /* 0x000fe4000001ff00 */
[----:B------:R-:W-:Y:S02]  /*00e0*/  CS2R R82, SRZ ;  /* 0x0000000000527805 */ /* 0x000fe4000001ff00 */
[----:B------:R-:W-:Y:S02]  /*00f0*/  CS2R R58, SRZ ;  /* 0x00000000003a7805 */ /* 0x000fe4000001ff00 */
[----:B------:R-:W-:Y:S01]  /*0100*/  CS2R R30, SRZ ;  /* 0x00000000001e7805 */ /* 0x000fe2000001ff00 */
[----:B------:R-:W3:Y:S01]  /*0110*/  LDC R106, c[0x0][0x3a8] ;  /* 0x0000ea00ff6a7b82 */ /* 0x000ee20000000800 */
[----:B------:R-:W-:-:S02]  /*0120*/  CS2R R32, SRZ ;  /* 0x0000000000207805 */ /* 0x000fc4000001ff00 */
[----:B------:R-:W-:Y:S02]  /*0130*/  CS2R R34, SRZ ;  /* 0x0000000000227805 */ /* 0x000fe4000001ff00 */
[----:B------:R-:W-:Y:S02]  /*0140*/  CS2R R36, SRZ ;  /* 0x0000000000247805 */ /* 0x000fe4000001ff00 */
[----:B------:R-:W-:Y:S02]  /*0150*/  CS2R R68, SRZ ;  /* 0x0000000000447805 */ /* 0x000fe4000001ff00 */
[----:B------:R-:W-:Y:S02]  /*0160*/  CS2R R56, SRZ ;  /* 0x0000000000387805 */ /* 0x000fe4000001ff00 */
[----:B------:R-:W-:Y:S02]  /*0170*/  CS2R R40, SRZ ;  /* 0x0000000000287805 */ /* 0x000fe4000001ff00 */
[----:B------:R-:W-:Y:S01]  /*0180*/  CS2R R42, SRZ ;  /* 0x00000000002a7805 */ /* 0x000fe2000001ff00 */
[----:B0-----:R-:W-:Y:S01]  /*0190*/  IMAD R0, R12, UR4, RZ ;  /* 0x000000040c007c24 */ /* 0x001fe2000f8e02ff */
[----:B------:R-:W0:Y:S01]  /*01a0*/  S2UR UR4, SR_CTAID.X ;  /* 0x00000000000479c3 */ /* 0x000e220000002500 */
[----:B------:R-:W-:-:S02]  /*01b0*/  CS2R R44, SRZ ;  /* 0x00000000002c7805 */ /* 0x000fc4000001ff00 */
[----:B------:R-:W-:Y:S01]  /*01c0*/  CS2R R46, SRZ ;  /* 0x00000000002e7805 */ /* 0x000fe2000001ff00 */
[----:B------:R-:W-:Y:S01]  /*01d0*/  IMAD R4, R0, UR5, RZ ;  /* 0x0000000500047c24 */ /* 0x000fe2000f8e02ff */
[----:B------:R-:W-:Y:S02]  /*01e0*/  CS2R R66, SRZ ;  /* 0x0000000000427805 */ /* 0x000fe4000001ff00 */
[----:B------:R-:W-:Y:S02]  /*01f0*/  CS2R R54, SRZ ;  /* 0x0000000000367805 */ /* 0x000fe4000001ff00 */
[----:B------:R-:W-:Y:S01]  /*0200*/  CS2R R48, SRZ ;  /* 0x0000000000307805 */ /* 0x000fe2000001ff00 */
[----:B-1----:R-:W-:Y:S01]  /*0210*/  IMAD R6, R4, UR6, RZ ;  /* 0x0000000604067c24 */ /* 0x002fe2000f8e02ff */
[----:B------:R-:W-:Y:S01]  /*0220*/  IABS R14, R4 ;  /* 0x00000004000e7213 */ /* 0x000fe20000000000 */
[----:B------:R-:W1:Y:S01]  /*0230*/  LDC.64 R104, c[0x0][0x398] ;  /* 0x0000e600ff687b82 */ /* 0x000e620000000a00 */
[----:B------:R-:W-:Y:S01]  /*0240*/  CS2R R100, SRZ ;  /* 0x0000000000647805 */ /* 0x000fe2000001ff00 */
[----:B------:R-:W-:Y:S01]  /*0250*/  IMAD R7, R6, UR7, RZ ;  /* 0x0000000706077c24 */ /* 0x000fe2000f8e02ff */
[----:B------:R-:W-:-:S02]  /*0260*/  IABS R11, R6 ;  /* 0x00000006000b7213 */ /* 0x000fc40000000000 */
[----:B------:R-:W-:Y:S02]  /*0270*/  CS2R R98, SRZ ;  /* 0x0000000000627805 */ /* 0x000fe4000001ff00 */
[----:B------:R-:W-:Y:S01]  /*0280*/  IABS R10, R6 ;  /* 0x00000006000a7213 */ /* 0x000fe20000000000 */
[----:B------:R-:W4:Y:S01]  /*0290*/  I2F.U32.RP R5, R7 ;  /* 0x0000000700057306 */ /* 0x000f220000209000 */
[----:B------:R-:W-:Y:S01]  /*02a0*/  IMAD.MOV R9, RZ, RZ, -R7 ;  /* 0x000000ffff097224 */ /* 0x000fe200078e0a07 */
[----:B------:R-:W-:Y:S02]  /*02b0*/  ISETP.NE.U32.AND P2, PT, R7, RZ, PT ;  /* 0x000000ff0700720c */ /* 0x000fe40003f45070 */
[----:B------:R-:W-:Y:S01]  /*02c0*/  CS2R R96, SRZ ;  /* 0x0000000000607805 */ /* 0x000fe2000001ff00 */
[----:B------:R-:W-:Y:S01]  /*02d0*/  IMAD.MOV R10, RZ, RZ, -R10 ;  /* 0x000000ffff0a7224 */ /* 0x000fe200078e0a0a */
[----:B------:R-:W-:Y:S02]  /*02e0*/  CS2R R64, SRZ ;  /* 0x0000000000407805 */ /* 0x000fe4000001ff00 */
[----:B------:R-:W-:-:S02]  /*02f0*/  CS2R R94, SRZ ;  /* 0x00000000005e7805 */ /* 0x000fc4000001ff00 */
[----:B------:R-:W-:Y:S01]  /*0300*/  CS2R R92, SRZ ;  /* 0x00000000005c7805 */ /* 0x000fe2000001ff00 */
[----:B------:R-:W5:Y:S01]  /*0310*/  I2F.RP R8, R11 ;  /* 0x0000000b00087306 */ /* 0x000f620000209400 */
[----:B------:R-:W-:Y:S02]  /*0320*/  CS2R R90, SRZ ;  /* 0x00000000005a7805 */ /* 0x000fe4000001ff00 */
[----:B------:R-:W-:Y:S02]  /*0330*/  CS2R R88, SRZ ;  /* 0x0000000000587805 */ /* 0x000fe4000001ff00 */
[----:B------:R-:W-:Y:S01]  /*0340*/  CS2R R86, SRZ ;  /* 0x0000000000567805 */ /* 0x000fe2000001ff00 */
[----:B------:R-:W0:Y:S02]  /*0350*/  LDCU.64 UR12, c[0x0][0x358] ;  /* 0x00006b00ff0c77ac */ /* 0x000e240008000a00 */
[----:B----4-:R-:W4:Y:S08]  /*0360*/  MUFU.RCP R5, R5 ;  /* 0x0000000500057308 */ /* 0x010f300000001000 */
[----:B-----5:R-:W-:Y:S01]  /*0370*/  MUFU.RCP R8, R8 ;  /* 0x0000000800087308 */ /* 0x020fe20000001000 */
[----:B----4-:R-:W-:-:S07]  /*0380*/  VIADD R2, R5, 0xffffffe ;  /* 0x0ffffffe05027836 */ /* 0x010fce0000000000 */
[----:B------:R4:W5:Y:S02]  /*0390*/  F2I.FTZ.U32.TRUNC.NTZ R3, R2 ;  /* 0x0000000200037305 */ /* 0x000964000021f000 */
[----:B----4-:R-:W-:Y:S02]  /*03a0*/  IMAD.MOV.U32 R2, RZ, RZ, RZ ;  /* 0x000000ffff027224 */ /* 0x010fe400078e00ff */
[----:B-----5:R-:W-:-:S04]  /*03b0*/  IMAD R9, R9, R3, RZ ;  /* 0x0000000309097224 */ /* 0x020fc800078e02ff */
[----:B------:R-:W-:-:S06]  /*03c0*/  IMAD.HI.U32 R3, R3, R9, R2 ;  /* 0x0000000903037227 */ /* 0x000fcc00078e0002 */
[----:B0-----:R-:W-:-:S04]  /*03d0*/  IMAD.HI.U32 R5, R3, UR4, RZ ;  /* 0x0000000403057c27 */ /* 0x001fc8000f8e00ff */
[----:B------:R-:W-:Y:S02]  /*03e0*/  IMAD.MOV R2, RZ, RZ, -R5 ;  /* 0x000000ffff027224 */ /* 0x000fe400078e0a05 */
[----:B------:R-:W-:Y:S02]  /*03f0*/  VIADD R3, R8, 0xffffffe ;  /* 0x0ffffffe08037836 */ /* 0x000fe40000000000 */
[----:B------:R-:W-:-:S04]  /*0400*/  IMAD R2, R7, R2, UR4 ;  /* 0x0000000407027e24 */ /* 0x000fc8000f8e0202 */
[----:B------:R-:W0:Y:S01]  /*0410*/  F2I.FTZ.U32.TRUNC.NTZ R3, R3 ;  /* 0x0000000300037305 */ /* 0x000e22000021f000 */
[----:B------:R-:W-:-:S13]  /*0420*/  ISETP.GE.U32.AND P0, PT, R2, R7, PT ;  /* 0x000000070200720c */ /* 0x000fda0003f06070 */
[----:B------:R-:W-:Y:S01]  /*0430*/  @P0 IMAD.IADD R2, R2, 0x1, -R7 ;  /* 0x0000000102020824 */ /* 0x000fe200078e0a07 */
[----:B------:R-:W-:Y:S01]  /*0440*/  @P0 IADD3 R5, PT, PT, R5, 0x1, RZ ;  /* 0x0000000105050810 */ /* 0x000fe20007ffe0ff */
[----:B0-----:R-:W-:-:S03]  /*0450*/  IMAD.MOV R8, RZ, RZ, -R3 ;  /* 0x000000ffff087224 */ /* 0x001fc600078e0a03 */
[----:B------:R-:W-:-:S13]  /*0460*/  ISETP.GE.U32.AND P1, PT, R2, R7, PT ;  /* 0x000000070200720c */ /* 0x000fda0003f26070 */
[----:B------:R-:W-:Y:S01]  /*0470*/  @P1 VIADD R5, R5, 0x1 ;  /* 0x0000000105051836 */ /* 0x000fe20000000000 */
[----:B------:R-:W-:-:S05]  /*0480*/  @!P2 LOP3.LUT R5, RZ, R7, RZ, 0x33, !PT ;  /* 0x00000007ff05a212 */ /* 0x000fca00078e33ff */
[----:B------:R-:W-:-:S04]  /*0490*/  IMAD.MOV R2, RZ, RZ, -R5 ;  /* 0x000000ffff027224 */ /* 0x000fc800078e0a05 */
[----:B------:R-:W-:Y:S01]  /*04a0*/  IMAD R9, R7, R2, UR4 ;  /* 0x0000000407097e24 */ /* 0x000fe2000f8e0202 */
[----:B------:R-:W0:Y:S01]  /*04b0*/  LDCU UR4, c[0x0][0x3dc] ;  /* 0x00007b80ff0477ac */ /* 0x000e220008000800 */
[----:B------:R-:W-:Y:S02]  /*04c0*/  IMAD R7, R8, R11, RZ ;  /* 0x0000000b08077224 */ /* 0x000fe400078e02ff */
[----:B------:R-:W-:Y:S01]  /*04d0*/  IMAD.MOV.U32 R2, RZ, RZ, RZ ;  /* 0x000000ffff027224 */ /* 0x000fe200078e00ff */
[----:B------:R-:W-:-:S03]  /*04e0*/  IABS R8, R9 ;  /* 0x0000000900087213 */ /* 0x000fc60000000000 */
[----:B------:R-:W-:-:S04]  /*04f0*/  IMAD.HI.U32 R2, R3, R7, R2 ;  /* 0x0000000703027227 */ /* 0x000fc800078e0002 */
[----:B------:R-:W-:Y:S02]  /*0500*/  IMAD.MOV.U32 R3, RZ, RZ, R8 ;  /* 0x000000ffff037224 */ /* 0x000fe400078e0008 */
[----:B------:R-:W4:Y:S02]  /*0510*/  I2F.RP R8, R14 ;  /* 0x0000000e00087306 */ /* 0x000f240000209400 */
[----:B------:R-:W-:Y:S01]  /*0520*/  IMAD.HI.U32 R7, R2, R3, RZ ;  /* 0x0000000302077227 */ /* 0x000fe200078e00ff */
[----:B0-----:R-:W-:-:S03]  /*0530*/  UISETP.GE.AND UP0, UPT, UR4, 0x1, UPT ;  /* 0x000000010400788c */ /* 0x001fc6000bf06270 */
[----:B------:R-:W-:-:S05]  /*0540*/  IMAD R2, R7, R10, R3 ;  /* 0x0000000a07027224 */ /* 0x000fca00078e0203 */
[----:B------:R-:W-:Y:S01]  /*0550*/  ISETP.GT.U32.AND P1, PT, R11, R2, PT ;  /* 0x000000020b00720c */ /* 0x000fe20003f24070 */
[----:B----4-:R-:W0:-:S12]  /*0560*/  MUFU.RCP R8, R8 ;  /* 0x0000000800087308 */ /* 0x010e180000001000 */
[-C--:B------:R-:W-:Y:S01]  /*0570*/  @!P1 IADD3 R2, PT, PT, R2, -R11.reuse, RZ ;  /* 0x8000000b02029210 */ /* 0x080fe20007ffe0ff */
[----:B------:R-:W-:Y:S01]  /*0580*/  @!P1 VIADD R7, R7, 0x1 ;  /* 0x0000000107079836 */ /* 0x000fe20000000000 */
[----:B------:R-:W-:Y:S02]  /*0590*/  ISETP.NE.AND P1, PT, R6, RZ, PT ;  /* 0x000000ff0600720c */ /* 0x000fe40003f25270 */
[----:B------:R-:W-:Y:S02]  /*05a0*/  ISETP.GE.U32.AND P0, PT, R2, R11, PT ;  /* 0x0000000b0200720c */ /* 0x000fe40003f06070 */
[----:B------:R-:W-:Y:S01]  /*05b0*/  LOP3.LUT R2, R9, R6, RZ, 0x3c, !PT ;  /* 0x0000000609027212 */ /* 0x000fe200078e3cff */
[----:B0-----:R-:W-:Y:S01]  /*05c0*/  VIADD R3, R8, 0xffffffe ;  /* 0x0ffffffe08037836 */ /* 0x001fe20000000000 */
[----:B------:R-:W-:Y:S02]  /*05d0*/  IABS R8, R4 ;  /* 0x0000000400087213 */ /* 0x000fe40000000000 */
[----:B------:R-:W-:-:S03]  /*05e0*/  ISETP.GE.AND P2, PT, R2, RZ, PT ;  /* 0x000000ff0200720c */ /* 0x000fc60003f46270 */
[----:B------:R-:W0:Y:S01]  /*05f0*/  F2I.FTZ.U32.TRUNC.NTZ R3, R3 ;  /* 0x0000000300037305 */ /* 0x000e22000021f000 */
[----:B------:R-:W-:-:S03]  /*0600*/  IMAD.MOV R8, RZ, RZ, -R8 ;  /* 0x000000ffff087224 */ /* 0x000fc600078e0a08 */
[----:B------:R-:W-:-:S06]  /*0610*/  @P0 VIADD R7, R7, 0x1 ;  /* 0x0000000107070836 */ /* 0x000fcc0000000000 */
[----:B------:R-:W-:Y:S01]  /*0620*/  @!P2 IMAD.MOV R7, RZ, RZ, -R7 ;  /* 0x000000ffff07a224 */ /* 0x000fe200078e0a07 */
[----:B------:R-:W-:Y:S01]  /*0630*/  @!P1 LOP3.LUT R7, RZ, R6, RZ, 0x33, !PT ;  /* 0x00000006ff079212 */ /* 0x000fe200078e33ff */
[----:B0-----:R-:W-:-:S04]  /*0640*/  IMAD.MOV R11, RZ, RZ, -R3 ;  /* 0x000000ffff0b7224 */ /* 0x001fc800078e0a03 */
[----:B------:R-:W-:Y:S02]  /*0650*/  IMAD.MOV R2, RZ, RZ, -R7 ;  /* 0x000000ffff027224 */ /* 0x000fe400078e0a07 */
[----:B------:R-:W-:Y:S02]  /*0660*/  IMAD R39, R7, 0x6, RZ ;  /* 0x0000000607277824 */ /* 0x000fe400078e02ff */
[----:B------:R-:W-:Y:S02]  /*0670*/  IMAD R13, R6, R2, R9 ;  /* 0x00000002060d7224 */ /* 0x000fe400078e0209 */
[----:B------:R-:W-:Y:S02]  /*0680*/  HFMA2 R2, -RZ, RZ, 0, 0 ;  /* 0x00000000ff027431 */ /* 0x000fe400000001ff */
[----:B------:R-:W-:Y:S01]  /*0690*/  IMAD R9, R11, R14, RZ ;  /* 0x0000000e0b097224 */ /* 0x000fe200078e02ff */
[----:B------:R-:W-:Y:S01]  /*06a0*/  IABS R11, R0 ;  /* 0x00000000000b7213 */ /* 0x000fe20000000000 */
[----:B---3--:R-:W-:Y:S01]  /*06b0*/  IMAD R7, R7, -0x6, R106 ;  /* 0xfffffffa07077824 */ /* 0x008fe200078e026a */
[----:B------:R-:W-:Y:S01]  /*06c0*/  IABS R6, R13 ;  /* 0x0000000d00067213 */ /* 0x000fe20000000000 */
[----:B------:R-:W-:-:S04]  /*06d0*/  IMAD.HI.U32 R2, R3, R9, R2 ;  /* 0x0000000903027227 */ /* 0x000fc800078e0002 */
[----:B------:R-:W-:Y:S02]  /*06e0*/  IMAD.MOV.U32 R3, RZ, RZ, R6 ;  /* 0x000000ffff037224 */ /* 0x000fe400078e0006 */
[----:B------:R-:W0:Y:S02]  /*06f0*/  I2F.RP R6, R11 ;  /* 0x0000000b00067306 */ /* 0x000e240000209400 */
[----:B------:R-:W-:-:S04]  /*0700*/  IMAD.HI.U32 R2, R2, R3, RZ ;  /* 0x0000000302027227 */ /* 0x000fc800078e00ff */
[----:B------:R-:W-:-:S05]  /*0710*/  IMAD R3, R2, R8, R3 ;  /* 0x0000000802037224 */ /* 0x000fca00078e0203 */
[----:B------:R-:W-:Y:S01]  /*0720*/  ISETP.GT.U32.AND P1, PT, R14, R3, PT ;  /* 0x000000030e00720c */ /* 0x000fe20003f24070 */
[----:B0-----:R-:W0:-:S12]  /*0730*/  MUFU.RCP R6, R6 ;  /* 0x0000000600067308 */ /* 0x001e180000001000 */
[----:B------:R-:W-:Y:S02]  /*0740*/  @!P1 IMAD.IADD R3, R3, 0x1, -R14 ;  /* 0x0000000103039824 */ /* 0x000fe400078e0a0e */
[----:B------:R-:W-:Y:S01]  /*0750*/  @!P1 VIADD R2, R2, 0x1 ;  /* 0x0000000102029836 */ /* 0x000fe20000000000 */
[----:B------:R-:W-:Y:S02]  /*0760*/  ISETP.NE.AND P1, PT, R4, RZ, PT ;  /* 0x000000ff0400720c */ /* 0x000fe40003f25270 */
[----:B------:R-:W-:Y:S02]  /*0770*/  ISETP.GE.U32.AND P0, PT, R3, R14, PT ;  /* 0x0000000e0300720c */ /* 0x000fe40003f06070 */
[----:B------:R-:W-:Y:S01]  /*0780*/  LOP3.LUT R3, R13, R4, RZ, 0x3c, !PT ;  /* 0x000000040d037212 */ /* 0x000fe200078e3cff */
[----:B0-----:R-:W-:Y:S01]  /*0790*/  VIADD R8, R6, 0xffffffe ;  /* 0x0ffffffe06087836 */ /* 0x001fe20000000000 */
[----:B------:R-:W-:Y:S02]  /*07a0*/  IABS R6, R0 ;  /* 0x0000000000067213 */ /* 0x000fe40000000000 */
[----:B------:R-:W-:-:S02]  /*07b0*/  ISETP.GE.AND P2, PT, R3, RZ, PT ;  /* 0x000000ff0300720c */ /* 0x000fc40003f46270 */
[----:B------:R0:W3:Y:S05]  /*07c0*/  F2I.FTZ.U32.TRUNC.NTZ R3, R8 ;  /* 0x0000000800037305 */ /* 0x0000ea000021f000 */
[----:B------:R-:W-:Y:S02]  /*07d0*/  @P0 VIADD R2, R2, 0x1 ;  /* 0x0000000102020836 */ /* 0x000fe40000000000 */
[----:B0-----:R-:W-:-:S03]  /*07e0*/  IMAD.MOV R8, RZ, RZ, -R6 ;  /* 0x000000ffff087224 */ /* 0x001fc600078e0a06 */
[----:B------:R-:W-:-:S05]  /*07f0*/  MOV R10, R2 ;  /* 0x00000002000a7202 */ /* 0x000fca0000000f00 */
[----:B------:R-:W-:Y:S01]  /*0800*/  @!P2 IMAD.MOV R10, RZ, RZ, -R10 ;  /* 0x000000ffff0aa224 */ /* 0x000fe200078e0a0a */
[----:B------:R-:W-:Y:S01]  /*0810*/  @!P1 LOP3.LUT R10, RZ, R4, RZ, 0x33, !PT ;  /* 0x00000004ff0a9212 */ /* 0x000fe200078e33ff */
[----:B---3--:R-:W-:-:S04]  /*0820*/  IMAD.MOV R2, RZ, RZ, -R3 ;  /* 0x000000ffff027224 */ /* 0x008fc800078e0a03 */
[----:B------:R-:W-:Y:S01]  /*0830*/  IMAD.MOV R9, RZ, RZ, -R10 ;  /* 0x000000ffff097224 */ /* 0x000fe200078e0a0a */
[----:B------:R-:W-:-:S03]  /*0840*/  SHF.L.U32 R10, R10, 0x4, RZ ;  /* 0x000000040a0a7819 */ /* 0x000fc600000006ff */
[----:B------:R-:W-:Y:S01]  /*0850*/  IMAD R15, R4, R9, R13 ;  /* 0x00000009040f7224 */ /* 0x000fe200078e020d */
[----:B------:R-:W-:Y:S01]  /*0860*/  IABS R13, R12 ;  /* 0x0000000c000d7213 */ /* 0x000fe20000000000 */
[----:B------:R-:W-:Y:S02]  /*0870*/  IMAD R9, R2, R11, RZ ;  /* 0x0000000b02097224 */ /* 0x000fe400078e02ff */
[----:B------:R-:W-:Y:S01]  /*0880*/  IMAD.MOV.U32 R2, RZ, RZ, RZ ;  /* 0x000000ffff027224 */ /* 0x000fe200078e00ff */
[----:B------:R-:W-:-:S03]  /*0890*/  IABS R4, R15 ;  /* 0x0000000f00047213 */ /* 0x000fc60000000000 */
[----:B------:R-:W-:-:S04]  /*08a0*/  IMAD.HI.U32 R2, R3, R9, R2 ;  /* 0x0000000903027227 */ /* 0x000fc800078e0002 */
[----:B------:R-:W-:Y:S02]  /*08b0*/  IMAD.MOV.U32 R3, RZ, RZ, R4 ;  /* 0x000000ffff037224 */ /* 0x000fe400078e0004 */
[----:B------:R-:W0:Y:S02]  /*08c0*/  I2F.RP R4, R13 ;  /* 0x0000000d00047306 */ /* 0x000e240000209400 */
[----:B------:R-:W-:-:S04]  /*08d0*/  IMAD.HI.U32 R6, R2, R3, RZ ;  /* 0x0000000302067227 */ /* 0x000fc800078e00ff */
[----:B------:R-:W-:-:S05]  /*08e0*/  IMAD R2, R6, R8, R3 ;  /* 0x0000000806027224 */ /* 0x000fca00078e0203 */
[----:B------:R-:W-:Y:S01]  /*08f0*/  ISETP.GT.U32.AND P1, PT, R11, R2, PT ;  /* 0x000000020b00720c */ /* 0x000fe20003f24070 */
[----:B0-----:R-:W0:-:S12]  /*0900*/  MUFU.RCP R4, R4 ;  /* 0x0000000400047308 */ /* 0x001e180000001000 */
[-C--:B------:R-:W-:Y:S01]  /*0910*/  @!P1 IADD3 R2, PT, PT, R2, -R11.reuse, RZ ;  /* 0x8000000b02029210 */ /* 0x080fe20007ffe0ff */
[----:B------:R-:W-:Y:S01]  /*0920*/  @!P1 VIADD R6, R6, 0x1 ;  /* 0x0000000106069836 */ /* 0x000fe20000000000 */
[----:B------:R-:W-:Y:S02]  /*0930*/  ISETP.NE.AND P1, PT, R0, RZ, PT ;  /* 0x000000ff0000720c */ /* 0x000fe40003f25270 */
[----:B------:R-:W-:Y:S02]  /*0940*/  ISETP.GE.U32.AND P0, PT, R2, R11, PT ;  /* 0x0000000b0200720c */ /* 0x000fe40003f06070 */
[----:B------:R-:W-:Y:S01]  /*0950*/  LOP3.LUT R2, R15, R0, RZ, 0x3c, !PT ;  /* 0x000000000f027212 */ /* 0x000fe200078e3cff */
[----:B0-----:R-:W-:-:S03]  /*0960*/  VIADD R3, R4, 0xffffffe ;  /* 0x0ffffffe04037836 */ /* 0x001fc60000000000 */
[----:B------:R-:W-:Y:S01]  /*0970*/  ISETP.GE.AND P2, PT, R2, RZ, PT ;  /* 0x000000ff0200720c */ /* 0x000fe20003f46270 */
[----:B------:R-:W0:Y:S02]  /*0980*/  S2R R4, SR_TID.X ;  /* 0x0000000000047919 */ /* 0x000e240000002100 */
[----:B------:R-:W3:Y:S04]  /*0990*/  F2I.FTZ.U32.TRUNC.NTZ R3, R3 ;  /* 0x0000000300037305 */ /* 0x000ee8000021f000 */
[----:B------:R-:W-:-:S06]  /*09a0*/  @P0 VIADD R6, R6, 0x1 ;  /* 0x0000000106060836 */ /* 0x000fcc0000000000 */
[----:B------:R-:W-:Y:S01]  /*09b0*/  @!P2 IMAD.MOV R6, RZ, RZ, -R6 ;  /* 0x000000ffff06a224 */ /* 0x000fe200078e0a06 */
[----:B------:R-:W-:-:S05]  /*09c0*/  @!P1 LOP3.LUT R6, RZ, R0, RZ, 0x33, !PT ;  /* 0x00000000ff069212 */ /* 0x000fca00078e33ff */
[----:B------:R-:W-:Y:S02]  /*09d0*/  IMAD.MOV R9, RZ, RZ, -R6 ;  /* 0x000000ffff097224 */ /* 0x000fe400078e0a06 */
[----:B---3--:R-:W-:Y:S02]  /*09e0*/  IMAD.MOV R2, RZ, RZ, -R3 ;  /* 0x000000ffff027224 */ /* 0x008fe400078e0a03 */
[----:B------:R-:W-:Y:S02]  /*09f0*/  IMAD R15, R0, R9, R15 ;  /* 0x00000009000f7224 */ /* 0x000fe400078e020f */
[----:B------:R-:W-:Y:S02]  /*0a00*/  IMAD R9, R2, R13, RZ ;  /* 0x0000000d02097224 */ /* 0x000fe400078e02ff */
[----:B------:R-:W-:Y:S01]  /*0a10*/  HFMA2 R2, -RZ, RZ, 0, 0 ;  /* 0x00000000ff027431 */ /* 0x000fe200000001ff */
[----:B------:R-:W-:Y:S02]  /*0a20*/  IABS R0, R15 ;  /* 0x0000000f00007213 */ /* 0x000fe40000000000 */
[----:B0-----:R-:W-:-:S02]  /*0a30*/  LOP3.LUT R108, R4, 0xf, RZ, 0xc0, !PT ;  /* 0x0000000f046c7812 */ /* 0x001fc400078ec0ff */
[----:B------:R-:W-:-:S06]  /*0a40*/  IMAD.HI.U32 R2, R3, R9, R2 ;  /* 0x0000000903027227 */ /* 0x000fcc00078e0002 */
[----:B------:R-:W-:-:S04]  /*0a50*/  IMAD.HI.U32 R2, R2, R0, RZ ;  /* 0x0000000002027227 */ /* 0x000fc800078e00ff */
[----:B------:R-:W-:-:S04]  /*0a60*/  IMAD.MOV R3, RZ, RZ, -R2 ;  /* 0x000000ffff037224 */ /* 0x000fc800078e0a02 */
[C---:B------:R-:W-:Y:S02]  /*0a70*/  IMAD R0, R13.reuse, R3, R0 ;  /* 0x000000030d007224 */ /* 0x040fe400078e0200 */
[----:B------:R-:W0:Y:S03]  /*0a80*/  S2R R3, SR_TID.Y ;  /* 0x0000000000037919 */ /* 0x000e260000002200 */
[----:B------:R-:W-:-:S13]  /*0a90*/  ISETP.GT.U32.AND P1, PT, R13, R0, PT ;  /* 0x000000000d00720c */ /* 0x000fda0003f24070 */
[----:B------:R-:W-:Y:S02]  /*0aa0*/  @!P1 IMAD.IADD R0, R0, 0x1, -R13 ;  /* 0x0000000100009824 */ /* 0x000fe400078e0a0d */
[----:B------:R-:W-:Y:S01]  /*0ab0*/  @!P1 VIADD R2, R2, 0x1 ;  /* 0x0000000102029836 */ /* 0x000fe20000000000 */
[----:B------:R-:W-:Y:S02]  /*0ac0*/  ISETP.NE.AND P1, PT, R12, RZ, PT ;  /* 0x000000ff0c00720c */ /* 0x000fe40003f25270 */
[----:B------:R-:W-:Y:S02]  /*0ad0*/  ISETP.GE.U32.AND P0, PT, R0, R13, PT ;  /* 0x0000000d0000720c */ /* 0x000fe40003f06070 */
[----:B------:R-:W-:-:S04]  /*0ae0*/  LOP3.LUT R0, R15, R12, RZ, 0x3c, !PT ;  /* 0x0000000c0f007212 */ /* 0x000fc800078e3cff */
[----:B------:R-:W-:Y:S02]  /*0af0*/  ISETP.GE.AND P2, PT, R0, RZ, PT ;  /* 0x000000ff0000720c */ /* 0x000fe40003f46270 */
[----:B------:R-:W-:Y:S02]  /*0b00*/  LEA.HI R0, R4, R5, RZ, 0x1c ;  /* 0x0000000504007211 */ /* 0x000fe400078fe0ff */
[----:B0-----:R-:W-:-:S03]  /*0b10*/  LOP3.LUT R107, R3, 0xf, RZ, 0xc0, !PT ;  /* 0x0000000f036b7812 */ /* 0x001fc600078ec0ff */
[----:B------:R-:W-:Y:S02]  /*0b20*/  @P0 VIADD R2, R2, 0x1 ;  /* 0x0000000102020836 */ /* 0x000fe40000000000 */
[----:B------:R-:W-:Y:S02]  /*0b30*/  IMAD R11, R0, R106, R39 ;  /* 0x0000006a000b7224 */ /* 0x000fe400078e0227 */
[----:B------:R-:W-:Y:S01]  /*0b40*/  IMAD.MOV.U32 R8, RZ, RZ, R2 ;  /* 0x000000ffff087224 */ /* 0x000fe200078e0002 */
[----:B--2---:R-:W-:-:S03]  /*0b50*/  SHF.R.S32.HI R2, RZ, 0x1f, R29 ;  /* 0x0000001fff027819 */ /* 0x004fc6000001141d */
[----:B------:R-:W-:Y:S01]  /*0b60*/  @!P2 IMAD.MOV R8, RZ, RZ, -R8 ;  /* 0x000000ffff08a224 */ /* 0x000fe200078e0a08 */
[----:B------:R-:W-:Y:S02]  /*0b70*/  @!P1 LOP3.LUT R8, RZ, R12, RZ, 0x33, !PT ;  /* 0x0000000cff089212 */ /* 0x000fe400078e33ff */
[----:B------:R-:W-:Y:S02]  /*0b80*/  LEA.HI R9, R2, R29, RZ, 0x4 ;  /* 0x0000001d02097211 */ /* 0x000fe400078f20ff */
[----:B------:R-:W-:Y:S01]  /*0b90*/  LOP3.LUT R2, R10, 0xf, R3, 0xf8, !PT ;  /* 0x0000000f0a027812 */ /* 0x000fe200078ef803 */
[----:B------:R-:W-:Y:S01]  /*0ba0*/  IMAD.MOV R13, RZ, RZ, -R8 ;  /* 0x000000ffff0d7224 */ /* 0x000fe200078e0a08 */
[----:B------:R-:W-:Y:S01]  /*0bb0*/  ISETP.GT.AND P1, PT, R7, 0x5, PT ;  /* 0x000000050700780c */ /* 0x000fe20003f24270 */
[----:B------:R-:W-:Y:S02]  /*0bc0*/  IMAD R53, R8, 0x6, RZ ;  /* 0x0000000608357824 */ /* 0x000fe400078e02ff */
[----:B------:R-:W-:Y:S01]  /*0bd0*/  IMAD R0, R12, R13, R15 ;  /* 0x0000000d0c007224 */ /* 0x000fe200078e020f */
[----:B------:R-:W-:Y:S01]  /*0be0*/  LOP3.LUT R12, R9, 0xfffffff0, RZ, 0xc0, !PT ;  /* 0xfffffff0090c7812 */ /* 0x000fe200078ec0ff */
[----:B------:R-:W-:Y:S01]  /*0bf0*/  IMAD R11, R11, R29, R2 ;  /* 0x0000001d0b0b7224 */ /* 0x000fe200078e0202 */
[----:B------:R-:W-:Y:S01]  /*0c00*/  LEA.HI R9, R3, R6, RZ, 0x1c ;  /* 0x0000000603097211 */ /* 0x000fe200078fe0ff */
[----:B-1----:R-:W-:Y:S01]  /*0c10*/  IMAD R8, R8, -0x6, R105 ;  /* 0xfffffffa08087824 */ /* 0x002fe200078e0269 */
[----:B------:R-:W-:Y:S01]  /*0c20*/  SHF.R.S32.HI R13, RZ, 0x1f, R104 ;  /* 0x0000001fff0d7819 */ /* 0x000fe20000011468 */
[C---:B------:R-:W-:Y:S01]  /*0c30*/  IMAD.IADD R102, R29.reuse, 0x1, -R12 ;  /* 0x000000011d667824 */ /* 0x040fe200078e0a0c */
[----:B------:R-:W-:Y:S01]  /*0c40*/  CS2R R14, SRZ ;  /* 0x00000000000e7805 */ /* 0x000fe2000001ff00 */
[----:B------:R-:W-:Y:S01]  /*0c50*/  IMAD.IADD R29, R29, 0x1, -R10 ;  /* 0x000000011d1d7824 */ /* 0x000fe200078e0a0a */
[----:B------:R-:W-:Y:S01]  /*0c60*/  LEA.HI R13, R13, R104, RZ, 0x4 ;  /* 0x000000680d0d7211 */ /* 0x000fe200078f20ff */
[----:B------:R-:W-:Y:S01]  /*0c70*/  IMAD R10, R11, R28, R9 ;  /* 0x0000001c0b0a7224 */ /* 0x000fe200078e0209 */
[----:B------:R-:W-:Y:S01]  /*0c80*/  ISETP.GT.AND P0, PT, R8, 0x5, PT ;  /* 0x000000050800780c */ /* 0x000fe20003f04270 */
[----:B------:R-:W-:Y:S01]  /*0c90*/  IMAD.SHL.U32 R9, R0, 0x10, RZ ;  /* 0x0000001000097824 */ /* 0x000fe200078e00ff */
[----:B------:R-:W-:Y:S01]  /*0ca0*/  ISETP.GE.AND P3, PT, R29, 0x10, PT ;  /* 0x000000101d00780c */ /* 0x000fe20003f66270 */
[----:B------:R-:W-:Y:S01]  /*0cb0*/  IMAD.HI R29, R106, 0x2aaaaaab, RZ ;  /* 0x2aaaaaab6a1d7827 */ /* 0x000fe200078e02ff */
[----:B------:R-:W-:-:S02]  /*0cc0*/  LOP3.LUT R13, R13, 0xfffffff0, RZ, 0xc0, !PT ;  /* 0xfffffff00d0d7812 */ /* 0x000fc400078ec0ff */
[----:B------:R-:W-:Y:S01]  /*0cd0*/  LOP3.LUT R52, R9, 0xf, R4, 0xf8, !PT ;  /* 0x0000000f09347812 */ /* 0x000fe200078ef804 */
[----:B------:R-:W-:Y:S01]  /*0ce0*/  IMAD.IADD R9, R104, 0x1, -R9 ;  /* 0x0000000168097824 */ /* 0x000fe200078e0a09 */
[----:B------:R-:W-:Y:S01]  /*0cf0*/  LEA.HI R29, R29, R29, RZ, 0x1 ;  /* 0x0000001d1d1d7211 */ /* 0x000fe200078f08ff */
[----:B------:R-:W-:Y:S01]  /*0d00*/  IMAD R11, R10, R105, R53 ;  /* 0x000000690a0b7224 */ /* 0x000fe200078e0235 */
[----:B------:R-:W-:Y:S02]  /*0d10*/  IADD3 R103, PT, PT, -R13, R104, RZ ;  /* 0x000000680d677210 */ /* 0x000fe40007ffe1ff */
[----:B------:R-:W-:Y:S02]  /*0d20*/  CS2R R12, SRZ ;  /* 0x00000000000c7805 */ /* 0x000fe4000001ff00 */
[----:B------:R-:W-:Y:S01]  /*0d30*/  ISETP.GE.AND P2, PT, R9, 0x10, PT ;  /* 0x000000100900780c */ /* 0x000fe20003f46270 */
[----:B------:R-:W-:Y:S01]  /*0d40*/  IMAD.HI R9, R105, 0x2aaaaaab, RZ ;  /* 0x2aaaaaab69097827 */ /* 0x000fe200078e02ff */
[----:B------:R-:W-:-:S02]  /*0d50*/  SEL R102, R102, 0x10, !P3 ;  /* 0x0000001066667807 */ /* 0x000fc40005800000 */
[----:B------:R-:W-:Y:S01]  /*0d60*/  SEL R103, R103, 0x10, !P2 ;  /* 0x0000001067677807 */ /* 0x000fe20005000000 */
[----:B------:R-:W-:Y:S01]  /*0d70*/  IMAD R0, R11, R104, R52 ;  /* 0x000000680b007224 */ /* 0x000fe200078e0234 */
[----:B------:R-:W-:Y:S01]  /*0d80*/  LEA.HI R38, R9, R9, RZ, 0x1 ;  /* 0x0000000909267211 */ /* 0x000fe200078f08ff */
[----:B------:R-:W-:Y:S01]  /*0d90*/  IMAD R9, R29, -0x6, R106 ;  /* 0xfffffffa1d097824 */ /* 0x000fe200078e026a */
[----:B------:R-:W-:-:S03]  /*0da0*/  CS2R R10, SRZ ;  /* 0x00000000000a7805 */ /* 0x000fc6000001ff00 */
[----:B------:R-:W-:Y:S01]  /*0db0*/  IMAD R38, R38, -0x6, R105 ;  /* 0xfffffffa26267824 */ /* 0x000fe200078e0269 */
[----:B------:R-:W-:-:S04]  /*0dc0*/  SEL R9, R9, 0x6, !P1 ;  /* 0x0000000609097807 */ /* 0x000fc80004800000 */
[----:B------:R-:W-:Y:S01]  /*0dd0*/  SEL R104, R38, 0x6, !P0 ;  /* 0x0000000626687807 */ /* 0x000fe20004000000 */
[----:B------:R-:W-:Y:S06]  /*0de0*/  BRA.U !UP0, `(.L_x_0) ;  /* 0x0000002508607547 */ /* 0x000fec000b800000 */
[----:B------:R-:W0:Y:S01]  /*0df0*/  S2R R38, SR_CgaCtaId ;  /* 0x0000000000267919 */ /* 0x000e220000008800 */
[----:B------:R-:W1:Y:S01]  /*0e00*/  LDCU UR5, c[0x0][0x3ac] ;  /* 0x00007580ff0577ac */ /* 0x000e620008000800 */
[----:B------:R-:W-:Y:S01]  /*0e10*/  MOV R18, 0x400 ;  /* 0x0000040000127802 */ /* 0x000fe20000000f00 */
[----:B------:R-:W-:Y:S01]  /*0e20*/  IMAD R105, R6, R105, R53 ;  /* 0x0000006906697224 */ /* 0x000fe200078e0235 */
[C---:B------:R-:W-:Y:S01]  /*0e30*/  ISETP.GE.AND P1, PT, R107.reuse, R102, PT ;  /* 0x000000666b00720c */ /* 0x040fe20003f26270 */
[----:B------:R-:W2:Y:S01]  /*0e40*/  LDCU UR4, c[0x0][0x3b0] ;  /* 0x00007600ff0477ac */ /* 0x000ea20008000800 */
[----:B------:R-:W-:Y:S01]  /*0e50*/  ISETP.GE.AND P2, PT, R108, R103, PT ;  /* 0x000000676c00720c */ /* 0x000fe20003f46270 */
[----:B------:R-:W-:Y:S01]  /*0e60*/  VIADD R19, R18, 0x3000 ;  /* 0x0000300012137836 */ /* 0x000fe20000000000 */
[----:B------:R-:W-:Y:S02]  /*0e70*/  ISETP.LT.AND P1, PT, R6, R28, !P1 ;  /* 0x0000001c0600720c */ /* 0x000fe40004f21270 */
[----:B------:R-:W-:-:S02]  /*0e80*/  LOP3.LUT R107, R107, 0x3f0, R3, 0xf8, !PT ;  /* 0x000003f06b6b7812 */ /* 0x000fc400078ef803 */
[----:B------:R-:W-:Y:S02]  /*0e90*/  LEA.HI R108, R4, R108, RZ, 0x1c ;  /* 0x0000006c046c7211 */ /* 0x000fe400078fe0ff */
[----:B-1----:R-:W-:Y:S01]  /*0ea0*/  ISETP.LT.AND P2, PT, R5, UR5, !P2 ;  /* 0x0000000505007c0c */ /* 0x002fe2000d741270 */
[----:B--2---:R-:W-:-:S03]  /*0eb0*/  UIMAD UR4, UR5, UR4, URZ ;  /* 0x00000004050472a4 */ /* 0x004fc6000f8e02ff */
[----:B------:R-:W-:-:S03]  /*0ec0*/  UMOV UR5, URZ ;  /* 0x000000ff00057c82 */ /* 0x000fc60008000000 */
[----:B------:R-:W-:Y:S01]  /*0ed0*/  IMAD R18, R52, UR4, R5 ;  /* 0x0000000434127c24 */ /* 0x000fe2000f8e0205 */
[----:B------:R-:W-:Y:S01]  /*0ee0*/  UMOV UR4, URZ ;  /* 0x000000ff00047c82 */ /* 0x000fe20008000000 */
[----:B0-----:R-:W-:Y:S02]  /*0ef0*/  LEA R109, R38, R19, 0x18 ;  /* 0x00000013266d7211 */ /* 0x001fe400078ec0ff */
[----:B------:R-:W-:Y:S01]  /*0f00*/  IMAD R106, R18, R106, R39 ;  /* 0x0000006a126a7224 */ /* 0x000fe200078e0227 */
[----:B------:R-:W-:Y:S02]  /*0f10*/  CS2R R18, SRZ ;  /* 0x0000000000127805 */ /* 0x000fe4000001ff00 */
[----:B------:R-:W-:-:S07]  /*0f20*/  IMAD R109, R4, 0x300, R109 ;  /* 0x00000300046d7824 */ /* 0x000fce00078e026d */
.L_x_19:
[----:B------:R-:W0:Y:S01]  /*0f30*/  LDCU UR16, c[0x0][0x3dc] ;  /* 0x00007b80ff1077ac */ /* 0x000e220008000800 */
[----:B------:R-:W-:Y:S01]  /*0f40*/  BSSY.RECONVERGENT B0, `(.L_x_1) ;  /* 0x000004c000007945 */ /* 0x000fe20003800200 */
[----:B------:R-:W-:-:S04]  /*0f50*/  UIADD3 UR8, UPT, UPT, UR4, 0x10, URZ ;  /* 0x0000001004087890 */ /* 0x000fc8000fffe0ff */
[----:B0-----:R-:W-:-:S04]  /*0f60*/  UIADD3 UR6, UPT, UPT, UR8, -UR16, URZ ;  /* 0x8000001008067290 */ /* 0x001fc8000fffe0ff */
[----:B------:R-:W-:-:S04]  /*0f70*/  UISETP.GT.AND UP0, UPT, UR6, URZ, UPT ;  /* 0x000000ff0600728c */ /* 0x000fc8000bf04270 */
[----:B------:R-:W-:-:S04]  /*0f80*/  USEL UR5, UR6, UR5, UP0 ;  /* 0x0000000506057287 */ /* 0x000fc80008000000 */
[----:B------:R-:W-:-:S06]  /*0f90*/  UIADD3 UR7, UPT, UPT, -UR5, 0x10, URZ ;  /* 0x0000001005077890 */ /* 0x000fcc000fffe1ff */
[----:B------:R-:W-:-:S04]  /*0fa0*/  ISETP.GE.U32.OR P0, PT, R3, UR7, !P2 ;  /* 0x0000000703007c0c */ /* 0x000fc8000d706470 */
[----:B------:R-:W-:-:S13]  /*0fb0*/  ISETP.LT.OR P0, PT, R9, 0x1, P0 ;  /* 0x000000010900780c */ /* 0x000fda0000701670 */
[----:B--23--:R-:W-:Y:S05]  /*0fc0*/  @P0 BRA `(.L_x_2) ;  /* 0x00000004000c0947 */ /* 0x00cfea0003800000 */
[----:B------:R-:W0:Y:S01]  /*0fd0*/  S2UR UR9, SR_CgaCtaId ;  /* 0x00000000000979c3 */ /* 0x000e220000008800 */
[----:B------:R-:W1:Y:S01]  /*0fe0*/  LDCU UR10, c[0x0][0x3cc] ;  /* 0x00007980ff0a77ac */ /* 0x000e620008000800 */
[----:B------:R-:W-:Y:S02]  /*0ff0*/  IMAD.MOV R74, RZ, RZ, -R9 ;  /* 0x000000ffff4a7224 */ /* 0x000fe400078e0a09 */
[C---:B------:R-:W-:Y:S01]  /*1000*/  IMAD R73, R3.reuse, 0x60, R4 ;  /* 0x0000006003497824 */ /* 0x040fe200078e0204 */
[----:B------:R-:W-:Y:S01]  /*1010*/  UMOV UR6, 0x400 ;  /* 0x0000040000067882 */ /* 0x000fe20000000000 */
[----:B------:R-:W-:Y:S01]  /*1020*/  VIADD R75, R3, UR4 ;  /* 0x00000004034b7c36 */ /* 0x000fe20008000000 */
[----:B------:R-:W-:Y:S01]  /*1030*/  ISETP.GE.AND P0, PT, R74, RZ, PT ;  /* 0x000000ff4a00720c */ /* 0x000fe20003f06270 */
[----:B------:R-:W-:Y:S02]  /*1040*/  IMAD.MOV.U32 R72, RZ, RZ, RZ ;  /* 0x000000ffff487224 */ /* 0x000fe400078e00ff */
[----:B-1----:R-:W-:Y:S01]  /*1050*/  IMAD R75, R75, UR10, R106 ;  /* 0x0000000a4b4b7c24 */ /* 0x002fe2000f8e026a */
[----:B0-----:R-:W-:-:S06]  /*1060*/  ULEA UR6, UR9, UR6, 0x18 ;  /* 0x0000000609067291 */ /* 0x001fcc000f8ec0ff */
[----:B------:R-:W-:-:S03]  /*1070*/  LEA R73, R73, UR6, 0x3 ;  /* 0x0000000649497c11 */ /* 0x000fc6000f8e18ff */
[----:B------:R-:W-:Y:S05]  /*1080*/  @P0 BRA `(.L_x_3) ;  /* 0x0000000000b40947 */ /* 0x000fea0003800000 */
[----:B------:R-:W-:Y:S01]  /*1090*/  IMAD.MOV R28, RZ, RZ, -R74 ;  /* 0x000000ffff1c7224 */ /* 0x000fe200078e0a4a */
[----:B------:R-:W-:-:S04]  /*10a0*/  PLOP3.LUT P0, PT, PT, PT, PT, 0x80, 0x8 ;  /* 0x000000000008781c */ /* 0x000fc80003f0f070 */
[----:B------:R-:W-:-:S13]  /*10b0*/  ISETP.GT.AND P3, PT, R28, 0x3, PT ;  /* 0x000000031c00780c */ /* 0x000fda0003f64270 */
[----:B------:R-:W-:Y:S05]  /*10c0*/  @!P3 BRA `(.L_x_4) ;  /* 0x00000000005cb947 */ /* 0x000fea0003800000 */
[----:B------:R-:W-:-:S13]  /*10d0*/  PLOP3.LUT P0, PT, PT, PT, PT, 0x8, 0x80 ;  /* 0x000000000080781c */ /* 0x000fda0003f0e170 */
.L_x_5:
[----:B------:R-:W0:Y:S01]  /*10e0*/  LDC.64 R52, c[0x0][0x388] ;  /* 0x0000e200ff347b82 */ /* 0x000e220000000a00 */
[C---:B------:R-:W-:Y:S02]  /*10f0*/  IADD3 R71, PT, PT, R75.reuse, R72, RZ ;  /* 0x000000484b477210 */ /* 0x040fe40007ffe0ff */
[C-C-:B------:R-:W-:Y:S02]  /*1100*/  IADD3 R39, PT, PT, R75.reuse, 0x1, R72.reuse ;  /* 0x000000014b277810 */ /* 0x140fe40007ffe048 */
[C-C-:B------:R-:W-:Y:S02]  /*1110*/  IADD3 R29, PT, PT, R75.reuse, 0x2, R72.reuse ;  /* 0x000000024b1d7810 */ /* 0x140fe40007ffe048 */
[----:B------:R-:W-:Y:S01]  /*1120*/  IADD3 R77, PT, PT, R75, 0x3, R72 ;  /* 0x000000034b4d7810 */ /* 0x000fe20007ffe048 */
[----:B0-----:R-:W-:-:S04]  /*1130*/  IMAD.WIDE.U32 R70, R71, 0x8, R52 ;  /* 0x0000000847467825 */ /* 0x001fc800078e0034 */
[--C-:B------:R-:W-:Y:S02]  /*1140*/  IMAD.WIDE.U32 R38, R39, 0x8, R52.reuse ;  /* 0x0000000827267825 */ /* 0x100fe400078e0034 */
[----:B------:R-:W2:Y:S02]  /*1150*/  LDG.E.64 R70, desc[UR12][R70.64] ;  /* 0x0000000c46467981 */ /* 0x000ea4000c1e1b00 */
[--C-:B------:R-:W-:Y:S02]  /*1160*/  IMAD.WIDE.U32 R28, R29, 0x8, R52.reuse ;  /* 0x000000081d1c7825 */ /* 0x100fe400078e0034 */
[----:B------:R-:W3:Y:S02]  /*1170*/  LDG.E.64 R38, desc[UR12][R38.64] ;  /* 0x0000000c26267981 */ /* 0x000ee4000c1e1b00 */
[----:B------:R-:W-:Y:S02]  /*1180*/  IMAD.WIDE.U32 R52, R77, 0x8, R52 ;  /* 0x000000084d347825 */ /* 0x000fe400078e0034 */
[----:B------:R-:W4:Y:S04]  /*1190*/  LDG.E.64 R28, desc[UR12][R28.64] ;  /* 0x0000000c1c1c7981 */ /* 0x000f28000c1e1b00 */
[----:B------:R-:W5:Y:S01]  /*11a0*/  LDG.E.64 R52, desc[UR12][R52.64] ;  /* 0x0000000c34347981 */ /* 0x000f62000c1e1b00 */
[----:B------:R-:W-:-:S05]  /*11b0*/  VIADD R74, R74, 0x4 ;  /* 0x000000044a4a7836 */ /* 0x000fca0000000000 */
[----:B------:R-:W-:Y:S01]  /*11c0*/  ISETP.GE.AND P3, PT, R74, -0x3, PT ;  /* 0xfffffffd4a00780c */ /* 0x000fe20003f66270 */
[----:B------:R-:W-:Y:S01]  /*11d0*/  VIADD R72, R72, 0x4 ;  /* 0x0000000448487836 */ /* 0x000fe20000000000 */
[----:B--2---:R-:W-:Y:S04]  /*11e0*/  STS.64 [R73], R70 ;  /* 0x0000004649007388 */ /* 0x004fe80000000a00 */
[----:B---3--:R-:W-:Y:S04]  /*11f0*/  STS.64 [R73+0x80], R38 ;  /* 0x0000802649007388 */ /* 0x008fe80000000a00 */
[----:B----4-:R-:W-:Y:S04]  /*1200*/  STS.64 [R73+0x100], R28 ;  /* 0x0001001c49007388 */ /* 0x010fe80000000a00 */
[----:B-----5:R0:W-:Y:S02]  /*1210*/  STS.64 [R73+0x180], R52 ;  /* 0x0001803449007388 */ /* 0x0201e40000000a00 */
[----:B0-----:R-:W-:Y:S01]  /*1220*/  VIADD R73, R73, 0x200 ;  /* 0x0000020049497836 */ /* 0x001fe20000000000 */
[----:B------:R-:W-:Y:S06]  /*1230*/  @!P3 BRA `(.L_x_5) ;  /* 0xfffffffc00a8b947 */ /* 0x000fec000383ffff */
.L_x_4:
[----:B------:R-:W-:-:S05]  /*1240*/  IMAD.MOV R28, RZ, RZ, -R74 ;  /* 0x000000ffff1c7224 */ /* 0x000fca00078e0a4a */
[----:B------:R-:W-:-:S13]  /*1250*/  ISETP.GT.AND P3, PT, R28, 0x1, PT ;  /* 0x000000011c00780c */ /* 0x000fda0003f64270 */
[----:B------:R-:W-:Y:S05]  /*1260*/  @!P3 BRA `(.L_x_6) ;  /* 0x000000000034b947 */ /* 0x000fea0003800000 */
[----:B------:R-:W0:Y:S01]  /*1270*/  LDC.64 R38, c[0x0][0x388] ;  /* 0x0000e200ff267b82 */ /* 0x000e220000000a00 */
[C-C-:B------:R-:W-:Y:S01]  /*1280*/  IMAD.IADD R29, R75.reuse, 0x1, R72.reuse ;  /* 0x000000014b1d7824 */ /* 0x140fe200078e0248 */
[----:B------:R-:W-:-:S03]  /*1290*/  IADD3 R53, PT, PT, R75, 0x1, R72 ;  /* 0x000000014b357810 */ /* 0x000fc60007ffe048 */
[----:B0-----:R-:W-:-:S04]  /*12a0*/  IMAD.WIDE.U32 R28, R29, 0x8, R38 ;  /* 0x000000081d1c7825 */ /* 0x001fc800078e0026 */
[----:B------:R-:W-:Y:S02]  /*12b0*/  IMAD.WIDE.U32 R38, R53, 0x8, R38 ;  /* 0x0000000835267825 */ /* 0x000fe400078e0026 */
[----:B------:R-:W2:Y:S04]  /*12c0*/  LDG.E.64 R28, desc[UR12][R28.64] ;  /* 0x0000000c1c1c7981 */ /* 0x000ea8000c1e1b00 */
[----:B------:R-:W3:Y:S01]  /*12d0*/  LDG.E.64 R38, desc[UR12][R38.64] ;  /* 0x0000000c26267981 */ /* 0x000ee2000c1e1b00 */
[----:B------:R-:W-:Y:S01]  /*12e0*/  PLOP3.LUT P0, PT, PT, PT, PT, 0x8, 0x80 ;  /* 0x000000000080781c */ /* 0x000fe20003f0e170 */
[----:B------:R-:W-:Y:S01]  /*12f0*/  VIADD R72, R72, 0x2 ;  /* 0x0000000248487836 */ /* 0x000fe20000000000 */
[----:B------:R-:W-:Y:S01]  /*1300*/  IADD3 R74, PT, PT, R74, 0x2, RZ ;  /* 0x000000024a4a7810 */ /* 0x000fe20007ffe0ff */
[----:B--2---:R-:W-:Y:S04]  /*1310*/  STS.64 [R73], R28 ;  /* 0x0000001c49007388 */ /* 0x004fe80000000a00 */
[----:B---3--:R0:W-:Y:S02]  /*1320*/  STS.64 [R73+0x80], R38 ;  /* 0x0000802649007388 */ /* 0x0081e40000000a00 */
[----:B0-----:R-:W-:-:S07]  /*1330*/  VIADD R73, R73, 0x100 ;  /* 0x0000010049497836 */ /* 0x001fce0000000000 */
.L_x_6:
[----:B------:R-:W-:-:S13]  /*1340*/  ISETP.NE.OR P0, PT, R74, RZ, P0 ;  /* 0x000000ff4a00720c */ /* 0x000fda0000705670 */
[----:B------:R-:W-:Y:S05]  /*1350*/  @!P0 BRA `(.L_x_2) ;  /* 0x0000000000288947 */ /* 0x000fea0003800000 */
.L_x_3:
[----:B------:R-:W0:Y:S01]  /*1360*/  LDC.64 R28, c[0x0][0x388] ;  /* 0x0000e200ff1c7b82 */ /* 0x000e220000000a00 */
[----:B------:R-:W-:-:S04]  /*1370*/  IMAD.IADD R39, R75, 0x1, R72 ;  /* 0x000000014b277824 */ /* 0x000fc800078e0248 */
[----:B0-----:R-:W-:-:S06]  /*1380*/  IMAD.WIDE.U32 R28, R39, 0x8, R28 ;  /* 0x00000008271c7825 */ /* 0x001fcc00078e001c */
[----:B------:R-:W2:Y:S01]  /*1390*/  LDG.E.64 R28, desc[UR12][R28.64] ;  /* 0x0000000c1c1c7981 */ /* 0x000ea2000c1e1b00 */
[----:B------:R-:W-:Y:S02]  /*13a0*/  VIADD R74, R74, 0x1 ;  /* 0x000000014a4a7836 */ /* 0x000fe40000000000 */
[----:B------:R-:W-:-:S03]  /*13b0*/  VIADD R72, R72, 0x1 ;  /* 0x0000000148487836 */ /* 0x000fc60000000000 */
[----:B------:R-:W-:Y:S01]  /*13c0*/  ISETP.NE.AND P0, PT, R74, RZ, PT ;  /* 0x000000ff4a00720c */ /* 0x000fe20003f05270 */
[----:B--2---:R0:W-:Y:S02]  /*13d0*/  STS.64 [R73], R28 ;  /* 0x0000001c49007388 */ /* 0x0041e40000000a00 */
[----:B0-----:R-:W-:-:S10]  /*13e0*/  IADD3 R73, PT, PT, R73, 0x80, RZ ;  /* 0x0000008049497810 */ /* 0x001fd40007ffe0ff */
[----:B------:R-:W-:Y:S05]  /*13f0*/  @P0 BRA `(.L_x_3) ;  /* 0xfffffffc00d80947 */ /* 0x000fea000383ffff */
.L_x_2:
[----:B------:R-:W-:Y:S05]  /*1400*/  BSYNC.RECONVERGENT B0 ;  /* 0x0000000000007941 */ /* 0x000fea0003800200 */
.L_x_1:
[----:B------:R-:W-:Y:S01]  /*1410*/  ISETP.GE.U32.OR P0, PT, R4, UR7, !P1 ;  /* 0x0000000704007c0c */ /* 0x000fe2000cf06470 */
[----:B------:R-:W-:Y:S03]  /*1420*/  BSSY.RECONVERGENT B0, `(.L_x_7) ;  /* 0x0000054000007945 */ /* 0x000fe60003800200 */
[----:B------:R-:W-:-:S13]  /*1430*/  ISETP.LT.OR P0, PT, R104, 0x1, P0 ;  /* 0x000000016800780c */ /* 0x000fda0000701670 */
[----:B------:R-:W-:Y:S05]  /*1440*/  @P0 BRA `(.L_x_8) ;  /* 0x0000000400440947 */ /* 0x000fea0003800000 */
[----:B------:R-:W-:Y:S01]  /*1450*/  ISETP.GT.AND P0, PT, R104, RZ, PT ;  /* 0x000000ff6800720c */ /* 0x000fe20003f04270 */
[----:B------:R-:W0:Y:S01]  /*1460*/  LDCU UR11, c[0x0][0x3b0] ;  /* 0x00007600ff0b77ac */ /* 0x000e220008000800 */
[----:B------:R-:W-:Y:S02]  /*1470*/  VIADD R28, R4, UR4 ;  /* 0x00000004041c7c36 */ /* 0x000fe40008000000 */
[----:B------:R-:W-:Y:S01]  /*1480*/  IMAD.MOV.U32 R38, RZ, RZ, RZ ;  /* 0x000000ffff267224 */ /* 0x000fe200078e00ff */
[----:B------:R-:W1:Y:S08]  /*1490*/  LDCU UR10, c[0x0][0x3a4] ;  /* 0x00007480ff0a77ac */ /* 0x000e700008000800 */
[----:B------:R-:W-:Y:S05]  /*14a0*/  @!P0 BRA `(.L_x_9) ;  /* 0x0000000000fc8947 */ /* 0x000fea0003800000 */
[----:B------:R-:W-:Y:S01]  /*14b0*/  IMAD.IADD R29, R104, 0x1, -R38 ;  /* 0x00000001681d7824 */ /* 0x000fe200078e0a26 */
[----:B------:R-:W-:-:S04]  /*14c0*/  PLOP3.LUT P0, PT, PT, PT, PT, 0x80, 0x8 ;  /* 0x000000000008781c */ /* 0x000fc80003f0f070 */
[----:B------:R-:W-:-:S13]  /*14d0*/  ISETP.GT.AND P3, PT, R29, 0x3, PT ;  /* 0x000000031d00780c */ /* 0x000fda0003f64270 */
[----:B------:R-:W-:Y:S05]  /*14e0*/  @!P3 BRA `(.L_x_10) ;  /* 0x00000000008cb947 */ /* 0x000fea0003800000 */
[----:B------:R-:W-:Y:S01]  /*14f0*/  PLOP3.LUT P0, PT, PT, PT, PT, 0x8, 0x80 ;  /* 0x000000000080781c */ /* 0x000fe20003f0e170 */
[----:B------:R-:W-:Y:S01]  /*1500*/  VIADD R79, R104, 0xfffffffd ;  /* 0xfffffffd684f7836 */ /* 0x000fe20000000000 */
[----:B------:R-:W2:Y:S01]  /*1510*/  LDCU UR9, c[0x0][0x3b0] ;  /* 0x00007600ff0977ac */ /* 0x000ea20008000800 */
[----:B------:R-:W3:Y:S01]  /*1520*/  LDCU UR6, c[0x0][0x3a4] ;  /* 0x00007480ff0677ac */ /* 0x000ee20008000800 */
[----:B------:R-:W-:-:S09]  /*1530*/  NOP ;  /* 0x0000000000007918 */ /* 0x000fd20000000000 */
.L_x_11:
[----:B--2---:R-:W4:Y:S01]  /*1540*/  LDC.64 R52, c[0x0][0x390] ;  /* 0x0000e400ff347b82 */ /* 0x004f220000000a00 */
[C-C-:B------:R-:W-:Y:S01]  /*1550*/  IADD3 R39, PT, PT, R105.reuse, 0x1, R38.reuse ;  /* 0x0000000169277810 */ /* 0x140fe20007ffe026 */
[C-C-:B------:R-:W-:Y:S01]  /*1560*/  IMAD.IADD R29, R105.reuse, 0x1, R38.reuse ;  /* 0x00000001691d7824 */ /* 0x140fe200078e0226 */
[C-C-:B------:R-:W-:Y:S02]  /*1570*/  IADD3 R71, PT, PT, R105.reuse, 0x2, R38.reuse ;  /* 0x0000000269477810 */ /* 0x140fe40007ffe026 */
[----:B------:R-:W-:Y:S01]  /*1580*/  IADD3 R73, PT, PT, R105, 0x3, R38 ;  /* 0x0000000369497810 */ /* 0x000fe20007ffe026 */
[--C-:B---3--:R-:W-:Y:S02]  /*1590*/  IMAD R39, R39, UR6, R2.reuse ;  /* 0x0000000627277c24 */ /* 0x108fe4000f8e0202 */
[--C-:B------:R-:W-:Y:S02]  /*15a0*/  IMAD R71, R71, UR6, R2.reuse ;  /* 0x0000000647477c24 */ /* 0x100fe4000f8e0202 */
[----:B------:R-:W-:-:S02]  /*15b0*/  IMAD R73, R73, UR6, R2 ;  /* 0x0000000649497c24 */ /* 0x000fc4000f8e0202 */
[----:B------:R-:W-:Y:S02]  /*15c0*/  IMAD R29, R29, UR6, R2 ;  /* 0x000000061d1d7c24 */ /* 0x000fe4000f8e0202 */
[--C-:B--2---:R-:W-:Y:S02]  /*15d0*/  IMAD R39, R39, UR9, R28.reuse ;  /* 0x0000000927277c24 */ /* 0x104fe4000f8e021c */
[--C-:B------:R-:W-:Y:S02]  /*15e0*/  IMAD R75, R71, UR9, R28.reuse ;  /* 0x00000009474b7c24 */ /* 0x100fe4000f8e021c */
[--C-:B------:R-:W-:Y:S02]  /*15f0*/  IMAD R77, R73, UR9, R28.reuse ;  /* 0x00000009494d7c24 */ /* 0x100fe4000f8e021c */
[----:B------:R-:W-:Y:S02]  /*1600*/  IMAD R29, R29, UR9, R28 ;  /* 0x000000091d1d7c24 */ /* 0x000fe4000f8e021c */
[----:B----4-:R-:W-:-:S04]  /*1610*/  IMAD.WIDE.U32 R70, R39, 0x8, R52 ;  /* 0x0000000827467825 */ /* 0x010fc800078e0034 */
[--C-:B------:R-:W-:Y:S02]  /*1620*/  IMAD.WIDE.U32 R74, R75, 0x8, R52.reuse ;  /* 0x000000084b4a7825 */ /* 0x100fe400078e0034 */
[----:B------:R-:W2:Y:S02]  /*1630*/  LDG.E.64 R70, desc[UR12][R70.64] ;  /* 0x0000000c46467981 */ /* 0x000ea4000c1e1b00 */
[--C-:B------:R-:W-:Y:S02]  /*1640*/  IMAD.WIDE.U32 R76, R77, 0x8, R52.reuse ;  /* 0x000000084d4c7825 */ /* 0x100fe400078e0034 */
[----:B------:R-:W3:Y:S02]  /*1650*/  LDG.E.64 R74, desc[UR12][R74.64] ;  /* 0x0000000c4a4a7981 */ /* 0x000ee4000c1e1b00 */
[----:B------:R-:W-:Y:S02]  /*1660*/  IMAD.WIDE.U32 R72, R29, 0x8, R52 ;  /* 0x000000081d487825 */ /* 0x000fe400078e0034 */
[----:B------:R-:W4:Y:S04]  /*1670*/  LDG.E.64 R76, desc[UR12][R76.64] ;  /* 0x0000000c4c4c7981 */ /* 0x000f28000c1e1b00 */
[----:B------:R-:W5:Y:S01]  /*1680*/  LDG.E.64 R52, desc[UR12][R72.64] ;  /* 0x0000000c48347981 */ /* 0x000f62000c1e1b00 */
[----:B------:R-:W-:-:S05]  /*1690*/  LEA R78, R38, R3, 0x4 ;  /* 0x00000003264e7211 */ /* 0x000fca00078e20ff */
[----:B------:R-:W-:Y:S02]  /*16a0*/  IMAD R29, R78, 0x8, R109 ;  /* 0x000000084e1d7824 */ /* 0x000fe400078e026d */
[----:B------:R-:W-:-:S05]  /*16b0*/  VIADD R38, R38, 0x4 ;  /* 0x0000000426267836 */ /* 0x000fca0000000000 */
[----:B------:R-:W-:Y:S01]  /*16c0*/  ISETP.GE.AND P3, PT, R38, R79, PT ;  /* 0x0000004f2600720c */ /* 0x000fe20003f66270 */
[----:B--2---:R2:W-:Y:S04]  /*16d0*/  STS.64 [R29+0x80], R70 ;  /* 0x000080461d007388 */ /* 0x0045e80000000a00 */
[----:B---3--:R2:W-:Y:S04]  /*16e0*/  STS.64 [R29+0x100], R74 ;  /* 0x0001004a1d007388 */ /* 0x0085e80000000a00 */
[----:B----4-:R2:W-:Y:S04]  /*16f0*/  STS.64 [R29+0x180], R76 ;  /* 0x0001804c1d007388 */ /* 0x0105e80000000a00 */
[----:B-----5:R2:W-:Y:S01]  /*1700*/  STS.64 [R29], R52 ;  /* 0x000000341d007388 */ /* 0x0205e20000000a00 */
[----:B------:R-:W-:Y:S05]  /*1710*/  @!P3 BRA `(.L_x_11) ;  /* 0xfffffffc0088b947 */ /* 0x000fea000383ffff */
.L_x_10:
[----:B--2---:R-:W-:-:S05]  /*1720*/  IMAD.IADD R29, R104, 0x1, -R38 ;  /* 0x00000001681d7824 */ /* 0x004fca00078e0a26 */
[----:B------:R-:W-:-:S13]  /*1730*/  ISETP.GT.AND P3, PT, R29, 0x1, PT ;  /* 0x000000011d00780c */ /* 0x000fda0003f64270 */
[----:B------:R-:W-:Y:S05]  /*1740*/  @!P3 BRA `(.L_x_12) ;  /* 0x00000000004cb947 */ /* 0x000fea0003800000 */
[----:B------:R-:W2:Y:S01]  /*1750*/  LDCU UR6, c[0x0][0x3a4] ;  /* 0x00007480ff0677ac */ /* 0x000ea20008000800 */
[----:B------:R-:W3:Y:S01]  /*1760*/  LDC.64 R52, c[0x0][0x390] ;  /* 0x0000e400ff347b82 */ /* 0x000ee20000000a00 */
[C-C-:B------:R-:W-:Y:S01]  /*1770*/  IMAD.IADD R29, R105.reuse, 0x1, R38.reuse ;  /* 0x00000001691d7824 */ /* 0x140fe200078e0226 */
[----:B------:R-:W-:Y:S01]  /*1780*/  IADD3 R39, PT, PT, R105, 0x1, R38 ;  /* 0x0000000169277810 */ /* 0x000fe20007ffe026 */
[----:B------:R-:W4:Y:S02]  /*1790*/  LDCU UR9, c[0x0][0x3b0] ;  /* 0x00007600ff0977ac */ /* 0x000f240008000800 */
[--C-:B--2---:R-:W-:Y:S02]  /*17a0*/  IMAD R29, R29, UR6, R2.reuse ;  /* 0x000000061d1d7c24 */ /* 0x104fe4000f8e0202 */
[----:B------:R-:W-:Y:S02]  /*17b0*/  IMAD R39, R39, UR6, R2 ;  /* 0x0000000627277c24 */ /* 0x000fe4000f8e0202 */
[----:B----4-:R-:W-:-:S02]  /*17c0*/  IMAD R29, R29, UR9, R28 ;  /* 0x000000091d1d7c24 */ /* 0x010fc4000f8e021c */
[----:B------:R-:W-:Y:S02]  /*17d0*/  IMAD R39, R39, UR9, R28 ;  /* 0x0000000927277c24 */ /* 0x000fe4000f8e021c */
[----:B---3--:R-:W-:-:S04]  /*17e0*/  IMAD.WIDE.U32 R70, R29, 0x8, R52 ;  /* 0x000000081d467825 */ /* 0x008fc800078e0034 */
[----:B------:R-:W-:Y:S02]  /*17f0*/  IMAD.WIDE.U32 R52, R39, 0x8, R52 ;  /* 0x0000000827347825 */ /* 0x000fe400078e0034 */
[----:B------:R-:W2:Y:S04]  /*1800*/  LDG.E.64 R70, desc[UR12][R70.64] ;  /* 0x0000000c46467981 */ /* 0x000ea8000c1e1b00 */
[----:B------:R-:W3:Y:S01]  /*1810*/  LDG.E.64 R52, desc[UR12][R52.64] ;  /* 0x0000000c34347981 */ /* 0x000ee2000c1e1b00 */
[C---:B------:R-:W-:Y:S01]  /*1820*/  IMAD R72, R38.reuse, 0x10, R3 ;  /* 0x0000001026487824 */ /* 0x040fe200078e0203 */
[----:B------:R-:W-:Y:S01]  /*1830*/  PLOP3.LUT P0, PT, PT, PT, PT, 0x8, 0x80 ;  /* 0x000000000080781c */ /* 0x000fe20003f0e170 */
[----:B------:R-:W-:-:S03]  /*1840*/  VIADD R38, R38, 0x2 ;  /* 0x0000000226267836 */ /* 0x000fc60000000000 */
[----:B------:R-:W-:-:S05]  /*1850*/  LEA R29, R72, R109, 0x3 ;  /* 0x0000006d481d7211 */ /* 0x000fca00078e18ff */
[----:B--2---:R2:W-:Y:S04]  /*1860*/  STS.64 [R29], R70 ;  /* 0x000000461d007388 */ /* 0x0045e80000000a00 */
[----:B---3--:R2:W-:Y:S02]  /*1870*/  STS.64 [R29+0x80], R52 ;  /* 0x000080341d007388 */ /* 0x0085e40000000a00 */
.L_x_12:
[----:B------:R-:W-:-:S13]  /*1880*/  ISETP.NE.OR P0, PT, R38, R104, P0 ;  /* 0x000000682600720c */ /* 0x000fda0000705670 */
[----:B------:R-:W-:Y:S05]  /*1890*/  @!P0 BRA `(.L_x_8) ;  /* 0x0000000000308947 */ /* 0x000fea0003800000 */
.L_x_9:
[----:B--23--:R-:W2:Y:S01]  /*18a0*/  LDC.64 R52, c[0x0][0x390] ;  /* 0x0000e400ff347b82 */ /* 0x00cea20000000a00 */
[----:B------:R-:W-:-:S04]  /*18b0*/  IMAD.IADD R29, R105, 0x1, R38 ;  /* 0x00000001691d7824 */ /* 0x000fc800078e0226 */
[----:B-1----:R-:W-:-:S04]  /*18c0*/  IMAD R29, R29, UR10, R2 ;  /* 0x0000000a1d1d7c24 */ /* 0x002fc8000f8e0202 */
[----:B0-----:R-:W-:-:S04]  /*18d0*/  IMAD R29, R29, UR11, R28 ;  /* 0x0000000b1d1d7c24 */ /* 0x001fc8000f8e021c */
[----:B--2---:R-:W-:-:S06]  /*18e0*/  IMAD.WIDE.U32 R52, R29, 0x8, R52 ;  /* 0x000000081d347825 */ /* 0x004fcc00078e0034 */
[----:B------:R-:W2:Y:S01]  /*18f0*/  LDG.E.64 R52, desc[UR12][R52.64] ;  /* 0x0000000c34347981 */ /* 0x000ea2000c1e1b00 */
[C---:B------:R-:W-:Y:S02]  /*1900*/  IMAD R70, R38.reuse, 0x10, R3 ;  /* 0x0000001026467824 */ /* 0x040fe400078e0203 */
[----:B------:R-:W-:Y:S02]  /*1910*/  VIADD R38, R38, 0x1 ;  /* 0x0000000126267836 */ /* 0x000fe40000000000 */
[----:B------:R-:W-:-:S03]  /*1920*/  IMAD R29, R70, 0x8, R109 ;  /* 0x00000008461d7824 */ /* 0x000fc600078e026d */
[----:B------:R-:W-:Y:S02]  /*1930*/  ISETP.NE.AND P0, PT, R38, R104, PT ;  /* 0x000000682600720c */ /* 0x000fe40003f05270 */
[----:B--2---:R3:W-:Y:S11]  /*1940*/  STS.64 [R29], R52 ;  /* 0x000000341d007388 */ /* 0x0047f60000000a00 */
[----:B------:R-:W-:Y:S05]  /*1950*/  @P0 BRA `(.L_x_9) ;  /* 0xfffffffc00d00947 */ /* 0x000fea000383ffff */
.L_x_8:
[----:B01----:R-:W-:Y:S05]  /*1960*/  BSYNC.RECONVERGENT B0 ;  /* 0x0000000000007941 */ /* 0x003fea0003800200 */
.L_x_7:
[----:B------:R-:W-:Y:S01]  /*1970*/  BAR.SYNC.DEFER_BLOCKING 0x0 ;  /* 0x0000000000007b1d */ /* 0x000fe20000010000 */
[----:B------:R-:W-:-:S09]  /*1980*/  UISETP.GT.AND UP0, UPT, UR5, 0xf, UPT ;  /* 0x0000000f0500788c */ /* 0x000fd2000bf04270 */
[----:B------:R-:W-:Y:S05]  /*1990*/  BRA.U UP0, `(.L_x_13) ;  /* 0x0000001900647547 */ /* 0x000fea000b800000 */
[----:B------:R-:W-:Y:S01]  /*19a0*/  UISETP.LT.AND UP0, UPT, UR7, 0x1, UPT ;  /* 0x000000010700788c */ /* 0x000fe2000bf01270 */
[----:B------:R-:W-:-:S03]  /*19b0*/  UMOV UR4, URZ ;  /* 0x000000ff00047c82 */ /* 0x000fc60008000000 */
[----:B------:R-:W-:-:S04]  /*19c0*/  USEL UR9, UR7, 0x1, !UP0 ;  /* 0x0000000107097887 */ /* 0x000fc8000c000000 */
[----:B------:R-:W-:-:S09]  /*19d0*/  UISETP.GT.AND UP0, UPT, UR9, URZ, UPT ;  /* 0x000000ff0900728c */ /* 0x000fd2000bf04270 */
[----:B------:R-:W-:Y:S05]  /*19e0*/  BRA.U !UP0, `(.L_x_14) ;  /* 0x0000001508607547 */ /* 0x000fea000b800000 */
[----:B------:R-:W-:Y:S02]  /*19f0*/  UIADD3 UR6, UPT, UPT, UR9, -UR4, URZ ;  /* 0x8000000409067290 */ /* 0x000fe4000fffe0ff */
[----:B------:R-:W-:Y:S02]  /*1a00*/  UPLOP3.LUT UP0, UPT, UPT, UPT, UPT, 0x80, 0x8 ;  /* 0x000000000008789c */ /* 0x000fe40003f0f070 */
[----:B------:R-:W-:-:S09]  /*1a10*/  UISETP.GT.AND UP1, UPT, UR6, 0x3, UPT ;  /* 0x000000030600788c */ /* 0x000fd2000bf24270 */
[----:B------:R-:W-:Y:S05]  /*1a20*/  BRA.U !UP1, `(.L_x_15) ;  /* 0x0000000d09787547 */ /* 0x000fea000b800000 */
[----:B------:R-:W0:Y:S01]  /*1a30*/  S2UR UR10, SR_CgaCtaId ;  /* 0x00000000000a79c3 */ /* 0x000e220000008800 */
[----:B------:R-:W-:Y:S01]  /*1a40*/  UMOV UR6, 0x400 ;  /* 0x0000040000067882 */ /* 0x000fe20000000000 */
[----:B------:R-:W-:Y:S02]  /*1a50*/  UIADD3 UR15, UPT, UPT, UR9, -0x3, URZ ;  /* 0xfffffffd090f7890 */ /* 0x000fe4000fffe0ff */
[----:B------:R-:W-:Y:S02]  /*1a60*/  UIADD3 UR7, UPT, UPT, UR6, 0x3000, URZ ;  /* 0x0000300006077890 */ /* 0x000fe4000fffe0ff */
[----:B------:R-:W-:Y:S02]  /*1a70*/  UPLOP3.LUT UP0, UPT, UPT, UPT, UPT, 0x40, 0x4 ;  /* 0x000000000004789c */ /* 0x000fe40003f0e870 */
[----:B0-----:R-:W-:Y:S02]  /*1a80*/  ULEA UR11, UR10, UR6, 0x18 ;  /* 0x000000060a0b7291 */ /* 0x001fe4000f8ec0ff */
[----:B------:R-:W-:-:S12]  /*1a90*/  ULEA UR10, UR10, UR7, 0x18 ;  /* 0x000000070a0a7291 */ /* 0x000fd8000f8ec0ff */
.L_x_16:
[----:B------:R-:W-:Y:S02]  /*1aa0*/  UIMAD UR6, UR4, 0x300, UR10 ;  /* 0x00000300040678a4 */ /* 0x000fe4000f8e020a */
[----:B------:R-:W-:-:S04]  /*1ab0*/  UIMAD UR7, UR4, 0x300, UR11 ;  /* 0x00000300040778a4 */ /* 0x000fc8000f8e020b */
[----:B------:R-:W-:Y:S01]  /*1ac0*/  LEA R114, R107, UR6, 0x3 ;  /* 0x000000066b727c11 */ /* 0x000fe2000f8e18ff */
[----:B------:R-:W-:Y:S01]  /*1ad0*/  UIMAD UR6, UR4, 0x300, URZ ;  /* 0x00000300040678a4 */ /* 0x000fe2000f8e02ff */
[----:B------:R-:W-:Y:S01]  /*1ae0*/  LEA R115, R108, UR7, 0x3 ;  /* 0x000000076c737c11 */ /* 0x000fe2000f8e18ff */
[----:B------:R-:W-:Y:S02]  /*1af0*/  UIADD3 UR4, UPT, UPT, UR4, 0x4, URZ ;  /* 0x0000000404047890 */ /* 0x000fe4000fffe0ff */
[----:B--23--:R-:W-:Y:S01]  /*1b00*/  LDS.64 R52, [R114] ;  /* 0x0000000072347984 */ /* 0x00cfe20000000a00 */
[----:B------:R-:W-:Y:S02]  /*1b10*/  UIADD3 UR7, UPT, UPT, UR6, 0x300, URZ ;  /* 0x0000030006077890 */ /* 0x000fe4000fffe0ff */
[----:B------:R-:W-:Y:S01]  /*1b20*/  UISETP.GE.AND UP1, UPT, UR4, UR15, UPT ;  /* 0x0000000f0400728c */ /* 0x000fe2000bf26270 */
[----:B------:R-:W0:Y:S01]  /*1b30*/  LDS.64 R112, [R115] ;  /* 0x0000000073707984 */ /* 0x000e220000000a00 */
[----:B------:R-:W-:-:S02]  /*1b40*/  UIADD3 UR14, UPT, UPT, UR10, UR7, URZ ;  /* 0x000000070a0e7290 */ /* 0x000fc4000fffe0ff */
[----:B------:R-:W-:Y:S01]  /*1b50*/  UIADD3 UR7, UPT, UPT, UR11, UR7, URZ ;  /* 0x000000070b077290 */ /* 0x000fe2000fffe0ff */
[----:B------:R-:W1:Y:S04]  /*1b60*/  LDS.64 R38, [R114+0x80] ;  /* 0x0000800072267984 */ /* 0x000e680000000a00 */
[----:B------:R-:W2:Y:S04]  /*1b70*/  LDS.64 R28, [R114+0x100] ;  /* 0x00010000721c7984 */ /* 0x000ea80000000a00 */
[----:B------:R-:W3:Y:S04]  /*1b80*/  LDS.64 R72, [R114+0x180] ;  /* 0x0001800072487984 */ /* 0x000ee80000000a00 */
[----:B------:R-:W4:Y:S04]  /*1b90*/  LDS.64 R80, [R114+0x200] ;  /* 0x0002000072507984 */ /* 0x000f280000000a00 */
[----:B------:R-:W5:Y:S04]  /*1ba0*/  LDS.64 R70, [R114+0x280] ;  /* 0x0002800072467984 */ /* 0x000f680000000a00 */
[----:B------:R-:W5:Y:S04]  /*1bb0*/  LDS.64 R110, [R115+0x80] ;  /* 0x00008000736e7984 */ /* 0x000f680000000a00 */
[----:B------:R-:W5:Y:S04]  /*1bc0*/  LDS.64 R84, [R115+0x100] ;  /* 0x0001000073547984 */ /* 0x000f680000000a00 */
[----:B------:R-:W5:Y:S04]  /*1bd0*/  LDS.64 R78, [R115+0x180] ;  /* 0x00018000734e7984 */ /* 0x000f680000000a00 */
[----:B------:R-:W5:Y:S04]  /*1be0*/  LDS.64 R76, [R115+0x200] ;  /* 0x00020000734c7984 */ /* 0x000f680000000a00 */
[----:B------:R-:W5:Y:S01]  /*1bf0*/  LDS.64 R74, [R115+0x280] ;  /* 0x00028000734a7984 */ /* 0x000f620000000a00 */
[----:B0-----:R-:W-:-:S02]  /*1c00*/  DFMA R86, R52, R112, R86 ;  /* 0x000000703456722b */ /* 0x001fc40000000056 */
[-C--:B-1----:R-:W-:Y:S02]  /*1c10*/  DFMA R96, R38, R112.reuse, R96 ;  /* 0x000000702660722b */ /* 0x082fe40000000060 */
[-C--:B--2---:R-:W-:Y:S02]  /*1c20*/  DFMA R46, R28, R112.reuse, R46 ;  /* 0x000000701c2e722b */ /* 0x084fe4000000002e */
[-C--:B---3--:R-:W-:Y:S02]  /*1c30*/  DFMA R36, R72, R112.reuse, R36 ;  /* 0x000000704824722b */ /* 0x088fe40000000024 */
[-C--:B----4-:R-:W-:Y:S02]  /*1c40*/  DFMA R26, R80, R112.reuse, R26 ;  /* 0x00000070501a722b */ /* 0x090fe4000000001a */
[----:B-----5:R-:W-:Y:S01]  /*1c50*/  DFMA R16, R70, R112, R16 ;  /* 0x000000704610722b */ /* 0x020fe20000000010 */
[----:B------:R-:W-:Y:S02]  /*1c60*/  LEA R113, R107, UR14, 0x3 ;  /* 0x0000000e6b717c11 */ /* 0x000fe4000f8e18ff */
[----:B------:R-:W-:Y:S01]  /*1c70*/  LEA R112, R108, UR7, 0x3 ;  /* 0x000000076c707c11 */ /* 0x000fe2000f8e18ff */
[-C--:B------:R-:W-:Y:S01]  /*1c80*/  DFMA R88, R52, R110.reuse, R88 ;  /* 0x0000006e3458722b */ /* 0x080fe20000000058 */
[----:B------:R-:W-:Y:S01]  /*1c90*/  UIADD3 UR7, UPT, UPT, UR6, 0x600, URZ ;  /* 0x0000060006077890 */ /* 0x000fe2000fffe0ff */
[-C--:B------:R-:W-:Y:S01]  /*1ca0*/  DFMA R98, R38, R110.reuse, R98 ;  /* 0x0000006e2662722b */ /* 0x080fe20000000062 */
[----:B------:R-:W-:Y:S01]  /*1cb0*/  UIADD3 UR6, UPT, UPT, UR6, 0x900, URZ ;  /* 0x0000090006067890 */ /* 0x000fe2000fffe0ff */
[-C--:B------:R-:W-:Y:S01]  /*1cc0*/  DFMA R44, R28, R110.reuse, R44 ;  /* 0x0000006e1c2c722b */ /* 0x080fe2000000002c */
[----:B------:R-:W-:Y:S01]  /*1cd0*/  LDS.64 R118, [R112] ;  /* 0x0000000070767984 */ /* 0x000fe20000000a00 */
[-C--:B------:R-:W-:Y:S01]  /*1ce0*/  DFMA R34, R72, R110.reuse, R34 ;  /* 0x0000006e4822722b */ /* 0x080fe20000000022 */
[----:B------:R-:W-:Y:S01]  /*1cf0*/  UIADD3 UR14, UPT, UPT, UR10, UR7, URZ ;  /* 0x000000070a0e7290 */ /* 0x000fe2000fffe0ff */
[-C--:B------:R-:W-:Y:S01]  /*1d00*/  DFMA R24, R80, R110.reuse, R24 ;  /* 0x0000006e5018722b */ /* 0x080fe20000000018 */
[----:B------:R-:W-:Y:S01]  /*1d10*/  LDS.64 R116, [R112+0x80] ;  /* 0x0000800070747984 */ /* 0x000fe20000000a00 */
[----:B------:R-:W-:Y:S01]  /*1d20*/  DFMA R14, R70, R110, R14 ;  /* 0x0000006e460e722b */ /* 0x000fe2000000000e */
[----:B------:R-:W-:Y:S01]  /*1d30*/  UIADD3 UR7, UPT, UPT, UR11, UR7, URZ ;  /* 0x000000070b077290 */ /* 0x000fe2000fffe0ff */
[-C--:B------:R-:W-:Y:S01]  /*1d40*/  DFMA R90, R52, R84.reuse, R90 ;  /* 0x00000054345a722b */ /* 0x080fe2000000005a */
[----:B------:R-:W-:Y:S01]  /*1d50*/  LDS.64 R110, [R112+0x180] ;  /* 0x00018000706e7984 */ /* 0x000fe20000000a00 */
[----:B------:R-:W-:-:S02]  /*1d60*/  DFMA R100, R38, R84, R100 ;  /* 0x000000542664722b */ /* 0x000fc40000000064 */
[-C--:B------:R-:W-:Y:S01]  /*1d70*/  DFMA R42, R28, R84.reuse, R42 ;  /* 0x000000541c2a722b */ /* 0x080fe2000000002a */
[----:B------:R-:W-:Y:S01]  /*1d80*/  LDS.64 R114, [R112+0x100] ;  /* 0x0001000070727984 */ /* 0x000fe20000000a00 */
[-C--:B------:R-:W-:Y:S02]  /*1d90*/  DFMA R32, R72, R84.reuse, R32 ;  /* 0x000000544820722b */ /* 0x080fe40000000020 */
[-C--:B------:R-:W-:Y:S02]  /*1da0*/  DFMA R22, R80, R84.reuse, R22 ;  /* 0x000000545016722b */ /* 0x080fe40000000016 */
[----:B------:R-:W-:Y:S02]  /*1db0*/  DFMA R12, R70, R84, R12 ;  /* 0x00000054460c722b */ /* 0x000fe4000000000c */
[-C--:B------:R-:W-:Y:S01]  /*1dc0*/  DFMA R92, R52, R78.reuse, R92 ;  /* 0x0000004e345c722b */ /* 0x080fe2000000005c */
[----:B------:R-:W0:Y:S01]  /*1dd0*/  LDS.64 R84, [R113+0x200] ;  /* 0x0002000071547984 */ /* 0x000e220000000a00 */
[----:B------:R-:W-:-:S02]  /*1de0*/  DFMA R48, R38, R78, R48 ;  /* 0x0000004e2630722b */ /* 0x000fc40000000030 */
[-C--:B------:R-:W-:Y:S02]  /*1df0*/  DFMA R40, R28, R78.reuse, R40 ;  /* 0x0000004e1c28722b */ /* 0x080fe40000000028 */
[-C--:B------:R-:W-:Y:S02]  /*1e00*/  DFMA R30, R72, R78.reuse, R30 ;  /* 0x0000004e481e722b */ /* 0x080fe4000000001e */
[-C--:B------:R-:W-:Y:S02]  /*1e10*/  DFMA R20, R80, R78.reuse, R20 ;  /* 0x0000004e5014722b */ /* 0x080fe40000000014 */
[----:B------:R-:W-:Y:S02]  /*1e20*/  DFMA R10, R70, R78, R10 ;  /* 0x0000004e460a722b */ /* 0x000fe4000000000a */
[-C--:B------:R-:W-:Y:S01]  /*1e30*/  DFMA R94, R52, R76.reuse, R94 ;  /* 0x0000004c345e722b */ /* 0x080fe2000000005e */
[----:B------:R-:W1:Y:S01]  /*1e40*/  LDS.64 R78, [R113+0x280] ;  /* 0x00028000714e7984 */ /* 0x000e620000000a00 */
[----:B------:R-:W-:-:S02]  /*1e50*/  DFMA R54, R38, R76, R54 ;  /* 0x0000004c2636722b */ /* 0x000fc40000000036 */
[-C--:B------:R-:W-:Y:S02]  /*1e60*/  DFMA R56, R28, R76.reuse, R56 ;  /* 0x0000004c1c38722b */ /* 0x080fe40000000038 */
[-C--:B------:R-:W-:Y:S02]  /*1e70*/  DFMA R58, R72, R76.reuse, R58 ;  /* 0x0000004c483a722b */ /* 0x080fe4000000003a */
[-C--:B------:R-:W-:Y:S02]  /*1e80*/  DFMA R60, R80, R76.reuse, R60 ;  /* 0x0000004c503c722b */ /* 0x080fe4000000003c */
[----:B------:R-:W-:Y:S02]  /*1e90*/  DFMA R62, R70, R76, R62 ;  /* 0x0000004c463e722b */ /* 0x000fe4000000003e */
[-C--:B------:R-:W-:Y:S01]  /*1ea0*/  DFMA R64, R52, R74.reuse, R64 ;  /* 0x0000004a3440722b */ /* 0x080fe20000000040 */
[----:B------:R-:W2:Y:S01]  /*1eb0*/  LDS.64 R76, [R113] ;  /* 0x00000000714c7984 */ /* 0x000ea20000000a00 */
[----:B------:R-:W-:-:S02]  /*1ec0*/  DFMA R66, R38, R74, R66 ;  /* 0x0000004a2642722b */ /* 0x000fc40000000042 */
[-C--:B------:R-:W-:Y:S01]  /*1ed0*/  DFMA R68, R28, R74.reuse, R68 ;  /* 0x0000004a1c44722b */ /* 0x080fe20000000044 */
[----:B------:R-:W3:Y:S01]  /*1ee0*/  LDS.64 R52, [R113+0x80] ;  /* 0x0000800071347984 */ /* 0x000ee20000000a00 */
[-C--:B------:R-:W-:Y:S02]  /*1ef0*/  DFMA R82, R72, R74.reuse, R82 ;  /* 0x0000004a4852722b */ /* 0x080fe40000000052 */
[-C--:B------:R-:W-:Y:S01]  /*1f00*/  DFMA R80, R80, R74.reuse, R50 ;  /* 0x0000004a5050722b */ /* 0x080fe20000000032 */
[----:B------:R-:W4:Y:S01]  /*1f10*/  LDS.64 R38, [R113+0x100] ;  /* 0x0001000071267984 */ /* 0x000f220000000a00 */
[----:B------:R-:W-:-:S03]  /*1f20*/  DFMA R74, R70, R74, R18 ;  /* 0x0000004a464a722b */ /* 0x000fc60000000012 */
[----:B------:R-:W5:Y:S04]  /*1f30*/  LDS.64 R28, [R113+0x180] ;  /* 0x00018000711c7984 */ /* 0x000f680000000a00 */
[----:B------:R-:W5:Y:S01]  /*1f40*/  LDS.64 R50, [R112+0x200] ;  /* 0x0002000070327984 */ /* 0x000f620000000a00 */
[C---:B0-----:R-:W-:Y:S02]  /*1f50*/  DFMA R20, R84.reuse, R110, R20 ;  /* 0x0000006e5414722b */ /* 0x041fe40000000014 */
[C---:B------:R-:W-:Y:S01]  /*1f60*/  DFMA R22, R84.reuse, R114, R22 ;  /* 0x000000725416722b */ /* 0x040fe20000000016 */
[----:B------:R-:W0:Y:S01]  /*1f70*/  LDS.64 R72, [R112+0x280] ;  /* 0x0002800070487984 */ /* 0x000e220000000a00 */
[C---:B------:R-:W-:Y:S02]  /*1f80*/  DFMA R26, R84.reuse, R118, R26 ;  /* 0x00000076541a722b */ /* 0x040fe4000000001a */
[----:B------:R-:W-:-:S02]  /*1f90*/  DFMA R24, R84, R116, R24 ;  /* 0x000000745418722b */ /* 0x000fc40000000018 */
[C---:B-1----:R-:W-:Y:S02]  /*1fa0*/  DFMA R10, R78.reuse, R110, R10 ;  /* 0x0000006e4e0a722b */ /* 0x042fe4000000000a */
[C---:B------:R-:W-:Y:S02]  /*1fb0*/  DFMA R12, R78.reuse, R114, R12 ;  /* 0x000000724e0c722b */ /* 0x040fe4000000000c */
[C---:B------:R-:W-:Y:S02]  /*1fc0*/  DFMA R16, R78.reuse, R118, R16 ;  /* 0x000000764e10722b */ /* 0x040fe40000000010 */
[----:B------:R-:W-:Y:S02]  /*1fd0*/  DFMA R14, R78, R116, R14 ;  /* 0x000000744e0e722b */ /* 0x000fe4000000000e */
[C---:B--2---:R-:W-:Y:S02]  /*1fe0*/  DFMA R92, R76.reuse, R110, R92 ;  /* 0x0000006e4c5c722b */ /* 0x044fe4000000005c */
[----:B------:R-:W-:-:S02]  /*1ff0*/  DFMA R86, R76, R118, R86 ;  /* 0x000000764c56722b */ /* 0x000fc40000000056 */
[C---:B---3--:R-:W-:Y:S02]  /*2000*/  DFMA R48, R52.reuse, R110, R48 ;  /* 0x0000006e3430722b */ /* 0x048fe40000000030 */
[----:B------:R-:W-:Y:S02]  /*2010*/  DFMA R96, R52, R118, R96 ;  /* 0x000000763460722b */ /* 0x000fe40000000060 */
[C---:B----4-:R-:W-:Y:S02]  /*2020*/  DFMA R40, R38.reuse, R110, R40 ;  /* 0x0000006e2628722b */ /* 0x050fe40000000028 */
[----:B------:R-:W-:Y:S02]  /*2030*/  DFMA R46, R38, R118, R46 ;  /* 0x00000076262e722b */ /* 0x000fe4000000002e */
[----:B-----5:R-:W-:Y:S01]  /*2040*/  DFMA R30, R28, R110, R30 ;  /* 0x0000006e1c1e722b */ /* 0x020fe2000000001e */
[----:B------:R-:W-:Y:S01]  /*2050*/  LEA R111, R107, UR14, 0x3 ;  /* 0x0000000e6b6f7c11 */ /* 0x000fe2000f8e18ff */
[-C--:B------:R-:W-:Y:S01]  /*2060*/  DFMA R88, R76, R116.reuse, R88 ;  /* 0x000000744c58722b */ /* 0x080fe20000000058 */
[----:B------:R-:W-:Y:S01]  /*2070*/  LEA R110, R108, UR7, 0x3 ;  /* 0x000000076c6e7c11 */ /* 0x000fe2000f8e18ff */
[-C--:B------:R-:W-:Y:S01]  /*2080*/  DFMA R98, R52, R116.reuse, R98 ;  /* 0x000000743462722b */ /* 0x080fe20000000062 */
[----:B------:R-:W-:Y:S01]  /*2090*/  UIADD3 UR7, UPT, UPT, UR10, UR6, URZ ;  /* 0x000000060a077290 */ /* 0x000fe2000fffe0ff */
[----:B------:R-:W-:Y:S01]  /*20a0*/  DFMA R44, R38, R116, R44 ;  /* 0x00000074262c722b */ /* 0x000fe2000000002c */
[----:B------:R-:W-:Y:S01]  /*20b0*/  LDS.64 R70, [R111] ;  /* 0x000000006f467984 */ /* 0x000fe20000000a00 */
[-C--:B------:R-:W-:Y:S01]  /*20c0*/  DFMA R90, R76, R114.reuse, R90 ;  /* 0x000000724c5a722b */ /* 0x080fe2000000005a */
[----:B------:R-:W-:Y:S01]  /*20d0*/  UIADD3 UR6, UPT, UPT, UR11, UR6, URZ ;  /* 0x000000060b067290 */ /* 0x000fe2000fffe0ff */
[-C--:B------:R-:W-:Y:S01]  /*20e0*/  DFMA R100, R52, R114.reuse, R100 ;  /* 0x000000723464722b */ /* 0x080fe20000000064 */
[----:B------:R-:W-:Y:S01]  /*20f0*/  LDS.64 R18, [R111+0x100] ;  /* 0x000100006f127984 */ /* 0x000fe20000000a00 */
[----:B------:R-:W-:-:S02]  /*2100*/  DFMA R42, R38, R114, R42 ;  /* 0x00000072262a722b */ /* 0x000fc4000000002a */
[----:B------:R-:W-:Y:S01]  /*2110*/  DFMA R32, R28, R114, R32 ;  /* 0x000000721c20722b */ /* 0x000fe20000000020 */
[----:B------:R-:W1:Y:S01]  /*2120*/  LDS.64 R112, [R110+0x180] ;  /* 0x000180006e707984 */ /* 0x000e620000000a00 */
[-C--:B------:R-:W-:Y:S02]  /*2130*/  DFMA R94, R76, R50.reuse, R94 ;  /* 0x000000324c5e722b */ /* 0x080fe4000000005e */
[-C--:B------:R-:W-:Y:S01]  /*2140*/  DFMA R54, R52, R50.reuse, R54 ;  /* 0x000000323436722b */ /* 0x080fe20000000036 */
[----:B------:R-:W2:Y:S01]  /*2150*/  LDS.64 R114, [R110+0x100] ;  /* 0x000100006e727984 */ /* 0x000ea20000000a00 */
[-C--:B------:R-:W-:Y:S02]  /*2160*/  DFMA R56, R38, R50.reuse, R56 ;  /* 0x000000322638722b */ /* 0x080fe40000000038 */
[-C--:B------:R-:W-:Y:S02]  /*2170*/  DFMA R58, R28, R50.reuse, R58 ;  /* 0x000000321c3a722b */ /* 0x080fe4000000003a */
[----:B------:R-:W-:-:S02]  /*2180*/  DFMA R60, R84, R50, R60 ;  /* 0x00000032543c722b */ /* 0x000fc4000000003c */
[----:B------:R-:W-:Y:S02]  /*2190*/  DFMA R62, R78, R50, R62 ;  /* 0x000000324e3e722b */ /* 0x000fe4000000003e */
[-C--:B0-----:R-:W-:Y:S01]  /*21a0*/  DFMA R64, R76, R72.reuse, R64 ;  /* 0x000000484c40722b */ /* 0x081fe20000000040 */
[----:B------:R-:W0:Y:S01]  /*21b0*/  LDS.64 R50, [R111+0x80] ;  /* 0x000080006f327984 */ /* 0x000e220000000a00 */
[-C--:B------:R-:W-:Y:S02]  /*21c0*/  DFMA R66, R52, R72.reuse, R66 ;  /* 0x000000483442722b */ /* 0x080fe40000000042 */
[----:B------:R-:W-:Y:S01]  /*21d0*/  DFMA R68, R38, R72, R68 ;  /* 0x000000482644722b */ /* 0x000fe20000000044 */
[----:B------:R-:W3:Y:S01]  /*21e0*/  LDS.64 R52, [R111+0x180] ;  /* 0x000180006f347984 */ /* 0x000ee20000000a00 */
[C---:B------:R-:W-:Y:S02]  /*21f0*/  DFMA R36, R28.reuse, R118, R36 ;  /* 0x000000761c24722b */ /* 0x040fe40000000024 */
[C---:B------:R-:W-:Y:S01]  /*2200*/  DFMA R34, R28.reuse, R116, R34 ;  /* 0x000000741c22722b */ /* 0x040fe20000000022 */
[----:B------:R-:W4:Y:S01]  /*2210*/  LDS.64 R38, [R111+0x200] ;  /* 0x000200006f267984 */ /* 0x000f220000000a00 */
[----:B------:R-:W-:-:S02]  /*2220*/  DFMA R28, R28, R72, R82 ;  /* 0x000000481c1c722b */ /* 0x000fc40000000052 */
[-C--:B------:R-:W-:Y:S01]  /*2230*/  DFMA R84, R84, R72.reuse, R80 ;  /* 0x000000485454722b */ /* 0x080fe20000000050 */
[----:B------:R-:W5:Y:S01]  /*2240*/  LDS.64 R76, [R111+0x280] ;  /* 0x000280006f4c7984 */ /* 0x000f620000000a00 */
[----:B------:R-:W-:-:S03]  /*2250*/  DFMA R78, R78, R72, R74 ;  /* 0x000000484e4e722b */ /* 0x000fc6000000004a */
[----:B------:R-:W5:Y:S04]  /*2260*/  LDS.64 R118, [R110] ;  /* 0x000000006e767984 */ /* 0x000f680000000a00 */
[----:B------:R-:W5:Y:S04]  /*2270*/  LDS.64 R116, [R110+0x80] ;  /* 0x000080006e747984 */ /* 0x000f680000000a00 */
[----:B------:R-:W5:Y:S01]  /*2280*/  LDS.64 R82, [R110+0x200] ;  /* 0x000200006e527984 */ /* 0x000f620000000a00 */
[----:B-1----:R-:W-:-:S03]  /*2290*/  DFMA R92, R70, R112, R92 ;  /* 0x00000070465c722b */ /* 0x002fc6000000005c */
[----:B------:R-:W1:Y:S01]  /*22a0*/  LDS.64 R80, [R110+0x280] ;  /* 0x000280006e507984 */ /* 0x000e620000000a00 */
[----:B------:R-:W-:Y:S02]  /*22b0*/  DFMA R40, R18, R112, R40 ;  /* 0x000000701228722b */ /* 0x000fe40000000028 */
[-C--:B--2---:R-:W-:Y:S02]  /*22c0*/  DFMA R90, R70, R114.reuse, R90 ;  /* 0x00000072465a722b */ /* 0x084fe4000000005a */
[-C--:B------:R-:W-:Y:S02]  /*22d0*/  DFMA R42, R18, R114.reuse, R42 ;  /* 0x00000072122a722b */ /* 0x080fe4000000002a */
[C---:B0-----:R-:W-:Y:S02]  /*22e0*/  DFMA R100, R50.reuse, R114, R100 ;  /* 0x000000723264722b */ /* 0x041fe40000000064 */
[----:B------:R-:W-:Y:S02]  /*22f0*/  DFMA R48, R50, R112, R48 ;  /* 0x000000703230722b */ /* 0x000fe40000000030 */
[----:B---3--:R-:W-:-:S02]  /*2300*/  DFMA R32, R52, R114, R32 ;  /* 0x000000723420722b */ /* 0x008fc40000000020 */
[----:B------:R-:W-:Y:S02]  /*2310*/  DFMA R30, R52, R112, R30 ;  /* 0x00000070341e722b */ /* 0x000fe4000000001e */
[C---:B----4-:R-:W-:Y:S02]  /*2320*/  DFMA R22, R38.reuse, R114, R22 ;  /* 0x000000722616722b */ /* 0x050fe40000000016 */
[----:B------:R-:W-:Y:S02]  /*2330*/  DFMA R20, R38, R112, R20 ;  /* 0x000000702614722b */ /* 0x000fe40000000014 */
[C---:B-----5:R-:W-:Y:S01]  /*2340*/  DFMA R12, R76.reuse, R114, R12 ;  /* 0x000000724c0c722b */ /* 0x060fe2000000000c */
[----:B------:R-:W-:Y:S01]  /*2350*/  LEA R115, R107, UR7, 0x3 ;  /* 0x000000076b737c11 */ /* 0x000fe2000f8e18ff */
[----:B------:R-:W-:Y:S01]  /*2360*/  DFMA R10, R76, R112, R10 ;  /* 0x000000704c0a722b */ /* 0x000fe2000000000a */
[----:B------:R-:W-:Y:S01]  /*2370*/  LEA R114, R108, UR6, 0x3 ;  /* 0x000000066c727c11 */ /* 0x000fe2000f8e18ff */
[----:B------:R-:W-:-:S02]  /*2380*/  DFMA R86, R70, R118, R86 ;  /* 0x000000764656722b */ /* 0x000fc40000000056 */
[-C--:B------:R-:W-:Y:S01]  /*2390*/  DFMA R96, R50, R118.reuse, R96 ;  /* 0x000000763260722b */ /* 0x080fe20000000060 */
[----:B------:R-:W-:Y:S01]  /*23a0*/  LDS.64 R74, [R115] ;  /* 0x00000000734a7984 */ /* 0x000fe20000000a00 */
[-C--:B------:R-:W-:Y:S02]  /*23b0*/  DFMA R46, R18, R118.reuse, R46 ;  /* 0x00000076122e722b */ /* 0x080fe4000000002e */
[-C--:B------:R-:W-:Y:S01]  /*23c0*/  DFMA R36, R52, R118.reuse, R36 ;  /* 0x000000763424722b */ /* 0x080fe20000000024 */
[----:B------:R-:W0:Y:S01]  /*23d0*/  LDS.64 R120, [R114] ;  /* 0x0000000072787984 */ /* 0x000e220000000a00 */
[-C--:B------:R-:W-:Y:S02]  /*23e0*/  DFMA R26, R38, R118.reuse, R26 ;  /* 0x00000076261a722b */ /* 0x080fe4000000001a */
[----:B------:R-:W-:Y:S01]  /*23f0*/  DFMA R16, R76, R118, R16 ;  /* 0x000000764c10722b */ /* 0x000fe20000000010 */
[----:B------:R-:W2:Y:S01]  /*2400*/  LDS.64 R112, [R114+0x180] ;  /* 0x0001800072707984 */ /* 0x000ea20000000a00 */
[----:B------:R-:W-:-:S02]  /*2410*/  DFMA R88, R70, R116, R88 ;  /* 0x000000744658722b */ /* 0x000fc40000000058 */
[-C--:B------:R-:W-:Y:S01]  /*2420*/  DFMA R98, R50, R116.reuse, R98 ;  /* 0x000000743262722b */ /* 0x080fe20000000062 */
[----:B------:R-:W3:Y:S01]  /*2430*/  LDS.64 R118, [R114+0x80] ;  /* 0x0000800072767984 */ /* 0x000ee20000000a00 */
[-C--:B------:R-:W-:Y:S02]  /*2440*/  DFMA R44, R18, R116.reuse, R44 ;  /* 0x00000074122c722b */ /* 0x080fe4000000002c */
[-C--:B------:R-:W-:Y:S01]  /*2450*/  DFMA R34, R52, R116.reuse, R34 ;  /* 0x000000743422722b */ /* 0x080fe20000000022 */
[----:B------:R-:W4:Y:S01]  /*2460*/  LDS.64 R110, [R114+0x200] ;  /* 0x00020000726e7984 */ /* 0x000f220000000a00 */
[-C--:B------:R-:W-:Y:S02]  /*2470*/  DFMA R24, R38, R116.reuse, R24 ;  /* 0x000000742618722b */ /* 0x080fe40000000018 */
[----:B------:R-:W-:Y:S01]  /*2480*/  DFMA R14, R76, R116, R14 ;  /* 0x000000744c0e722b */ /* 0x000fe2000000000e */
[----:B------:R-:W5:Y:S01]  /*2490*/  LDS.64 R72, [R115+0x80] ;  /* 0x0000800073487984 */ /* 0x000f620000000a00 */
[----:B------:R-:W-:-:S02]  /*24a0*/  DFMA R94, R70, R82, R94 ;  /* 0x00000052465e722b */ /* 0x000fc4000000005e */
[-C--:B------:R-:W-:Y:S01]  /*24b0*/  DFMA R54, R50, R82.reuse, R54 ;  /* 0x000000523236722b */ /* 0x080fe20000000036 */
[----:B------:R-:W5:Y:S01]  /*24c0*/  LDS.64 R116, [R114+0x100] ;  /* 0x0001000072747984 */ /* 0x000f620000000a00 */
[-C--:B------:R-:W-:Y:S02]  /*24d0*/  DFMA R56, R18, R82.reuse, R56 ;  /* 0x000000521238722b */ /* 0x080fe40000000038 */
[-C--:B------:R-:W-:Y:S02]  /*24e0*/  DFMA R58, R52, R82.reuse, R58 ;  /* 0x00000052343a722b */ /* 0x080fe4000000003a */
[-C--:B------:R-:W-:Y:S02]  /*24f0*/  DFMA R60, R38, R82.reuse, R60 ;  /* 0x00000052263c722b */ /* 0x080fe4000000003c */
[----:B------:R-:W-:Y:S02]  /*2500*/  DFMA R62, R76, R82, R62 ;  /* 0x000000524c3e722b */ /* 0x000fe4000000003e */
[-C--:B-1----:R-:W-:Y:S01]  /*2510*/  DFMA R66, R50, R80.reuse, R66 ;  /* 0x000000503242722b */ /* 0x082fe20000000042 */
[----:B------:R-:W1:Y:S01]  /*2520*/  LDS.64 R82, [R115+0x180] ;  /* 0x0001800073527984 */ /* 0x000e620000000a00 */
[----:B------:R-:W-:-:S02]  /*2530*/  DFMA R68, R18, R80, R68 ;  /* 0x000000501244722b */ /* 0x000fc40000000044 */
[-C--:B------:R-:W-:Y:S01]  /*2540*/  DFMA R64, R70, R80.reuse, R64 ;  /* 0x000000504640722b */ /* 0x080fe20000000040 */
[----:B------:R-:W1:Y:S01]  /*2550*/  LDS.64 R50, [R115+0x200] ;  /* 0x0002000073327984 */ /* 0x000e620000000a00 */
[-C--:B------:R-:W-:Y:S02]  /*2560*/  DFMA R52, R52, R80.reuse, R28 ;  /* 0x000000503434722b */ /* 0x080fe4000000001c */
[-C--:B------:R-:W-:Y:S01]  /*2570*/  DFMA R38, R38, R80.reuse, R84 ;  /* 0x000000502626722b */ /* 0x080fe20000000054 */
[----:B------:R-:W1:Y:S01]  /*2580*/  LDS.64 R18, [R115+0x280] ;  /* 0x0002800073127984 */ /* 0x000e620000000a00 */
[----:B------:R-:W-:Y:S02]  /*2590*/  DFMA R78, R76, R80, R78 ;  /* 0x000000504c4e722b */ /* 0x000fe4000000004e */
[C---:B0-----:R-:W-:Y:S01]  /*25a0*/  DFMA R86, R74.reuse, R120, R86 ;  /* 0x000000784a56722b */ /* 0x041fe20000000056 */
[----:B------:R-:W0:Y:S01]  /*25b0*/  LDS.64 R70, [R115+0x100] ;  /* 0x0001000073467984 */ /* 0x000e220000000a00 */
[----:B--2---:R-:W-:-:S03]  /*25c0*/  DFMA R92, R74, R112, R92 ;  /* 0x000000704a5c722b */ /* 0x004fc6000000005c */
[----:B------:R-:W2:Y:S01]  /*25d0*/  LDS.64 R28, [R114+0x280] ;  /* 0x00028000721c7984 */ /* 0x000ea20000000a00 */
[C---:B---3--:R-:W-:Y:S02]  /*25e0*/  DFMA R88, R74.reuse, R118, R88 ;  /* 0x000000764a58722b */ /* 0x048fe40000000058 */
[----:B----4-:R-:W-:Y:S02]  /*25f0*/  DFMA R94, R74, R110, R94 ;  /* 0x0000006e4a5e722b */ /* 0x010fe4000000005e */
[C---:B-----5:R-:W-:Y:S02]  /*2600*/  DFMA R96, R72.reuse, R120, R96 ;  /* 0x000000784860722b */ /* 0x060fe40000000060 */
[----:B------:R-:W-:Y:S02]  /*2610*/  DFMA R98, R72, R118, R98 ;  /* 0x000000764862722b */ /* 0x000fe40000000062 */
[-C--:B------:R-:W-:Y:S02]  /*2620*/  DFMA R90, R74, R116.reuse, R90 ;  /* 0x000000744a5a722b */ /* 0x080fe4000000005a */
[----:B------:R-:W-:-:S02]  /*2630*/  DFMA R100, R72, R116, R100 ;  /* 0x000000744864722b */ /* 0x000fc40000000064 */
[C---:B------:R-:W-:Y:S02]  /*2640*/  DFMA R48, R72.reuse, R112, R48 ;  /* 0x000000704830722b */ /* 0x040fe40000000030 */
[----:B------:R-:W-:Y:S02]  /*2650*/  DFMA R54, R72, R110, R54 ;  /* 0x0000006e4836722b */ /* 0x000fe40000000036 */
[C---:B-1----:R-:W-:Y:S02]  /*2660*/  DFMA R36, R82.reuse, R120, R36 ;  /* 0x000000785224722b */ /* 0x042fe40000000024 */
[----:B------:R-:W-:Y:S02]  /*2670*/  DFMA R34, R82, R118, R34 ;  /* 0x000000765222722b */ /* 0x000fe40000000022 */
[C---:B------:R-:W-:Y:S02]  /*2680*/  DFMA R26, R50.reuse, R120, R26 ;  /* 0x00000078321a722b */ /* 0x040fe4000000001a */
[----:B------:R-:W-:-:S02]  /*2690*/  DFMA R24, R50, R118, R24 ;  /* 0x000000763218722b */ /* 0x000fc40000000018 */
[C---:B------:R-:W-:Y:S02]  /*26a0*/  DFMA R16, R18.reuse, R120, R16 ;  /* 0x000000781210722b */ /* 0x040fe40000000010 */
[----:B------:R-:W-:Y:S02]  /*26b0*/  DFMA R14, R18, R118, R14 ;  /* 0x00000076120e722b */ /* 0x000fe4000000000e */
[-C--:B------:R-:W-:Y:S02]  /*26c0*/  DFMA R32, R82, R116.reuse, R32 ;  /* 0x000000745220722b */ /* 0x080fe40000000020 */
[-C--:B------:R-:W-:Y:S02]  /*26d0*/  DFMA R22, R50, R116.reuse, R22 ;  /* 0x000000743216722b */ /* 0x080fe40000000016 */
[----:B------:R-:W-:Y:S02]  /*26e0*/  DFMA R12, R18, R116, R12 ;  /* 0x00000074120c722b */ /* 0x000fe4000000000c */
[----:B------:R-:W-:-:S02]  /*26f0*/  DFMA R30, R82, R112, R30 ;  /* 0x00000070521e722b */ /* 0x000fc4000000001e */
[-C--:B------:R-:W-:Y:S02]  /*2700*/  DFMA R20, R50, R112.reuse, R20 ;  /* 0x000000703214722b */ /* 0x080fe40000000014 */
[----:B------:R-:W-:Y:S02]  /*2710*/  DFMA R10, R18, R112, R10 ;  /* 0x00000070120a722b */ /* 0x000fe4000000000a */
[-C--:B------:R-:W-:Y:S02]  /*2720*/  DFMA R58, R82, R110.reuse, R58 ;  /* 0x0000006e523a722b */ /* 0x080fe4000000003a */
[-C--:B------:R-:W-:Y:S02]  /*2730*/  DFMA R60, R50, R110.reuse, R60 ;  /* 0x0000006e323c722b */ /* 0x080fe4000000003c */
[----:B------:R-:W-:Y:S02]  /*2740*/  DFMA R62, R18, R110, R62 ;  /* 0x0000006e123e722b */ /* 0x000fe4000000003e */
[----:B0-----:R-:W-:-:S02]  /*2750*/  DFMA R46, R70, R120, R46 ;  /* 0x00000078462e722b */ /* 0x001fc4000000002e */
[C---:B------:R-:W-:Y:S02]  /*2760*/  DFMA R44, R70.reuse, R118, R44 ;  /* 0x00000076462c722b */ /* 0x040fe4000000002c */
[C---:B------:R-:W-:Y:S02]  /*2770*/  DFMA R42, R70.reuse, R116, R42 ;  /* 0x00000074462a722b */ /* 0x040fe4000000002a */
[C---:B------:R-:W-:Y:S02]  /*2780*/  DFMA R40, R70.reuse, R112, R40 ;  /* 0x000000704628722b */ /* 0x040fe40000000028 */
[----:B------:R-:W-:Y:S02]  /*2790*/  DFMA R56, R70, R110, R56 ;  /* 0x0000006e4638722b */ /* 0x000fe40000000038 */
[-C--:B--2---:R-:W-:Y:S02]  /*27a0*/  DFMA R64, R74, R28.reuse, R64 ;  /* 0x0000001c4a40722b */ /* 0x084fe40000000040 */
[----:B------:R-:W-:-:S02]  /*27b0*/  DFMA R66, R72, R28, R66 ;  /* 0x0000001c4842722b */ /* 0x000fc40000000042 */
[-C--:B------:R-:W-:Y:S02]  /*27c0*/  DFMA R68, R70, R28.reuse, R68 ;  /* 0x0000001c4644722b */ /* 0x080fe40000000044 */
[-C--:B------:R-:W-:Y:S02]  /*27d0*/  DFMA R82, R82, R28.reuse, R52 ;  /* 0x0000001c5252722b */ /* 0x080fe40000000034 */
[-C--:B------:R-:W-:Y:S02]  /*27e0*/  DFMA R50, R50, R28.reuse, R38 ;  /* 0x0000001c3232722b */ /* 0x080fe40000000026 */
[----:B------:R-:W-:Y:S01]  /*27f0*/  DFMA R18, R18, R28, R78 ;  /* 0x0000001c1212722b */ /* 0x000fe2000000004e */
[----:B------:R-:W-:Y:S10]  /*2800*/  BRA.U !UP1, `(.L_x_16) ;  /* 0xfffffff109a47547 */ /* 0x000ff4000b83ffff */
.L_x_15:
[----:B------:R-:W-:-:S04]  /*2810*/  UIADD3 UR6, UPT, UPT, UR9, -UR4, URZ ;  /* 0x8000000409067290 */ /* 0x000fc8000fffe0ff */
[----:B------:R-:W-:-:S09]  /*2820*/  UISETP.GT.AND UP1, UPT, UR6, 0x1, UPT ;  /* 0x000000010600788c */ /* 0x000fd2000bf24270 */
[----:B------:R-:W-:Y:S05]  /*2830*/  BRA.U !UP1, `(.L_x_17) ;  /* 0x0000000509c47547 */ /* 0x000fea000b800000 */
[----:B------:R-:W0:Y:S01]  /*2840*/  S2UR UR10, SR_CgaCtaId ;  /* 0x00000000000a79c3 */ /* 0x000e220000008800 */
[----:B------:R-:W-:Y:S01]  /*2850*/  UMOV UR6, 0x400 ;  /* 0x0000040000067882 */ /* 0x000fe20000000000 */
[----:B------:R-:W-:Y:S02]  /*2860*/  UPLOP3.LUT UP0, UPT, UPT, UPT, UPT, 0x40, 0x4 ;  /* 0x000000000004789c */ /* 0x000fe40003f0e870 */
[----:B------:R-:W-:Y:S02]  /*2870*/  UIADD3 UR7, UPT, UPT, UR6, 0x3000, URZ ;  /* 0x0000300006077890 */ /* 0x000fe4000fffe0ff */
[----:B0-----:R-:W-:Y:S02]  /*2880*/  ULEA UR11, UR10, UR6, 0x18 ;  /* 0x000000060a0b7291 */ /* 0x001fe4000f8ec0ff */
[----:B------:R-:W-:Y:S02]  /*2890*/  ULEA UR10, UR10, UR7, 0x18 ;  /* 0x000000070a0a7291 */ /* 0x000fe4000f8ec0ff */
[----:B------:R-:W-:-:S02]  /*28a0*/  UIMAD UR7, UR4, 0x300, UR11 ;  /* 0x00000300040778a4 */ /* 0x000fc4000f8e020b */
[----:B------:R-:W-:-:S04]  /*28b0*/  UIMAD UR6, UR4, 0x300, UR10 ;  /* 0x00000300040678a4 */ /* 0x000fc8000f8e020a */
[----:B------:R-:W-:Y:S02]  /*28c0*/  LEA R115, R108, UR7, 0x3 ;  /* 0x000000076c737c11 */ /* 0x000fe4000f8e18ff */
[----:B------:R-:W-:Y:S01]  /*28d0*/  LEA R114, R107, UR6, 0x3 ;  /* 0x000000066b727c11 */ /* 0x000fe2000f8e18ff */
[----:B------:R-:W-:Y:S02]  /*28e0*/  UMOV UR6, 0x300 ;  /* 0x0000030000067882 */ /* 0x000fe40000000000 */
[----:B------:R-:W-:Y:S01]  /*28f0*/  LDS.64 R112, [R115] ;  /* 0x0000000073707984 */ /* 0x000fe20000000a00 */
[----:B------:R-:W-:Y:S02]  /*2900*/  UIMAD UR6, UR4, UR6, 0x300 ;  /* 0x00000300040674a4 */ /* 0x000fe4000f8e0206 */
[----:B------:R-:W-:Y:S01]  /*2910*/  UIADD3 UR4, UPT, UPT, UR4, 0x2, URZ ;  /* 0x0000000204047890 */ /* 0x000fe2000fffe0ff */
[----:B------:R-:W0:Y:S01]  /*2920*/  LDS.64 R74, [R114] ;  /* 0x00000000724a7984 */ /* 0x000e220000000a00 */
[----:B------:R-:W-:-:S02]  /*2930*/  UIADD3 UR7, UPT, UPT, UR11, UR6, URZ ;  /* 0x000000060b077290 */ /* 0x000fc4000fffe0ff */
[----:B------:R-:W-:Y:S01]  /*2940*/  UIADD3 UR6, UPT, UPT, UR10, UR6, URZ ;  /* 0x000000060a067290 */ /* 0x000fe2000fffe0ff */
[----:B------:R-:W1:Y:S04]  /*2950*/  LDS.64 R72, [R114+0x80] ;  /* 0x0000800072487984 */ /* 0x000e680000000a00 */
[----:B--2---:R-:W2:Y:S04]  /*2960*/  LDS.64 R70, [R114+0x100] ;  /* 0x0001000072467984 */ /* 0x004ea80000000a00 */
[----:B------:R-:W4:Y:S04]  /*2970*/  LDS.64 R84, [R114+0x180] ;  /* 0x0001800072547984 */ /* 0x000f280000000a00 */
[----:B------:R-:W5:Y:S04]  /*2980*/  LDS.64 R38, [R114+0x200] ;  /* 0x0002000072267984 */ /* 0x000f680000000a00 */
[----:B---3--:R3:W5:Y:S04]  /*2990*/  LDS.64 R28, [R114+0x280] ;  /* 0x00028000721c7984 */ /* 0x0087680000000a00 */
[----:B------:R-:W5:Y:S04]  /*29a0*/  LDS.64 R110, [R115+0x80] ;  /* 0x00008000736e7984 */ /* 0x000f680000000a00 */
[----:B------:R-:W5:Y:S01]  /*29b0*/  LDS.64 R80, [R115+0x100] ;  /* 0x0001000073507984 */ /* 0x000f620000000a00 */
[----:B---3--:R-:W-:-:S03]  /*29c0*/  LEA R114, R108, UR7, 0x3 ;  /* 0x000000076c727c11 */ /* 0x008fc6000f8e18ff */
[----:B------:R-:W3:Y:S04]  /*29d0*/  LDS.64 R78, [R115+0x180] ;  /* 0x00018000734e7984 */ /* 0x000ee80000000a00 */
[----:B------:R-:W3:Y:S04]  /*29e0*/  LDS.64 R76, [R115+0x200] ;  /* 0x00020000734c7984 */ /* 0x000ee80000000a00 */
[----:B------:R2:W3:Y:S01]  /*29f0*/  LDS.64 R52, [R115+0x280] ;  /* 0x0002800073347984 */ /* 0x0004e20000000a00 */
[-C--:B0-----:R-:W-:Y:S02]  /*2a00*/  DFMA R86, R74, R112.reuse, R86 ;  /* 0x000000704a56722b */ /* 0x081fe40000000056 */
[-C--:B-1----:R-:W-:Y:S01]  /*2a10*/  DFMA R96, R72, R112.reuse, R96 ;  /* 0x000000704860722b */ /* 0x082fe20000000060 */
[----:B------:R-:W-:Y:S01]  /*2a20*/  LDS.64 R120, [R114] ;  /* 0x0000000072787984 */ /* 0x000fe20000000a00 */
[----:B--2---:R-:W-:Y:S01]  /*2a30*/  LEA R115, R107, UR6, 0x3 ;  /* 0x000000066b737c11 */ /* 0x004fe2000f8e18ff */
[----:B------:R-:W-:-:S02]  /*2a40*/  DFMA R46, R70, R112, R46 ;  /* 0x00000070462e722b */ /* 0x000fc4000000002e */
[----:B------:R-:W-:Y:S01]  /*2a50*/  LDS.64 R118, [R114+0x80] ;  /* 0x0000800072767984 */ /* 0x000fe20000000a00 */
[----:B----4-:R-:W-:-:S03]  /*2a60*/  DFMA R36, R84, R112, R36 ;  /* 0x000000705424722b */ /* 0x010fc60000000024 */
[----:B------:R-:W-:Y:S01]  /*2a70*/  LDS.64 R116, [R114+0x100] ;  /* 0x0001000072747984 */ /* 0x000fe20000000a00 */
[-C--:B-----5:R-:W-:Y:S02]  /*2a80*/  DFMA R26, R38, R112.reuse, R26 ;  /* 0x00000070261a722b */ /* 0x0a0fe4000000001a */
[----:B------:R-:W-:Y:S01]  /*2a90*/  DFMA R16, R28, R112, R16 ;  /* 0x000000701c10722b */ /* 0x000fe20000000010 */
[----:B------:R-:W-:Y:S01]  /*2aa0*/  LDS.64 R112, [R114+0x180] ;  /* 0x0001800072707984 */ /* 0x000fe20000000a00 */
[-C--:B------:R-:W-:Y:S02]  /*2ab0*/  DFMA R88, R74, R110.reuse, R88 ;  /* 0x0000006e4a58722b */ /* 0x080fe40000000058 */
[-C--:B------:R-:W-:Y:S02]  /*2ac0*/  DFMA R98, R72, R110.reuse, R98 ;  /* 0x0000006e4862722b */ /* 0x080fe40000000062 */
[-C--:B------:R-:W-:Y:S02]  /*2ad0*/  DFMA R44, R70, R110.reuse, R44 ;  /* 0x0000006e462c722b */ /* 0x080fe4000000002c */
[----:B------:R-:W-:-:S02]  /*2ae0*/  DFMA R34, R84, R110, R34 ;  /* 0x0000006e5422722b */ /* 0x000fc40000000022 */
[-C--:B------:R-:W-:Y:S02]  /*2af0*/  DFMA R24, R38, R110.reuse, R24 ;  /* 0x0000006e2618722b */ /* 0x080fe40000000018 */
[----:B------:R-:W-:Y:S02]  /*2b00*/  DFMA R14, R28, R110, R14 ;  /* 0x0000006e1c0e722b */ /* 0x000fe4000000000e */
[-C--:B------:R-:W-:Y:S01]  /*2b10*/  DFMA R90, R74, R80.reuse, R90 ;  /* 0x000000504a5a722b */ /* 0x080fe2000000005a */
[----:B------:R-:W-:Y:S01]  /*2b20*/  LDS.64 R110, [R114+0x200] ;  /* 0x00020000726e7984 */ /* 0x000fe20000000a00 */
[-C--:B------:R-:W-:Y:S02]  /*2b30*/  DFMA R100, R72, R80.reuse, R100 ;  /* 0x000000504864722b */ /* 0x080fe40000000064 */
[-C--:B------:R-:W-:Y:S02]  /*2b40*/  DFMA R42, R70, R80.reuse, R42 ;  /* 0x00000050462a722b */ /* 0x080fe4000000002a */
[----:B------:R-:W-:-:S02]  /*2b50*/  DFMA R32, R84, R80, R32 ;  /* 0x000000505420722b */ /* 0x000fc40000000020 */
[-C--:B------:R-:W-:Y:S02]  /*2b60*/  DFMA R22, R38, R80.reuse, R22 ;  /* 0x000000502616722b */ /* 0x080fe40000000016 */
[----:B------:R-:W-:Y:S02]  /*2b70*/  DFMA R12, R28, R80, R12 ;  /* 0x000000501c0c722b */ /* 0x000fe4000000000c */
[-C--:B---3--:R-:W-:Y:S01]  /*2b80*/  DFMA R92, R74, R78.reuse, R92 ;  /* 0x0000004e4a5c722b */ /* 0x088fe2000000005c */
[----:B------:R-:W0:Y:S01]  /*2b90*/  LDS.64 R80, [R115+0x280] ;  /* 0x0002800073507984 */ /* 0x000e220000000a00 */
[-C--:B------:R-:W-:Y:S02]  /*2ba0*/  DFMA R48, R72, R78.reuse, R48 ;  /* 0x0000004e4830722b */ /* 0x080fe40000000030 */
[-C--:B------:R-:W-:Y:S02]  /*2bb0*/  DFMA R40, R70, R78.reuse, R40 ;  /* 0x0000004e4628722b */ /* 0x080fe40000000028 */
[----:B------:R-:W-:-:S02]  /*2bc0*/  DFMA R30, R84, R78, R30 ;  /* 0x0000004e541e722b */ /* 0x000fc4000000001e */
[-C--:B------:R-:W-:Y:S02]  /*2bd0*/  DFMA R20, R38, R78.reuse, R20 ;  /* 0x0000004e2614722b */ /* 0x080fe40000000014 */
[----:B------:R-:W-:Y:S02]  /*2be0*/  DFMA R10, R28, R78, R10 ;  /* 0x0000004e1c0a722b */ /* 0x000fe4000000000a */
[-C--:B------:R-:W-:Y:S01]  /*2bf0*/  DFMA R94, R74, R76.reuse, R94 ;  /* 0x0000004c4a5e722b */ /* 0x080fe2000000005e */
[----:B------:R-:W1:Y:S01]  /*2c00*/  LDS.64 R78, [R115+0x200] ;  /* 0x00020000734e7984 */ /* 0x000e620000000a00 */
[-C--:B------:R-:W-:Y:S02]  /*2c10*/  DFMA R54, R72, R76.reuse, R54 ;  /* 0x0000004c4836722b */ /* 0x080fe40000000036 */
[-C--:B------:R-:W-:Y:S02]  /*2c20*/  DFMA R56, R70, R76.reuse, R56 ;  /* 0x0000004c4638722b */ /* 0x080fe40000000038 */
[----:B------:R-:W-:-:S02]  /*2c30*/  DFMA R58, R84, R76, R58 ;  /* 0x0000004c543a722b */ /* 0x000fc4000000003a */
[-C--:B------:R-:W-:Y:S02]  /*2c40*/  DFMA R60, R38, R76.reuse, R60 ;  /* 0x0000004c263c722b */ /* 0x080fe4000000003c */
[----:B------:R-:W-:Y:S02]  /*2c50*/  DFMA R62, R28, R76, R62 ;  /* 0x0000004c1c3e722b */ /* 0x000fe4000000003e */
[-C--:B------:R-:W-:Y:S01]  /*2c60*/  DFMA R64, R74, R52.reuse, R64 ;  /* 0x000000344a40722b */ /* 0x080fe20000000040 */
[----:B------:R-:W2:Y:S01]  /*2c70*/  LDS.64 R76, [R115+0x180] ;  /* 0x00018000734c7984 */ /* 0x000ea20000000a00 */
[-C--:B------:R-:W-:Y:S02]  /*2c80*/  DFMA R66, R72, R52.reuse, R66 ;  /* 0x000000344842722b */ /* 0x080fe40000000042 */
[-C--:B------:R-:W-:Y:S01]  /*2c90*/  DFMA R68, R70, R52.reuse, R68 ;  /* 0x000000344644722b */ /* 0x080fe20000000044 */
[----:B------:R-:W3:Y:S01]  /*2ca0*/  LDS.64 R72, [R115+0x80] ;  /* 0x0000800073487984 */ /* 0x000ee20000000a00 */
[----:B------:R-:W-:-:S02]  /*2cb0*/  DFMA R82, R84, R52, R82 ;  /* 0x000000345452722b */ /* 0x000fc40000000052 */
[-C--:B------:R-:W-:Y:S01]  /*2cc0*/  DFMA R50, R38, R52.reuse, R50 ;  /* 0x000000342632722b */ /* 0x080fe20000000032 */
[----:B------:R-:W4:Y:S01]  /*2cd0*/  LDS.64 R70, [R115] ;  /* 0x0000000073467984 */ /* 0x000f220000000a00 */
[----:B------:R-:W-:-:S03]  /*2ce0*/  DFMA R18, R28, R52, R18 ;  /* 0x000000341c12722b */ /* 0x000fc60000000012 */
[----:B------:R-:W5:Y:S04]  /*2cf0*/  LDS.64 R74, [R115+0x100] ;  /* 0x00010000734a7984 */ /* 0x000f680000000a00 */
[----:B------:R-:W5:Y:S01]  /*2d00*/  LDS.64 R84, [R114+0x280] ;  /* 0x0002800072547984 */ /* 0x000f620000000a00 */
[C---:B0-----:R-:W-:Y:S02]  /*2d10*/  DFMA R16, R80.reuse, R120, R16 ;  /* 0x000000785010722b */ /* 0x041fe40000000010 */
[C---:B------:R-:W-:Y:S02]  /*2d20*/  DFMA R14, R80.reuse, R118, R14 ;  /* 0x00000076500e722b */ /* 0x040fe4000000000e */
[C---:B------:R-:W-:Y:S02]  /*2d30*/  DFMA R12, R80.reuse, R116, R12 ;  /* 0x00000074500c722b */ /* 0x040fe4000000000c */
[----:B------:R-:W-:-:S02]  /*2d40*/  DFMA R10, R80, R112, R10 ;  /* 0x00000070500a722b */ /* 0x000fc4000000000a */
[----:B------:R-:W-:Y:S02]  /*2d50*/  DFMA R62, R80, R110, R62 ;  /* 0x0000006e503e722b */ /* 0x000fe4000000003e */
[C---:B-1----:R-:W-:Y:S02]  /*2d60*/  DFMA R26, R78.reuse, R120, R26 ;  /* 0x000000784e1a722b */ /* 0x042fe4000000001a */
[C---:B------:R-:W-:Y:S02]  /*2d70*/  DFMA R24, R78.reuse, R118, R24 ;  /* 0x000000764e18722b */ /* 0x040fe40000000018 */
[C---:B------:R-:W-:Y:S02]  /*2d80*/  DFMA R22, R78.reuse, R116, R22 ;  /* 0x000000744e16722b */ /* 0x040fe40000000016 */
[C---:B------:R-:W-:Y:S02]  /*2d90*/  DFMA R20, R78.reuse, R112, R20 ;  /* 0x000000704e14722b */ /* 0x040fe40000000014 */
[----:B------:R-:W-:-:S02]  /*2da0*/  DFMA R60, R78, R110, R60 ;  /* 0x0000006e4e3c722b */ /* 0x000fc4000000003c */
[C---:B--2---:R-:W-:Y:S02]  /*2db0*/  DFMA R36, R76.reuse, R120, R36 ;  /* 0x000000784c24722b */ /* 0x044fe40000000024 */
[----:B------:R-:W-:Y:S02]  /*2dc0*/  DFMA R34, R76, R118, R34 ;  /* 0x000000764c22722b */ /* 0x000fe40000000022 */
[C---:B---3--:R-:W-:Y:S02]  /*2dd0*/  DFMA R96, R72.reuse, R120, R96 ;  /* 0x000000784860722b */ /* 0x048fe40000000060 */
[----:B------:R-:W-:Y:S02]  /*2de0*/  DFMA R98, R72, R118, R98 ;  /* 0x000000764862722b */ /* 0x000fe40000000062 */
[C---:B----4-:R-:W-:Y:S02]  /*2df0*/  DFMA R86, R70.reuse, R120, R86 ;  /* 0x000000784656722b */ /* 0x050fe40000000056 */
[----:B------:R-:W-:-:S02]  /*2e00*/  DFMA R88, R70, R118, R88 ;  /* 0x000000764658722b */ /* 0x000fc40000000058 */
[C---:B-----5:R-:W-:Y:S02]  /*2e10*/  DFMA R46, R74.reuse, R120, R46 ;  /* 0x000000784a2e722b */ /* 0x060fe4000000002e */
[----:B------:R-:W-:Y:S02]  /*2e20*/  DFMA R44, R74, R118, R44 ;  /* 0x000000764a2c722b */ /* 0x000fe4000000002c */
[-C--:B------:R-:W-:Y:S02]  /*2e30*/  DFMA R90, R70, R116.reuse, R90 ;  /* 0x00000074465a722b */ /* 0x080fe4000000005a */
[-C--:B------:R-:W-:Y:S02]  /*2e40*/  DFMA R100, R72, R116.reuse, R100 ;  /* 0x000000744864722b */ /* 0x080fe40000000064 */
[-C--:B------:R-:W-:Y:S02]  /*2e50*/  DFMA R42, R74, R116.reuse, R42 ;  /* 0x000000744a2a722b */ /* 0x080fe4000000002a */
[----:B------:R-:W-:-:S02]  /*2e60*/  DFMA R32, R76, R116, R32 ;  /* 0x000000744c20722b */ /* 0x000fc40000000020 */
[-C--:B------:R-:W-:Y:S02]  /*2e70*/  DFMA R92, R70, R112.reuse, R92 ;  /* 0x00000070465c722b */ /* 0x080fe4000000005c */
[-C--:B------:R-:W-:Y:S02]  /*2e80*/  DFMA R48, R72, R112.reuse, R48 ;  /* 0x000000704830722b */ /* 0x080fe40000000030 */
[-C--:B------:R-:W-:Y:S02]  /*2e90*/  DFMA R40, R74, R112.reuse, R40 ;  /* 0x000000704a28722b */ /* 0x080fe40000000028 */
[----:B------:R-:W-:Y:S02]  /*2ea0*/  DFMA R30, R76, R112, R30 ;  /* 0x000000704c1e722b */ /* 0x000fe4000000001e */
[-C--:B------:R-:W-:Y:S02]  /*2eb0*/  DFMA R94, R70, R110.reuse, R94 ;  /* 0x0000006e465e722b */ /* 0x080fe4000000005e */
[----:B------:R-:W-:-:S02]  /*2ec0*/  DFMA R54, R72, R110, R54 ;  /* 0x0000006e4836722b */ /* 0x000fc40000000036 */
[-C--:B------:R-:W-:Y:S02]  /*2ed0*/  DFMA R56, R74, R110.reuse, R56 ;  /* 0x0000006e4a38722b */ /* 0x080fe40000000038 */
[----:B------:R-:W-:Y:S02]  /*2ee0*/  DFMA R58, R76, R110, R58 ;  /* 0x0000006e4c3a722b */ /* 0x000fe4000000003a */
[-C--:B------:R-:W-:Y:S02]  /*2ef0*/  DFMA R64, R70, R84.reuse, R64 ;  /* 0x000000544640722b */ /* 0x080fe40000000040 */
[-C--:B------:R-:W-:Y:S02]  /*2f00*/  DFMA R66, R72, R84.reuse, R66 ;  /* 0x000000544842722b */ /* 0x080fe40000000042 */
[-C--:B------:R-:W-:Y:S02]  /*2f10*/  DFMA R68, R74, R84.reuse, R68 ;  /* 0x000000544a44722b */ /* 0x080fe40000000044 */
[----:B------:R-:W-:-:S02]  /*2f20*/  DFMA R82, R76, R84, R82 ;  /* 0x000000544c52722b */ /* 0x000fc40000000052 */
[-C--:B------:R-:W-:Y:S02]  /*2f30*/  DFMA R50, R78, R84.reuse, R50 ;  /* 0x000000544e32722b */ /* 0x080fe40000000032 */
[----:B------:R-:W-:-:S11]  /*2f40*/  DFMA R18, R80, R84, R18 ;  /* 0x000000545012722b */ /* 0x000fd60000000012 */
.L_x_17:
[----:B------:R-:W-:-:S09]  /*2f50*/  UISETP.NE.OR UP0, UPT, UR4, UR9, UP0 ;  /* 0x000000090400728c */ /* 0x000fd20008705670 */
[----:B------:R-:W-:Y:S05]  /*2f60*/  BRA.U !UP0, `(.L_x_13) ;  /* 0x0000000108f07547 */ /* 0x000fea000b800000 */
.L_x_14:
[----:B------:R-:W0:Y:S01]  /*2f70*/  S2UR UR10, SR_CgaCtaId ;  /* 0x00000000000a79c3 */ /* 0x000e220000008800 */
[----:B------:R-:W-:Y:S02]  /*2f80*/  UMOV UR6, 0x400 ;  /* 0x0000040000067882 */ /* 0x000fe40000000000 */
[----:B------:R-:W-:Y:S02]  /*2f90*/  UIADD3 UR7, UPT, UPT, UR6, 0x3000, URZ ;  /* 0x0000300006077890 */ /* 0x000fe4000fffe0ff */
[----:B0-----:R-:W-:Y:S02]  /*2fa0*/  ULEA UR6, UR10, UR6, 0x18 ;  /* 0x000000060a067291 */ /* 0x001fe4000f8ec0ff */
[----:B------:R-:W-:-:S12]  /*2fb0*/  ULEA UR7, UR10, UR7, 0x18 ;  /* 0x000000070a077291 */ /* 0x000fd8000f8ec0ff */
.L_x_18:
[----:B------:R-:W-:Y:S02]  /*2fc0*/  UIMAD UR10, UR4, 0x300, UR7 ;  /* 0x00000300040a78a4 */ /* 0x000fe4000f8e0207 */
[----:B------:R-:W-:Y:S02]  /*2fd0*/  UIMAD UR11, UR4, 0x300, UR6 ;  /* 0x00000300040b78a4 */ /* 0x000fe4000f8e0206 */
[----:B------:R-:W-:Y:S02]  /*2fe0*/  UIADD3 UR4, UPT, UPT, UR4, 0x1, URZ ;  /* 0x0000000104047890 */ /* 0x000fe4000fffe0ff */
[----:B------:R-:W-:Y:S02]  /*2ff0*/  LEA R114, R107, UR10, 0x3 ;  /* 0x0000000a6b727c11 */ /* 0x000fe4000f8e18ff */
[----:B------:R-:W-:Y:S01]  /*3000*/  LEA R115, R108, UR11, 0x3 ;  /* 0x0000000b6c737c11 */ /* 0x000fe2000f8e18ff */
[----:B------:R-:W-:Y:S02]  /*3010*/  UISETP.NE.AND UP0, UPT, UR4, UR9, UPT ;  /* 0x000000090400728c */ /* 0x000fe4000bf05270 */
[----:B--2---:R-:W-:Y:S04]  /*3020*/  LDS.64 R70, [R114] ;  /* 0x0000000072467984 */ /* 0x004fe80000000a00 */
[----:B---3--:R-:W0:Y:S04]  /*3030*/  LDS.64 R28, [R115] ;  /* 0x00000000731c7984 */ /* 0x008e280000000a00 */
        /* <DEDUP_REMOVED lines=15> */
[----:B-----5:R-:W-:Y:S02]  /*3130*/  DFMA R16, R112, R28, R16 ;  /* 0x0000001c7010722b */ /* 0x020fe40000000010 */
[----:B------:R-:W-:-:S02]  /*3140*/  DFMA R88, R70, R72, R88 ;  /* 0x000000484658722b */ /* 0x000fc40000000058 */
[-C--:B------:R-:W-:Y:S02]  /*3150*/  DFMA R98, R52, R72.reuse, R98 ;  /* 0x000000483462722b */ /* 0x080fe40000000062 */
[-C--:B------:R-:W-:Y:S02]  /*3160*/  DFMA R44, R38, R72.reuse, R44 ;  /* 0x00000048262c722b */ /* 0x080fe4000000002c */
[-C--:B------:R-:W-:Y:S02]  /*3170*/  DFMA R34, R84, R72.reuse, R34 ;  /* 0x000000485422722b */ /* 0x080fe40000000022 */
[-C--:B------:R-:W-:Y:S02]  /*3180*/  DFMA R24, R110, R72.reuse, R24 ;  /* 0x000000486e18722b */ /* 0x080fe40000000018 */
[----:B------:R-:W-:Y:S02]  /*3190*/  DFMA R14, R112, R72, R14 ;  /* 0x00000048700e722b */ /* 0x000fe4000000000e */
        /* <DEDUP_REMOVED lines=23> */
[----:B------:R-:W-:Y:S01]  /*3310*/  DFMA R18, R112, R80, R18 ;  /* 0x000000507012722b */ /* 0x000fe20000000012 */
[----:B------:R-:W-:Y:S10]  /*3320*/  BRA.U UP0, `(.L_x_18) ;  /* 0xfffffffd00247547 */ /* 0x000ff4000b83ffff */
.L_x_13:
[----:B------:R-:W-:Y:S01]  /*3330*/  BAR.SYNC.DEFER_BLOCKING 0x0 ;  /* 0x0000000000007b1d */ /* 0x000fe20000010000 */
[----:B------:R-:W-:-:S05]  /*3340*/  UISETP.GE.AND UP0, UPT, UR8, UR16, UPT ;  /* 0x000000100800728c */ /* 0x000fca000bf06270 */
[----:B------:R-:W-:-:S04]  /*3350*/  UMOV UR4, UR8 ;  /* 0x0000000800047c82 */ /* 0x000fc80008000000 */
[----:B------:R-:W-:Y:S05]  /*3360*/  BRA.U !UP0, `(.L_x_19) ;  /* 0xffffffd908f07547 */ /* 0x000fea000b83ffff */
.L_x_0:
[----:B------:R-:W0:Y:S01]  /*3370*/  S2R R2, SR_TID.X ;  /* 0x0000000000027919 */ /* 0x000e220000002100 */
[----:B------:R-:W1:Y:S01]  /*3380*/  LDCU UR6, c[0x0][0x3ac] ;  /* 0x00007580ff0677ac */ /* 0x000e620008000800 */
[----:B------:R-:W4:Y:S01]  /*3390*/  LDCU UR7, c[0x0][0x3a0] ;  /* 0x00007400ff0777ac */ /* 0x000f220008000800 */
[----:B-1----:R-:W-:Y:S02]  /*33a0*/  ISETP.GE.AND P0, PT, R5, UR6, PT ;  /* 0x0000000605007c0c */ /* 0x002fe4000bf06270 */
[----:B------:R-:W-:Y:S02]  /*33b0*/  LOP3.LUT R5, R3, 0xf, RZ, 0xc0, !PT ;  /* 0x0000000f03057812 */ /* 0x000fe400078ec0ff */
[----:B------:R-:W-:Y:S02]  /*33c0*/  ISETP.LT.U32.AND P0, PT, R4, 0x10, !P0 ;  /* 0x000000100400780c */ /* 0x000fe40004701070 */
[----:B----4-:R-:W-:-:S04]  /*33d0*/  ISETP.GE.AND P1, PT, R6, UR7, PT ;  /* 0x0000000706007c0c */ /* 0x010fc8000bf26270 */
[----:B------:R-:W-:Y:S02]  /*33e0*/  ISETP.LT.U32.AND P1, PT, R3, 0x10, !P1 ;  /* 0x000000100300780c */ /* 0x000fe40004f21070 */
[----:B0-----:R-:W-:-:S04]  /*33f0*/  LOP3.LUT R2, R2, 0xf, RZ, 0xc0, !PT ;  /* 0x0000000f02027812 */ /* 0x001fc800078ec0ff */
[----:B------:R-:W-:-:S04]  /*3400*/  ISETP.LT.AND P0, PT, R2, R103, P0 ;  /* 0x000000670200720c */ /* 0x000fc80000701270 */
[----:B------:R-:W-:-:S04]  /*3410*/  ISETP.LT.AND P0, PT, R5, R102, P0 ;  /* 0x000000660500720c */ /* 0x000fc80000701270 */
[----:B------:R-:W-:-:S13]  /*3420*/  PLOP3.LUT P0, PT, P0, P1, PT, 0x80, 0x8 ;  /* 0x000000000008781c */ /* 0x000fda0000703070 */
[----:B------:R-:W-:Y:S05]  /*3430*/  @!P0 EXIT ;  /* 0x000000000000894d */ /* 0x000fea0003800000 */
[C---:B------:R-:W-:Y:S01]  /*3440*/  VIMNMX R6, PT, PT, R104.reuse, R9, PT ;  /* 0x0000000968067248 */ /* 0x040fe20003fe0100 */
[----:B------:R-:W0:Y:S01]  /*3450*/  LDCU UR4, c[0x0][0x3d8] ;  /* 0x00007b00ff0477ac */ /* 0x000e220008000800 */
[----:B------:R-:W-:Y:S02]  /*3460*/  ISETP.GE.AND P0, PT, R104, 0x1, PT ;  /* 0x000000016800780c */ /* 0x000fe40003f06270 */
[----:B------:R-:W-:Y:S02]  /*3470*/  ISETP.GE.AND P6, PT, R6, 0x1, PT ;  /* 0x000000010600780c */ /* 0x000fe40003fc6270 */
[C---:B------:R-:W-:Y:S02]  /*3480*/  ISETP.GE.AND P3, PT, R9.reuse, 0x3, PT ;  /* 0x000000030900780c */ /* 0x040fe40003f66270 */
[----:B------:R-:W-:Y:S02]  /*3490*/  ISETP.LT.OR P2, PT, R9, 0x2, !P0 ;  /* 0x000000020900780c */ /* 0x000fe40004741670 */
[----:B------:R-:W-:-:S02]  /*34a0*/  ISETP.LT.OR P5, PT, R104, 0x1, !P3 ;  /* 0x000000016800780c */ /* 0x000fc40005fa1670 */
[C---:B------:R-:W-:Y:S02]  /*34b0*/  ISETP.LT.OR P4, PT, R9.reuse, 0x4, !P0 ;  /* 0x000000040900780c */ /* 0x040fe40004781670 */
[----:B------:R-:W-:Y:S02]  /*34c0*/  ISETP.LT.OR P1, PT, R9, 0x5, !P0 ;  /* 0x000000050900780c */ /* 0x000fe40004721670 */
[----:B------:R-:W-:Y:S01]  /*34d0*/  ISETP.LT.OR P0, PT, R7, 0x6, !P0 ;  /* 0x000000060700780c */ /* 0x000fe20004701670 */
[----:B------:R-:W1:Y:S08]  /*34e0*/  @P6 LDC.64 R2, c[0x0][0x380] ;  /* 0x0000e000ff026b82 */ /* 0x000e700000000a00 */
[----:B------:R-:W4:Y:S08]  /*34f0*/  @!P2 LDC R73, c[0x0][0x3d4] ;  /* 0x0000f500ff49ab82 */ /* 0x000f300000000800 */
[----:B------:R-:W5:Y:S01]  /*3500*/  @!P5 LDC R75, c[0x0][0x3d4] ;  /* 0x0000f500ff4bdb82 */ /* 0x000f620000000800 */
[----:B-1----:R-:W-:-:S07]  /*3510*/  @P6 IMAD.WIDE R2, R0, 0x8, R2 ;  /* 0x0000000800026825 */ /* 0x002fce00078e0202 */
[----:B------:R-:W1:Y:S01]  /*3520*/  @!P4 LDC R77, c[0x0][0x3d4] ;  /* 0x0000f500ff4dcb82 */ /* 0x000e620000000800 */
[----:B------:R0:W-:Y:S01]  /*3530*/  @P6 STG.E.64 desc[UR12][R2.64], R86 ;  /* 0x0000005602006986 */ /* 0x0001e2000c101b0c */
[----:B------:R-:W-:Y:S02]  /*3540*/  ISETP.GE.AND P6, PT, R104, 0x2, PT ;  /* 0x000000026800780c */ /* 0x000fe40003fc6270 */
[----:B----4-:R-:W-:-:S04]  /*3550*/  @!P2 IADD3 R73, PT, PT, R0, R73, RZ ;  /* 0x000000490049a210 */ /* 0x010fc80007ffe0ff */
[----:B------:R-:W4:Y:S01]  /*3560*/  @!P2 LDC.64 R4, c[0x0][0x380] ;  /* 0x0000e000ff04ab82 */ /* 0x000f220000000a00 */
[----:B------:R-:W-:Y:S01]  /*3570*/  ISETP.LT.OR P6, PT, R9, 0x1, !P6 ;  /* 0x000000010900780c */ /* 0x000fe200077c1670 */
[----:B-----5:R-:W-:-:S06]  /*3580*/  @!P5 IMAD R75, R75, 0x2, R0 ;  /* 0x000000024b4bd824 */ /* 0x020fcc00078e0200 */
[----:B--23--:R-:W2:Y:S08]  /*3590*/  @!P5 LDC.64 R28, c[0x0][0x380] ;  /* 0x0000e000ff1cdb82 */ /* 0x00ceb00000000a00 */
[----:B------:R-:W3:Y:S01]  /*35a0*/  @!P4 LDC.64 R38, c[0x0][0x380] ;  /* 0x0000e000ff26cb82 */ /* 0x000ee20000000a00 */
[----:B-1----:R-:W-:-:S07]  /*35b0*/  @!P4 IMAD R77, R77, 0x3, R0 ;  /* 0x000000034d4dc824 */ /* 0x002fce00078e0200 */
[----:B------:R-:W1:Y:S01]  /*35c0*/  @!P1 LDC R79, c[0x0][0x3d4] ;  /* 0x0000f500ff4f9b82 */ /* 0x000e620000000800 */
[----:B----4-:R-:W-:-:S05]  /*35d0*/  @!P2 IMAD.WIDE R4, R73, 0x8, R4 ;  /* 0x000000084904a825 */ /* 0x010fca00078e0204 */
[----:B------:R4:W-:Y:S01]  /*35e0*/  @!P2 STG.E.64 desc[UR12][R4.64], R88 ;  /* 0x000000580400a986 */ /* 0x0009e2000c101b0c */
[----:B------:R-:W-:Y:S01]  /*35f0*/  ISETP.GE.AND P2, PT, R9, 0x4, PT ;  /* 0x000000040900780c */ /* 0x000fe20003f46270 */
[----:B------:R-:W5:Y:S01]  /*3600*/  @!P0 LDC R81, c[0x0][0x3d4] ;  /* 0x0000f500ff518b82 */ /* 0x000f620000000800 */
[----:B--2---:R-:W-:-:S05]  /*3610*/  @!P5 IMAD.WIDE R28, R75, 0x8, R28 ;  /* 0x000000084b1cd825 */ /* 0x004fca00078e021c */
[----:B------:R2:W-:Y:S01]  /*3620*/  @!P5 STG.E.64 desc[UR12][R28.64], R90 ;  /* 0x0000005a1c00d986 */ /* 0x0005e2000c101b0c */
[----:B------:R-:W-:Y:S01]  /*3630*/  ISETP.LT.OR P5, PT, R104, 0x2, !P3 ;  /* 0x000000026800780c */ /* 0x000fe20005fa1670 */
[----:B------:R-:W4:Y:S01]  /*3640*/  @!P1 LDC.64 R52, c[0x0][0x380] ;  /* 0x0000e000ff349b82 */ /* 0x000f220000000a00 */
[----:B---3--:R-:W-:-:S05]  /*3650*/  @!P4 IMAD.WIDE R38, R77, 0x8, R38 ;  /* 0x000000084d26c825 */ /* 0x008fca00078e0226 */
[----:B------:R-:W-:Y:S01]  /*3660*/  @!P4 STG.E.64 desc[UR12][R38.64], R92 ;  /* 0x0000005c2600c986 */ /* 0x000fe2000c101b0c */
[----:B------:R-:W-:Y:S01]  /*3670*/  ISETP.GE.AND P4, PT, R6, 0x2, PT ;  /* 0x000000020600780c */ /* 0x000fe20003f86270 */
[----:B------:R-:W3:Y:S01]  /*3680*/  @!P0 LDC.64 R70, c[0x0][0x380] ;  /* 0x0000e000ff468b82 */ /* 0x000ee20000000a00 */
[----:B-1----:R-:W-:-:S07]  /*3690*/  @!P1 IMAD R73, R79, 0x4, R0 ;  /* 0x000000044f499824 */ /* 0x002fce00078e0200 */
[----:B0-----:R-:W0:Y:S01]  /*36a0*/  @!P6 LDC.64 R2, c[0x0][0x380] ;  /* 0x0000e000ff02eb82 */ /* 0x001e220000000a00 */
[----:B-----5:R-:W-:Y:S02]  /*36b0*/  @!P0 IMAD R75, R81, 0x5, R0 ;  /* 0x00000005514b8824 */ /* 0x020fe400078e0200 */
[----:B----4-:R-:W-:-:S05]  /*36c0*/  @!P1 IMAD.WIDE R52, R73, 0x8, R52 ;  /* 0x0000000849349825 */ /* 0x010fca00078e0234 */
[----:B------:R-:W1:Y:S01]  /*36d0*/  @!P5 LDC R72, c[0x0][0x3d4] ;  /* 0x0000f500ff48db82 */ /* 0x000e620000000800 */
[----:B------:R-:W-:Y:S01]  /*36e0*/  VIADD R73, R0, UR4 ;  /* 0x0000000400497c36 */ /* 0x000fe20008000000 */
[----:B------:R-:W-:Y:S01]  /*36f0*/  @!P1 STG.E.64 desc[UR12][R52.64], R94 ;  /* 0x0000005e34009986 */ /* 0x000fe2000c101b0c */
[----:B------:R-:W-:Y:S01]  /*3700*/  ISETP.GE.AND P1, PT, R9, 0x5, PT ;  /* 0x000000050900780c */ /* 0x000fe20003f26270 */
[----:B---3--:R-:W-:-:S04]  /*3710*/  @!P0 IMAD.WIDE R70, R75, 0x8, R70 ;  /* 0x000000084b468825 */ /* 0x008fc800078e0246 */
[----:B------:R-:W3:Y:S01]  /*3720*/  @P4 LDC R0, c[0x0][0x3d4] ;  /* 0x0000f500ff004b82 */ /* 0x000ee20000000800 */
[----:B------:R1:W-:Y:S01]  /*3730*/  @!P0 STG.E.64 desc[UR12][R70.64], R64 ;  /* 0x0000004046008986 */ /* 0x0003e2000c101b0c */
[----:B------:R-:W-:Y:S01]  /*3740*/  ISETP.LT.OR P0, PT, R104, 0x2, !P2 ;  /* 0x000000026800780c */ /* 0x000fe20005701670 */
[----:B0-----:R-:W-:-:S05]  /*3750*/  @!P6 IMAD.WIDE R2, R73, 0x8, R2 ;  /* 0x000000084902e825 */ /* 0x001fca00078e0202 */
[----:B------:R-:W0:Y:S01]  /*3760*/  @P4 LDC.64 R4, c[0x0][0x380] ;  /* 0x0000e000ff044b82 */ /* 0x000e220000000a00 */
[----:B------:R0:W-:Y:S01]  /*3770*/  @!P6 STG.E.64 desc[UR12][R2.64], R96 ;  /* 0x000000600200e986 */ /* 0x0001e2000c101b0c */
[----:B------:R-:W-:-:S06]  /*3780*/  ISETP.LT.OR P6, PT, R104, 0x2, !P1 ;  /* 0x000000026800780c */ /* 0x000fcc0004fc1670 */
[----:B--2---:R-:W2:Y:S01]  /*3790*/  @!P5 LDC.64 R28, c[0x0][0x380] ;  /* 0x0000e000ff1cdb82 */ /* 0x004ea20000000a00 */
[----:B-1----:R-:W-:-:S07]  /*37a0*/  @!P5 IMAD R71, R72, 0x2, R73 ;  /* 0x000000024847d824 */ /* 0x002fce00078e0249 */
[----:B------:R-:W1:Y:S01]  /*37b0*/  @!P0 LDC R74, c[0x0][0x3d4] ;  /* 0x0000f500ff4a8b82 */ /* 0x000e620000000800 */
[----:B---3--:R-:W-:-:S07]  /*37c0*/  @P4 IMAD.IADD R65, R73, 0x1, R0 ;  /* 0x0000000149414824 */ /* 0x008fce00078e0200 */
[----:B------:R-:W3:Y:S01]  /*37d0*/  @!P6 LDC R76, c[0x0][0x3d4] ;  /* 0x0000f500ff4ceb82 */ /* 0x000ee20000000800 */
[----:B0-----:R-:W-:-:S05]  /*37e0*/  @P4 IMAD.WIDE R2, R65, 0x8, R4 ;  /* 0x0000000841024825 */ /* 0x001fca00078e0204 */
[----:B------:R0:W-:Y:S01]  /*37f0*/  @P4 STG.E.64 desc[UR12][R2.64], R98 ;  /* 0x0000006202004986 */ /* 0x0001e2000c101b0c */
[----:B------:R-:W-:Y:S01]  /*3800*/  ISETP.GE.AND P4, PT, R7, 0x6, PT ;  /* 0x000000060700780c */ /* 0x000fe20003f86270 */
[----:B------:R-:W4:Y:S01]  /*3810*/  @!P0 LDC.64 R38, c[0x0][0x380] ;  /* 0x0000e000ff268b82 */ /* 0x000f220000000a00 */
[----:B--2---:R-:W-:Y:S01]  /*3820*/  @!P5 IMAD.WIDE R4, R71, 0x8, R28 ;  /* 0x000000084704d825 */ /* 0x004fe200078e021c */
[----:B------:R-:W-:-:S04]  /*3830*/  VIMNMX R7, PT, PT, R8, R7, PT ;  /* 0x0000000708077248 */ /* 0x000fc80003fe0100 */
[----:B------:R2:W-:Y:S01]  /*3840*/  @!P5 STG.E.64 desc[UR12][R4.64], R100 ;  /* 0x000000640400d986 */ /* 0x0005e2000c101b0c */
[----:B------:R-:W-:Y:S01]  /*3850*/  ISETP.LT.OR P5, PT, R104, 0x2, !P4 ;  /* 0x000000026800780c */ /* 0x000fe200067a1670 */
[----:B------:R-:W5:Y:S01]  /*3860*/  @!P6 LDC.64 R52, c[0x0][0x380] ;  /* 0x0000e000ff34eb82 */ /* 0x000f620000000a00 */
[----:B-1----:R-:W-:Y:S01]  /*3870*/  @!P0 IMAD R29, R74, 0x3, R73 ;  /* 0x000000034a1d8824 */ /* 0x002fe200078e0249 */
[----:B---3--:R-:W-:-:S10]  /*3880*/  @!P6 LEA R65, R76, R73, 0x2 ;  /* 0x000000494c41e211 */ /* 0x008fd400078e10ff */
[----:B------:R-:W1:Y:S01]  /*3890*/  @!P5 LDC R0, c[0x0][0x3d4] ;  /* 0x0000f500ff00db82 */ /* 0x000e620000000800 */
[----:B----4-:R-:W-:-:S07]  /*38a0*/  @!P0 IMAD.WIDE R28, R29, 0x8, R38 ;  /* 0x000000081d1c8825 */ /* 0x010fce00078e0226 */
[----:B0-----:R-:W0:Y:S01]  /*38b0*/  @!P5 LDC.64 R2, c[0x0][0x380] ;  /* 0x0000e000ff02db82 */ /* 0x001e220000000a00 */
[----:B------:R3:W-:Y:S01]  /*38c0*/  @!P0 STG.E.64 desc[UR12][R28.64], R48 ;  /* 0x000000301c008986 */ /* 0x0007e2000c101b0c */
[----:B------:R-:W-:Y:S01]  /*38d0*/  ISETP.GE.AND P0, PT, R9, 0x1, PT ;  /* 0x000000010900780c */ /* 0x000fe20003f06270 */
[----:B-----5:R-:W-:-:S05]  /*38e0*/  @!P6 IMAD.WIDE R38, R65, 0x8, R52 ;  /* 0x000000084126e825 */ /* 0x020fca00078e0234 */
[----:B------:R-:W-:Y:S01]  /*38f0*/  @!P6 STG.E.64 desc[UR12][R38.64], R54 ;  /* 0x000000362600e986 */ /* 0x000fe2000c101b0c */
[----:B------:R-:W-:Y:S01]  /*3900*/  ISETP.LT.OR P6, PT, R104, 0x3, !P0 ;  /* 0x000000036800780c */ /* 0x000fe200047c1670 */
[----:B-1----:R-:W-:Y:S02]  /*3910*/  @!P5 IMAD R65, R0, 0x5, R73 ;  /* 0x000000050041d824 */ /* 0x002fe400078e0249 */
[----:B------:R-:W-:-:S10]  /*3920*/  VIADD R73, R73, UR4 ;  /* 0x0000000449497c36 */ /* 0x000fd40008000000 */
[----:B------:R-:W2:Y:S01]  /*3930*/  @!P6 LDC.64 R52, c[0x0][0x380] ;  /* 0x0000e000ff34eb82 */ /* 0x000ea20000000a00 */
[----:B0-----:R-:W-:-:S05]  /*3940*/  @!P5 IMAD.WIDE R2, R65, 0x8, R2 ;  /* 0x000000084102d825 */ /* 0x001fca00078e0202 */
[----:B------:R0:W-:Y:S01]  /*3950*/  @!P5 STG.E.64 desc[UR12][R2.64], R66 ;  /* 0x000000420200d986 */ /* 0x0001e2000c101b0c */
[----:B------:R-:W-:Y:S01]  /*3960*/  ISETP.GE.AND P5, PT, R9, 0x2, PT ;  /* 0x000000020900780c */ /* 0x000fe20003fa6270 */
[----:B--2---:R-:W-:-:S05]  /*3970*/  @!P6 IMAD.WIDE R4, R73, 0x8, R52 ;  /* 0x000000084904e825 */ /* 0x004fca00078e0234 */
[----:B------:R1:W-:Y:S01]  /*3980*/  @!P6 STG.E.64 desc[UR12][R4.64], R46 ;  /* 0x0000002e0400e986 */ /* 0x0003e2000c101b0c */
[----:B------:R-:W-:-:S13]  /*3990*/  ISETP.LT.OR P6, PT, R104, 0x3, !P5 ;  /* 0x000000036800780c */ /* 0x000fda0006fc1670 */
[----:B------:R-:W2:Y:S08]  /*39a0*/  @!P6 LDC R0, c[0x0][0x3d4] ;  /* 0x0000f500ff00eb82 */ /* 0x000eb00000000800 */
[----:B---3--:R-:W3:Y:S01]  /*39b0*/  @!P6 LDC.64 R28, c[0x0][0x380] ;  /* 0x0000e000ff1ceb82 */ /* 0x008ee20000000a00 */
[----:B--2---:R-:W-:-:S04]  /*39c0*/  @!P6 IMAD.IADD R9, R73, 0x1, R0 ;  /* 0x000000014909e824 */ /* 0x004fc800078e0200 */
[----:B---3--:R-:W-:-:S05]  /*39d0*/  @!P6 IMAD.WIDE R28, R9, 0x8, R28 ;  /* 0x00000008091ce825 */ /* 0x008fca00078e021c */
[----:B------:R2:W-:Y:S01]  /*39e0*/  @!P6 STG.E.64 desc[UR12][R28.64], R44 ;  /* 0x0000002c1c00e986 */ /* 0x0005e2000c101b0c */
[----:B------:R-:W-:-:S13]  /*39f0*/  ISETP.GE.AND P6, PT, R6, 0x3, PT ;  /* 0x000000030600780c */ /* 0x000fda0003fc6270 */
[----:B------:R-:W3:Y:S08]  /*3a00*/  @P6 LDC R0, c[0x0][0x3d4] ;  /* 0x0000f500ff006b82 */ /* 0x000ef00000000800 */
[----:B0-----:R-:W0:Y:S01]  /*3a10*/  @P6 LDC.64 R2, c[0x0][0x380] ;  /* 0x0000e000ff026b82 */ /* 0x001e220000000a00 */
[----:B---3--:R-:W-:-:S04]  /*3a20*/  @P6 IMAD R9, R0, 0x2, R73 ;  /* 0x0000000200096824 */ /* 0x008fc800078e0249 */
[----:B0-----:R-:W-:-:S05]  /*3a30*/  @P6 IMAD.WIDE R2, R9, 0x8, R2 ;  /* 0x0000000809026825 */ /* 0x001fca00078e0202 */
[----:B------:R0:W-:Y:S01]  /*3a40*/  @P6 STG.E.64 desc[UR12][R2.64], R42 ;  /* 0x0000002a02006986 */ /* 0x0001e2000c101b0c */
[----:B------:R-:W-:-:S13]  /*3a50*/  ISETP.LT.OR P6, PT, R104, 0x3, !P2 ;  /* 0x000000036800780c */ /* 0x000fda00057c1670 */
[----:B------:R-:W3:Y:S08]  /*3a60*/  @!P6 LDC R0, c[0x0][0x3d4] ;  /* 0x0000f500ff00eb82 */ /* 0x000ef00000000800 */
[----:B-1----:R-:W1:Y:S01]  /*3a70*/  @!P6 LDC.64 R4, c[0x0][0x380] ;  /* 0x0000e000ff04eb82 */ /* 0x002e620000000a00 */
[----:B---3--:R-:W-:-:S04]  /*3a80*/  @!P6 IMAD R9, R0, 0x3, R73 ;  /* 0x000000030009e824 */ /* 0x008fc800078e0249 */
[----:B-1----:R-:W-:-:S05]  /*3a90*/  @!P6 IMAD.WIDE R4, R9, 0x8, R4 ;  /* 0x000000080904e825 */ /* 0x002fca00078e0204 */
[----:B------:R1:W-:Y:S01]  /*3aa0*/  @!P6 STG.E.64 desc[UR12][R4.64], R40 ;  /* 0x000000280400e986 */ /* 0x0003e2000c101b0c */
[----:B------:R-:W-:-:S13]  /*3ab0*/  ISETP.LT.OR P6, PT, R104, 0x3, !P1 ;  /* 0x000000036800780c */ /* 0x000fda0004fc1670 */
[----:B------:R-:W3:Y:S08]  /*3ac0*/  @!P6 LDC R0, c[0x0][0x3d4] ;  /* 0x0000f500ff00eb82 */ /* 0x000ef00000000800 */
[----:B--2---:R-:W0:Y:S01]  /*3ad0*/  @!P6 LDC.64 R28, c[0x0][0x380] ;  /* 0x0000e000ff1ceb82 */ /* 0x004e220000000a00 */
[----:B---3--:R-:W-:-:S04]  /*3ae0*/  @!P6 IMAD R9, R0, 0x4, R73 ;  /* 0x000000040009e824 */ /* 0x008fc800078e0249 */
[----:B0-----:R-:W-:-:S05]  /*3af0*/  @!P6 IMAD.WIDE R2, R9, 0x8, R28 ;  /* 0x000000080902e825 */ /* 0x001fca00078e021c */
[----:B------:R0:W-:Y:S01]  /*3b00*/  @!P6 STG.E.64 desc[UR12][R2.64], R56 ;  /* 0x000000380200e986 */ /* 0x0001e2000c101b0c */
[----:B------:R-:W-:-:S13]  /*3b10*/  ISETP.LT.OR P6, PT, R104, 0x3, !P4 ;  /* 0x000000036800780c */ /* 0x000fda00067c1670 */
[----:B------:R-:W2:Y:S08]  /*3b20*/  @!P6 LDC R0, c[0x0][0x3d4] ;  /* 0x0000f500ff00eb82 */ /* 0x000eb00000000800 */
[----:B------:R-:W1:Y:S01]  /*3b30*/  @!P6 LDC.64 R28, c[0x0][0x380] ;  /* 0x0000e000ff1ceb82 */ /* 0x000e620000000a00 */
[----:B--2---:R-:W-:Y:S02]  /*3b40*/  @!P6 IMAD R9, R0, 0x5, R73 ;  /* 0x000000050009e824 */ /* 0x004fe400078e0249 */
[----:B------:R-:W-:-:S02]  /*3b50*/  VIADD R73, R73, UR4 ;  /* 0x0000000449497c36 */ /* 0x000fc40008000000 */
[----:B-1----:R-:W-:-:S05]  /*3b60*/  @!P6 IMAD.WIDE R4, R9, 0x8, R28 ;  /* 0x000000080904e825 */ /* 0x002fca00078e021c */
[----:B------:R1:W-:Y:S01]  /*3b70*/  @!P6 STG.E.64 desc[UR12][R4.64], R68 ;  /* 0x000000440400e986 */ /* 0x0003e2000c101b0c */
[----:B------:R-:W-:-:S13]  /*3b80*/  ISETP.LT.OR P6, PT, R104, 0x4, !P0 ;  /* 0x000000046800780c */ /* 0x000fda00047c1670 */
[----:B------:R-:W2:Y:S02]  /*3b90*/  @!P6 LDC.64 R28, c[0x0][0x380] ;  /* 0x0000e000ff1ceb82 */ /* 0x000ea40000000a00 */
[----:B--2---:R-:W-:-:S05]  /*3ba0*/  @!P6 IMAD.WIDE R28, R73, 0x8, R28 ;  /* 0x00000008491ce825 */ /* 0x004fca00078e021c */
[----:B------:R2:W-:Y:S01]  /*3bb0*/  @!P6 STG.E.64 desc[UR12][R28.64], R36 ;  /* 0x000000241c00e986 */ /* 0x0005e2000c101b0c */
[----:B------:R-:W-:-:S13]  /*3bc0*/  ISETP.LT.OR P6, PT, R104, 0x4, !P5 ;  /* 0x000000046800780c */ /* 0x000fda0006fc1670 */
[----:B------:R-:W3:Y:S08]  /*3bd0*/  @!P6 LDC R0, c[0x0][0x3d4] ;  /* 0x0000f500ff00eb82 */ /* 0x000ef00000000800 */
[----:B0-----:R-:W0:Y:S01]  /*3be0*/  @!P6 LDC.64 R2, c[0x0][0x380] ;  /* 0x0000e000ff02eb82 */ /* 0x001e220000000a00 */
[----:B---3--:R-:W-:-:S05]  /*3bf0*/  @!P6 IADD3 R9, PT, PT, R73, R0, RZ ;  /* 0x000000004909e210 */ /* 0x008fca0007ffe0ff */
[----:B0-----:R-:W-:-:S05]  /*3c00*/  @!P6 IMAD.WIDE R2, R9, 0x8, R2 ;  /* 0x000000080902e825 */ /* 0x001fca00078e0202 */
[----:B------:R0:W-:Y:S01]  /*3c10*/  @!P6 STG.E.64 desc[UR12][R2.64], R34 ;  /* 0x000000220200e986 */ /* 0x0001e2000c101b0c */
[----:B------:R-:W-:-:S13]  /*3c20*/  ISETP.LT.OR P6, PT, R104, 0x4, !P3 ;  /* 0x000000046800780c */ /* 0x000fda0005fc1670 */
[----:B------:R-:W3:Y:S08]  /*3c30*/  @!P6 LDC R0, c[0x0][0x3d4] ;  /* 0x0000f500ff00eb82 */ /* 0x000ef00000000800 */
[----:B-1----:R-:W1:Y:S01]  /*3c40*/  @!P6 LDC.64 R4, c[0x0][0x380] ;  /* 0x0000e000ff04eb82 */ /* 0x002e620000000a00 */
[----:B---3--:R-:W-:-:S04]  /*3c50*/  @!P6 IMAD R9, R0, 0x2, R73 ;  /* 0x000000020009e824 */ /* 0x008fc800078e0249 */
[----:B-1----:R-:W-:-:S05]  /*3c60*/  @!P6 IMAD.WIDE R4, R9, 0x8, R4 ;  /* 0x000000080904e825 */ /* 0x002fca00078e0204 */
[----:B------:R1:W-:Y:S01]  /*3c70*/  @!P6 STG.E.64 desc[UR12][R4.64], R32 ;  /* 0x000000200400e986 */ /* 0x0003e2000c101b0c */
[----:B------:R-:W-:-:S13]  /*3c80*/  ISETP.GE.AND P6, PT, R6, 0x4, PT ;  /* 0x000000040600780c */ /* 0x000fda0003fc6270 */
[----:B------:R-:W3:Y:S08]  /*3c90*/  @P6 LDC R0, c[0x0][0x3d4] ;  /* 0x0000f500ff006b82 */ /* 0x000ef00000000800 */
[----:B--2---:R-:W0:Y:S01]  /*3ca0*/  @P6 LDC.64 R28, c[0x0][0x380] ;  /* 0x0000e000ff1c6b82 */ /* 0x004e220000000a00 */
[----:B---3--:R-:W-:-:S04]  /*3cb0*/  @P6 IMAD R9, R0, 0x3, R73 ;  /* 0x0000000300096824 */ /* 0x008fc800078e0249 */
[----:B0-----:R-:W-:-:S05]  /*3cc0*/  @P6 IMAD.WIDE R2, R9, 0x8, R28 ;  /* 0x0000000809026825 */ /* 0x001fca00078e021c */
[----:B------:R0:W-:Y:S01]  /*3cd0*/  @P6 STG.E.64 desc[UR12][R2.64], R30 ;  /* 0x0000001e02006986 */ /* 0x0001e2000c101b0c */
[----:B------:R-:W-:Y:S02]  /*3ce0*/  ISETP.LT.OR P6, PT, R104, 0x4, !P1 ;  /* 0x000000046800780c */ /* 0x000fe40004fc1670 */
[----:B------:R-:W-:-:S11]  /*3cf0*/  ISETP.LT.OR P1, PT, R8, 0x6, !P1 ;  /* 0x000000060800780c */ /* 0x000fd60004f21670 */
[----:B------:R-:W2:Y:S08]  /*3d00*/  @!P6 LDC R0, c[0x0][0x3d4] ;  /* 0x0000f500ff00eb82 */ /* 0x000eb00000000800 */
[----:B------:R-:W1:Y:S08]  /*3d10*/  @!P6 LDC.64 R28, c[0x0][0x380] ;  /* 0x0000e000ff1ceb82 */ /* 0x000e700000000a00 */
[----:B------:R-:W3:Y:S01]  /*3d20*/  @!P1 LDC R36, c[0x0][0x3d4] ;  /* 0x0000f500ff249b82 */ /* 0x000ee20000000800 */
[----:B--2---:R-:W-:-:S04]  /*3d30*/  @!P6 IMAD R9, R0, 0x4, R73 ;  /* 0x000000040009e824 */ /* 0x004fc800078e0249 */
[----:B-1----:R-:W-:-:S05]  /*3d40*/  @!P6 IMAD.WIDE R4, R9, 0x8, R28 ;  /* 0x000000080904e825 */ /* 0x002fca00078e021c */
[----:B------:R1:W-:Y:S01]  /*3d50*/  @!P6 STG.E.64 desc[UR12][R4.64], R58 ;  /* 0x0000003a0400e986 */ /* 0x0003e2000c101b0c */
[C---:B------:R-:W-:Y:S02]  /*3d60*/  ISETP.LT.OR P6, PT, R104.reuse, 0x4, !P4 ;  /* 0x000000046800780c */ /* 0x040fe400067c1670 */
[----:B------:R-:W-:-:S11]  /*3d70*/  ISETP.LT.OR P4, PT, R104, 0x5, !P4 ;  /* 0x000000056800780c */ /* 0x000fd60006781670 */
[----:B------:R-:W2:Y:S08]  /*3d80*/  @!P6 LDC R0, c[0x0][0x3d4] ;  /* 0x0000f500ff00eb82 */ /* 0x000eb00000000800 */
[----:B------:R-:W0:Y:S01]  /*3d90*/  @!P6 LDC.64 R28, c[0x0][0x380] ;  /* 0x0000e000ff1ceb82 */ /* 0x000e220000000a00 */
[----:B--2---:R-:W-:Y:S02]  /*3da0*/  @!P6 IMAD R9, R0, 0x5, R73 ;  /* 0x000000050009e824 */ /* 0x004fe400078e0249 */
[----:B------:R-:W-:-:S02]  /*3db0*/  VIADD R73, R73, UR4 ;  /* 0x0000000449497c36 */ /* 0x000fc40008000000 */
[----:B0-----:R-:W-:-:S05]  /*3dc0*/  @!P6 IMAD.WIDE R2, R9, 0x8, R28 ;  /* 0x000000080902e825 */ /* 0x001fca00078e021c */
[----:B------:R-:W-:Y:S01]  /*3dd0*/  @!P6 STG.E.64 desc[UR12][R2.64], R82 ;  /* 0x000000520200e986 */ /* 0x000fe2000c101b0c */
[----:B------:R-:W-:Y:S02]  /*3de0*/  ISETP.LT.OR P6, PT, R104, 0x5, !P0 ;  /* 0x000000056800780c */ /* 0x000fe400047c1670 */
[----:B------:R-:W-:-:S11]  /*3df0*/  ISETP.LT.OR P0, PT, R8, 0x6, !P0 ;  /* 0x000000060800780c */ /* 0x000fd60004701670 */
[----:B------:R-:W0:Y:S02]  /*3e00*/  @!P6 LDC.64 R28, c[0x0][0x380] ;  /* 0x0000e000ff1ceb82 */ /* 0x000e240000000a00 */
[----:B0-----:R-:W-:-:S05]  /*3e10*/  @!P6 IMAD.WIDE R28, R73, 0x8, R28 ;  /* 0x00000008491ce825 */ /* 0x001fca00078e021c */
[----:B------:R0:W-:Y:S01]  /*3e20*/  @!P6 STG.E.64 desc[UR12][R28.64], R26 ;  /* 0x0000001a1c00e986 */ /* 0x0001e2000c101b0c */
[----:B------:R-:W-:Y:S02]  /*3e30*/  ISETP.LT.OR P6, PT, R104, 0x5, !P5 ;  /* 0x000000056800780c */ /* 0x000fe40006fc1670 */
[----:B------:R-:W-:-:S11]  /*3e40*/  ISETP.LT.OR P5, PT, R8, 0x6, !P5 ;  /* 0x000000060800780c */ /* 0x000fd60006fa1670 */
[----:B------:R-:W2:Y:S08]  /*3e50*/  @!P6 LDC R0, c[0x0][0x3d4] ;  /* 0x0000f500ff00eb82 */ /* 0x000eb00000000800 */
[----:B-1----:R-:W1:Y:S08]  /*3e60*/  @!P6 LDC.64 R4, c[0x0][0x380] ;  /* 0x0000e000ff04eb82 */ /* 0x002e700000000a00 */
[----:B------:R-:W4:Y:S01]  /*3e70*/  @!P5 LDC R30, c[0x0][0x3d4] ;  /* 0x0000f500ff1edb82 */ /* 0x000f220000000800 */
[----:B--2---:R-:W-:-:S07]  /*3e80*/  @!P6 IMAD.IADD R9, R73, 0x1, R0 ;  /* 0x000000014909e824 */ /* 0x004fce00078e0200 */
[----:B0-----:R-:W0:Y:S01]  /*3e90*/  @!P1 LDC.64 R28, c[0x0][0x380] ;  /* 0x0000e000ff1c9b82 */ /* 0x001e220000000a00 */
[----:B-1----:R-:W-:-:S05]  /*3ea0*/  @!P6 IMAD.WIDE R4, R9, 0x8, R4 ;  /* 0x000000080904e825 */ /* 0x002fca00078e0204 */
[----:B------:R1:W-:Y:S01]  /*3eb0*/  @!P6 STG.E.64 desc[UR12][R4.64], R24 ;  /* 0x000000180400e986 */ /* 0x0003e2000c101b0c */
[----:B------:R-:W-:Y:S02]  /*3ec0*/  ISETP.LT.OR P6, PT, R104, 0x5, !P3 ;  /* 0x000000056800780c */ /* 0x000fe40005fc1670 */
[----:B------:R-:W-:-:S11]  /*3ed0*/  ISETP.LT.OR P3, PT, R8, 0x6, !P3 ;  /* 0x000000060800780c */ /* 0x000fd60005f61670 */
[----:B------:R-:W2:Y:S08]  /*3ee0*/  @!P6 LDC R0, c[0x0][0x3d4] ;  /* 0x0000f500ff00eb82 */ /* 0x000eb00000000800 */
[----:B------:R-:W5:Y:S08]  /*3ef0*/  @!P6 LDC.64 R2, c[0x0][0x380] ;  /* 0x0000e000ff02eb82 */ /* 0x000f700000000a00 */
[----:B------:R-:W0:Y:S01]  /*3f00*/  @!P3 LDC R32, c[0x0][0x3d4] ;  /* 0x0000f500ff20bb82 */ /* 0x000e220000000800 */
[----:B--2---:R-:W-:-:S07]  /*3f10*/  @!P6 IMAD R9, R0, 0x2, R73 ;  /* 0x000000020009e824 */ /* 0x004fce00078e0249 */
[----:B-1----:R-:W1:Y:S01]  /*3f20*/  @!P3 LDC.64 R24, c[0x0][0x380] ;  /* 0x0000e000ff18bb82 */ /* 0x002e620000000a00 */
[----:B-----5:R-:W-:-:S05]  /*3f30*/  @!P6 IMAD.WIDE R2, R9, 0x8, R2 ;  /* 0x000000080902e825 */ /* 0x020fca00078e0202 */
[----:B------:R2:W-:Y:S01]  /*3f40*/  @!P6 STG.E.64 desc[UR12][R2.64], R22 ;  /* 0x000000160200e986 */ /* 0x0005e2000c101b0c */
[----:B------:R-:W-:Y:S02]  /*3f50*/  ISETP.LT.OR P6, PT, R104, 0x5, !P2 ;  /* 0x000000056800780c */ /* 0x000fe400057c1670 */
[----:B------:R-:W-:-:S11]  /*3f60*/  ISETP.LT.OR P2, PT, R8, 0x6, !P2 ;  /* 0x000000060800780c */ /* 0x000fd60005741670 */
[----:B------:R-:W5:Y:S08]  /*3f70*/  @!P6 LDC R0, c[0x0][0x3d4] ;  /* 0x0000f500ff00eb82 */ /* 0x000f700000000800 */
[----:B------:R-:W3:Y:S08]  /*3f80*/  @!P6 LDC.64 R26, c[0x0][0x380] ;  /* 0x0000e000ff1aeb82 */ /* 0x000ef00000000a00 */
[----:B------:R-:W4:Y:S01]  /*3f90*/  @!P2 LDC R34, c[0x0][0x3d4] ;  /* 0x0000f500ff22ab82 */ /* 0x000f220000000800 */
[----:B-----5:R-:W-:-:S07]  /*3fa0*/  @!P6 IMAD R9, R0, 0x3, R73 ;  /* 0x000000030009e824 */ /* 0x020fce00078e0249 */
[----:B--2---:R-:W2:Y:S01]  /*3fb0*/  @!P5 LDC.64 R22, c[0x0][0x380] ;  /* 0x0000e000ff16db82 */ /* 0x004ea20000000a00 */
[----:B---3--:R-:W-:-:S07]  /*3fc0*/  @!P6 IMAD.WIDE R4, R9, 0x8, R26 ;  /* 0x000000080904e825 */ /* 0x008fce00078e021a */
[----:B------:R-:W3:Y:S01]  /*3fd0*/  @!P2 LDC.64 R26, c[0x0][0x380] ;  /* 0x0000e000ff1aab82 */ /* 0x000ee20000000a00 */
[----:B------:R5:W-:Y:S01]  /*3fe0*/  @!P6 STG.E.64 desc[UR12][R4.64], R20 ;  /* 0x000000140400e986 */ /* 0x000be2000c101b0c */
[----:B------:R-:W-:-:S06]  /*3ff0*/  ISETP.GE.AND P6, PT, R6, 0x5, PT ;  /* 0x000000050600780c */ /* 0x000fcc0003fc6270 */
[----:B------:R-:W0:Y:S08]  /*4000*/  @!P4 LDC R6, c[0x0][0x3d4] ;  /* 0x0000f500ff06cb82 */ /* 0x000e300000000800 */
[----:B------:R-:W1:Y:S08]  /*4010*/  @P6 LDC R0, c[0x0][0x3d4] ;  /* 0x0000f500ff006b82 */ /* 0x000e700000000800 */
[----:B------:R-:W2:Y:S01]  /*4020*/  @P6 LDC.64 R2, c[0x0][0x380] ;  /* 0x0000e000ff026b82 */ /* 0x000ea20000000a00 */
[----:B0-----:R-:W-:-:S07]  /*4030*/  @!P4 IMAD R31, R6, 0x5, R73 ;  /* 0x00000005061fc824 */ /* 0x001fce00078e0249 */
[----:B-----5:R-:W0:Y:S08]  /*4040*/  @!P4 LDC.64 R4, c[0x0][0x380] ;  /* 0x0000e000ff04cb82 */ /* 0x020e300000000a00 */
[----:B------:R-:W5:Y:S01]  /*4050*/  @!P0 LDC.64 R20, c[0x0][0x380] ;  /* 0x0000e000ff148b82 */ /* 0x000f620000000a00 */
[----:B-1----:R-:W-:Y:S01]  /*4060*/  @P6 LEA R9, R0, R73, 0x2 ;  /* 0x0000004900096211 */ /* 0x002fe200078e10ff */
[----:B------:R-:W-:-:S04]  /*4070*/  VIADD R73, R73, UR4 ;  /* 0x0000000449497c36 */ /* 0x000fc80008000000 */
[----:B----4-:R-:W-:Y:S02]  /*4080*/  @!P2 IMAD R33, R34, 0x3, R73 ;  /* 0x000000032221a824 */ /* 0x010fe400078e0249 */
[----:B--2---:R-:W-:-:S04]  /*4090*/  @P6 IMAD.WIDE R2, R9, 0x8, R2 ;  /* 0x0000000809026825 */ /* 0x004fc800078e0202 */
[----:B------:R-:W-:Y:S01]  /*40a0*/  @!P5 IMAD.IADD R9, R73, 0x1, R30 ;  /* 0x000000014909d824 */ /* 0x000fe200078e021e */
[----:B------:R1:W-:Y:S01]  /*40b0*/  @P6 STG.E.64 desc[UR12][R2.64], R60 ;  /* 0x0000003c02006986 */ /* 0x0003e2000c101b0c */
[----:B------:R-:W-:Y:S01]  /*40c0*/  ISETP.GE.AND P6, PT, R7, 0x6, PT ;  /* 0x000000060700780c */ /* 0x000fe20003fc6270 */
[----:B------:R-:W-:Y:S02]  /*40d0*/  @!P1 IMAD R35, R36, 0x4, R73 ;  /* 0x0000000424239824 */ /* 0x000fe400078e0249 */
[----:B0-----:R-:W-:-:S04]  /*40e0*/  @!P4 IMAD.WIDE R4, R31, 0x8, R4 ;  /* 0x000000081f04c825 */ /* 0x001fc800078e0204 */
[----:B------:R-:W-:Y:S01]  /*40f0*/  @!P3 IMAD R31, R32, 0x2, R73 ;  /* 0x00000002201fb824 */ /* 0x000fe200078e0249 */
[----:B------:R0:W-:Y:S01]  /*4100*/  @!P4 STG.E.64 desc[UR12][R4.64], R50 ;  /* 0x000000320400c986 */ /* 0x0001e2000c101b0c */
[----:B------:R-:W-:-:S04]  /*4110*/  @!P5 IMAD.WIDE R8, R9, 0x8, R22 ;  /* 0x000000080908d825 */ /* 0x000fc800078e0216 */
[----:B-----5:R-:W-:-:S04]  /*4120*/  @!P0 IMAD.WIDE R6, R73, 0x8, R20 ;  /* 0x0000000849068825 */ /* 0x020fc800078e0214 */
[----:B------:R-:W-:Y:S01]  /*4130*/  @!P3 IMAD.WIDE R20, R31, 0x8, R24 ;  /* 0x000000081f14b825 */ /* 0x000fe200078e0218 */
[----:B------:R0:W-:Y:S03]  /*4140*/  @!P0 STG.E.64 desc[UR12][R6.64], R16 ;  /* 0x0000001006008986 */ /* 0x0001e6000c101b0c */
[----:B---3--:R-:W-:Y:S01]  /*4150*/  @!P2 IMAD.WIDE R22, R33, 0x8, R26 ;  /* 0x000000082116a825 */ /* 0x008fe200078e021a */
[----:B------:R0:W-:Y:S03]  /*4160*/  @!P5 STG.E.64 desc[UR12][R8.64], R14 ;  /* 0x0000000e0800d986 */ /* 0x0001e6000c101b0c */
[----:B-1----:R-:W-:Y:S01]  /*4170*/  @!P1 IMAD.WIDE R2, R35, 0x8, R28 ;  /* 0x0000000823029825 */ /* 0x002fe200078e021c */
[----:B------:R0:W-:Y:S04]  /*4180*/  @!P3 STG.E.64 desc[UR12][R20.64], R12 ;  /* 0x0000000c1400b986 */ /* 0x0001e8000c101b0c */
[----:B------:R0:W-:Y:S04]  /*4190*/  @!P2 STG.E.64 desc[UR12][R22.64], R10 ;  /* 0x0000000a1600a986 */ /* 0x0001e8000c101b0c */
[----:B------:R0:W-:Y:S01]  /*41a0*/  @!P1 STG.E.64 desc[UR12][R2.64], R62 ;  /* 0x0000003e02009986 */ /* 0x0001e2000c101b0c */
[----:B------:R-:W-:Y:S05]  /*41b0*/  @!P6 EXIT ;  /* 0x000000000000e94d */ /* 0x000fea0003800000 */
[----:B------:R-:W1:Y:S08]  /*41c0*/  LDC R0, c[0x0][0x3d4] ;  /* 0x0000f500ff007b82 */ /* 0x000e700000000800 */
[----:B0-----:R-:W0:Y:S01]  /*41d0*/  LDC.64 R2, c[0x0][0x380] ;  /* 0x0000e000ff027b82 */ /* 0x001e220000000a00 */
[----:B-1----:R-:W-:-:S04]  /*41e0*/  IMAD R5, R0, 0x5, R73 ;  /* 0x0000000500057824 */ /* 0x002fc800078e0249 */
[----:B0-----:R-:W-:-:S05]  /*41f0*/  IMAD.WIDE R2, R5, 0x8, R2 ;  /* 0x0000000805027825 */ /* 0x001fca00078e0202 */
[----:B------:R-:W-:Y:S01]  /*4200*/  STG.E.64 desc[UR12][R2.64], R18 ;  /* 0x0000001202007986 */ /* 0x000fe2000c101b0c */
[----:B------:R-:W-:Y:S05]  /*4210*/  EXIT ;  /* 0x000000000000794d */ /* 0x000fea0003800000 */
.L_x_20:
[----:B------:R-:W-:-:S00]  /*4220*/  BRA `(.L_x_20) ;  /* 0xfffffffc00fc7947 */ /* 0x000fc0000383ffff */
[----:B------:R-:W-:-:S00]  /*4230*/  NOP ;  /* 0x0000000000007918 */ /* 0x000fc00000000000 */
        /* <DEDUP_REMOVED lines=12> */
.L_x_55:


//--------------------- .text._Z11kernel__3_1PdS_S_iiiiiiiiiiiiiiiiii --------------------------
	.section	.text._Z11kernel__3_1PdS_S_iiiiiiiiiiiiiiiiii,"ax",@progbits
	.align	128
        .global         _Z11kernel__3_1PdS_S_iiiiiiiiiiiiiiiiii
        .type           _Z11kernel__3_1PdS_S_iiiiiiiiiiiiiiiiii,@function
        .size           _Z11kernel__3_1PdS_S_iiiiiiiiiiiiiiiiii,(.L_x_56 - _Z11kernel__3_1PdS_S_iiiiiiiiiiiiiiiiii)
        .other          _Z11kernel__3_1PdS_S_iiiiiiiiiiiiiiiiii,@"STO_CUDA_ENTRY STV_DEFAULT"
_Z11kernel__3_1PdS_S_iiiiiiiiiiiiiiiiii:
.text._Z11kernel__3_1PdS_S_iiiiiiiiiiiiiiiiii:
[----:B------:R-:W-:Y:S08]  /*0000*/  LDC R1, c[0x0][0x37c] ;  /* 0x0000df00ff017b82 */ /* 0x000ff00000000800 */
[----:B------:R-:W0:Y:S01]  /*0010*/  LDC R8, c[0x0][0x3b4] ;  /* 0x0000ed00ff087b82 */ /* 0x000e220000000800 */
[----:B------:R-:W0:Y:S01]  /*0020*/  LDCU.64 UR4, c[0x0][0x3b8] ;  /* 0x00007700ff0477ac */ /* 0x000e220008000a00 */
[----:B------:R-:W1:Y:S01]  /*0030*/  S2R R109, SR_TID.Y ;  /* 0x00000000006d7919 */ /* 0x000e620000002200 */
[----:B------:R-:W-:-:S02]  /*0040*/  CS2R R14, SRZ ;  /* 0x00000000000e7805 */ /* 0x000fc4000001ff00 */
[----:B------:R-:W-:Y:S01]  /*0050*/  CS2R R16, SRZ ;  /* 0x0000000000107805 */ /* 0x000fe2000001ff00 */
[----:B------:R-:W2:Y:S01]  /*0060*/  LDCU.64 UR6, c[0x0][0x3c0] ;  /* 0x00007800ff0677ac */ /* 0x000ea20008000a00 */
[----:B------:R-:W3:Y:S01]  /*0070*/  S2R R110, SR_TID.X ;  /* 0x00000000006e7919 */ /* 0x000ee20000002100 */
[----:B------:R-:W-:Y:S01]  /*0080*/  CS2R R18, SRZ ;  /* 0x0000000000127805 */ /* 0x000fe2000001ff00 */
[----:B------:R-:W4:Y:S01]  /*0090*/  LDC.64 R74, c[0x0][0x3a0] ;  /* 0x0000e800ff4a7b82 */ /* 0x000f220000000a00 */
[----:B------:R-:W-:Y:S02]  /*00a0*/  CS2R R20, SRZ ;  /* 0x0000000000147805 */ /* 0x000fe4000001ff00 */
[----:B------:R-:W-:Y:S02]  /*00b0*/  CS2R R22, SRZ ;  /* 0x0000000000167805 */ /* 0x000fe4000001ff00 */
[----:B------:R-:W-:Y:S02]  /*00c0*/  CS2R R24, SRZ ;  /* 0x0000000000187805 */ /* 0x000fe4000001ff00 */
[----:B------:R-:W-:-:S02]  /*00d0*/  CS2R R26, SRZ ;  /* 0x00000000001a7805 */ /* 0x000fc4000001ff00 */
[----:B------:R-:W-:Y:S02]  /*00e0*/  CS2R R28, SRZ ;  /* 0x00000000001c7805 */ /* 0x000fe4000001ff00 */
[----:B------:R-:W-:Y:S02]  /*00f0*/  CS2R R30, SRZ ;  /* 0x00000000001e7805 */ /* 0x000fe4000001ff00 */
[----:B------:R-:W-:Y:S01]  /*0100*/  CS2R R32, SRZ ;  /* 0x0000000000207805 */ /* 0x000fe2000001ff00 */
[----:B------:R-:W5:Y:S01]  /*0110*/  LDC R108, c[0x0][0x3a8] ;  /* 0x0000ea00ff6c7b82 */ /* 0x000f620000000800 */
[----:B------:R-:W-:Y:S02]  /*0120*/  CS2R R34, SRZ ;  /* 0x0000000000227805 */ /* 0x000fe4000001ff00 */
[----:B------:R-:W-:Y:S02]  /*0130*/  CS2R R36, SRZ ;  /* 0x0000000000247805 */ /* 0x000fe4000001ff00 */
[----:B------:R-:W-:-:S02]  /*0140*/  CS2R R38, SRZ ;  /* 0x0000000000267805 */ /* 0x000fc4000001ff00 */
[----:B------:R-:W-:Y:S02]  /*0150*/  CS2R R40, SRZ ;  /* 0x0000000000287805 */ /* 0x000fe4000001ff00 */
[----:B------:R-:W-:Y:S02]  /*0160*/  CS2R R42, SRZ ;  /* 0x00000000002a7805 */ /* 0x000fe4000001ff00 */
[----:B------:R-:W-:Y:S02]  /*0170*/  CS2R R44, SRZ ;  /* 0x00000000002c7805 */ /* 0x000fe4000001ff00 */
[----:B------:R-:W-:Y:S01]  /*0180*/  CS2R R46, SRZ ;  /* 0x00000000002e7805 */ /* 0x000fe2000001ff00 */
[----:B0-----:R-:W-:Y:S01]  /*0190*/  IMAD R0, R8, UR4, RZ ;  /* 0x0000000408007c24 */ /* 0x001fe2000f8e02ff */
[----:B------:R-:W0:Y:S01]  /*01a0*/  S2UR UR4, SR_CTAID.X ;  /* 0x00000000000479c3 */ /* 0x000e220000002500 */
[----:B------:R-:W-:Y:S02]  /*01b0*/  CS2R R48, SRZ ;  /* 0x0000000000307805 */ /* 0x000fe4000001ff00 */
[----:B------:R-:W-:Y:S01]  /*01c0*/  CS2R R50, SRZ ;  /* 0x0000000000327805 */ /* 0x000fe2000001ff00 */
[----:B------:R-:W-:Y:S01]  /*01d0*/  IMAD R4, R0, UR5, RZ ;  /* 0x0000000500047c24 */ /* 0x000fe2000f8e02ff */
[----:B------:R-:W-:-:S02]  /*01e0*/  CS2R R52, SRZ ;  /* 0x0000000000347805 */ /* 0x000fc4000001ff00 */
[----:B------:R-:W-:Y:S02]  /*01f0*/  CS2R R54, SRZ ;  /* 0x0000000000367805 */ /* 0x000fe4000001ff00 */
[----:B------:R-:W-:Y:S01]  /*0200*/  CS2R R56, SRZ ;  /* 0x0000000000387805 */ /* 0x000fe2000001ff00 */
[----:B--2---:R-:W-:Y:S01]  /*0210*/  IMAD R5, R4, UR6, RZ ;  /* 0x0000000604057c24 */ /* 0x004fe2000f8e02ff */
[----:B------:R-:W-:Y:S01]  /*0220*/  IABS R12, R4 ;  /* 0x00000004000c7213 */ /* 0x000fe20000000000 */
[----:B------:R-:W2:Y:S01]  /*0230*/  LDC.64 R106, c[0x0][0x398] ;  /* 0x0000e600ff6a7b82 */ /* 0x000ea20000000a00 */
[----:B-1----:R-:W-:Y:S01]  /*0240*/  LOP3.LUT R79, R109, 0xf, RZ, 0xc0, !PT ;  /* 0x0000000f6d4f7812 */ /* 0x002fe200078ec0ff */
[----:B------:R-:W-:Y:S01]  /*0250*/  IMAD R6, R5, UR7, RZ ;  /* 0x0000000705067c24 */ /* 0x000fe2000f8e02ff */
[----:B------:R-:W-:Y:S02]  /*0260*/  IABS R10, R5 ;  /* 0x00000005000a7213 */ /* 0x000fe40000000000 */
[----:B------:R-:W-:-:S02]  /*0270*/  CS2R R58, SRZ ;  /* 0x00000000003a7805 */ /* 0x000fc4000001ff00 */
[----:B------:R-:W-:Y:S01]  /*0280*/  IABS R11, R5 ;  /* 0x00000005000b7213 */ /* 0x000fe20000000000 */
[----:B------:R-:W1:Y:S01]  /*0290*/  I2F.U32.RP R7, R6 ;  /* 0x0000000600077306 */ /* 0x000e620000209000 */
[----:B------:R-:W-:Y:S01]  /*02a0*/  IMAD.MOV R9, RZ, RZ, -R6 ;  /* 0x000000ffff097224 */ /* 0x000fe200078e0a06 */
[----:B------:R-:W-:Y:S01]  /*02b0*/  ISETP.NE.U32.AND P2, PT, R6, RZ, PT ;  /* 0x000000ff0600720c */ /* 0x000fe20003f45070 */
[----:B-----5:R-:W-:Y:S01]  /*02c0*/  IMAD.HI R71, R108, 0x2aaaaaab, RZ ;  /* 0x2aaaaaab6c477827 */ /* 0x020fe200078e02ff */
[----:B---3--:R-:W-:Y:S02]  /*02d0*/  LOP3.LUT R112, R110, 0xf, RZ, 0xc0, !PT ;  /* 0x0000000f6e707812 */ /* 0x008fe400078ec0ff */
[----:B------:R-:W-:Y:S02]  /*02e0*/  CS2R R60, SRZ ;  /* 0x00000000003c7805 */ /* 0x000fe4000001ff00 */
[----:B------:R-:W-:Y:S01]  /*02f0*/  CS2R R62, SRZ ;  /* 0x00000000003e7805 */ /* 0x000fe2000001ff00 */
[----:B------:R-:W-:Y:S01]  /*0300*/  IMAD.MOV R11, RZ, RZ, -R11 ;  /* 0x000000ffff0b7224 */ /* 0x000fe200078e0a0b */
[----:B------:R-:W-:-:S02]  /*0310*/  LEA.HI R73, R71, R71, RZ, 0x1 ;  /* 0x0000004747497211 */ /* 0x000fc400078f08ff */
[----:B------:R-:W-:Y:S02]  /*0320*/  CS2R R64, SRZ ;  /* 0x0000000000407805 */ /* 0x000fe4000001ff00 */
[----:B------:R-:W-:Y:S02]  /*0330*/  CS2R R66, SRZ ;  /* 0x0000000000427805 */ /* 0x000fe4000001ff00 */
[----:B------:R-:W-:Y:S01]  /*0340*/  CS2R R68, SRZ ;  /* 0x0000000000447805 */ /* 0x000fe2000001ff00 */
[----:B------:R-:W3:Y:S01]  /*0350*/  LDCU.64 UR10, c[0x0][0x358] ;  /* 0x00006b00ff0a77ac */ /* 0x000ee20008000a00 */
[----:B------:R-:W-:Y:S01]  /*0360*/  IMAD R103, R73, -0x6, R108 ;  /* 0xfffffffa49677824 */ /* 0x000fe200078e026c */
[----:B-1----:R-:W1:Y:S01]  /*0370*/  MUFU.RCP R7, R7 ;  /* 0x0000000700077308 */ /* 0x002e620000001000 */
[----:B--2---:R-:W-:-:S05]  /*0380*/  IMAD.HI R70, R107, 0x2aaaaaab, RZ ;  /* 0x2aaaaaab6b467827 */ /* 0x004fca00078e02ff */
[----:B------:R-:W-:Y:S02]  /*0390*/  LEA.HI R72, R70, R70, RZ, 0x1 ;  /* 0x0000004646487211 */ /* 0x000fe400078f08ff */
[----:B------:R-:W-:Y:S01]  /*03a0*/  CS2R R70, SRZ ;  /* 0x0000000000467805 */ /* 0x000fe2000001ff00 */
[----:B-1----:R-:W-:-:S04]  /*03b0*/  VIADD R2, R7, 0xffffffe ;  /* 0x0ffffffe07027836 */ /* 0x002fc80000000000 */
[----:B------:R1:W2:Y:S02]  /*03c0*/  F2I.FTZ.U32.TRUNC.NTZ R3, R2 ;  /* 0x0000000200037305 */ /* 0x0002a4000021f000 */
[----:B-1----:R-:W-:Y:S02]  /*03d0*/  IMAD.MOV.U32 R2, RZ, RZ, RZ ;  /* 0x000000ffff027224 */ /* 0x002fe400078e00ff */
[----:B--2---:R-:W-:-:S04]  /*03e0*/  IMAD R9, R9, R3, RZ ;  /* 0x0000000309097224 */ /* 0x004fc800078e02ff */
[----:B------:R-:W-:-:S04]  /*03f0*/  IMAD.HI.U32 R3, R3, R9, R2 ;  /* 0x0000000903037227 */ /* 0x000fc800078e0002 */
[----:B------:R-:W-:Y:S02]  /*0400*/  IMAD.MOV.U32 R9, RZ, RZ, R10 ;  /* 0x000000ffff097224 */ /* 0x000fe400078e000a */
[----:B0-----:R-:W-:Y:S02]  /*0410*/  IMAD.HI.U32 R99, R3, UR4, RZ ;  /* 0x0000000403637c27 */ /* 0x001fe4000f8e00ff */
[----:B------:R-:W0:Y:S03]  /*0420*/  I2F.RP R7, R9 ;  /* 0x0000000900077306 */ /* 0x000e260000209400 */
[----:B------:R-:W-:-:S05]  /*0430*/  IADD3 R3, PT, PT, -R99, RZ, RZ ;  /* 0x000000ff63037210 */ /* 0x000fca0007ffe1ff */
[----:B------:R-:W-:-:S05]  /*0440*/  IMAD R3, R6, R3, UR4 ;  /* 0x0000000406037e24 */ /* 0x000fca000f8e0203 */
[----:B------:R-:W-:Y:S01]  /*0450*/  ISETP.GE.U32.AND P0, PT, R3, R6, PT ;  /* 0x000000060300720c */ /* 0x000fe20003f06070 */
[----:B0-----:R-:W0:-:S12]  /*0460*/  MUFU.RCP R7, R7 ;  /* 0x0000000700077308 */ /* 0x001e180000001000 */
[----:B------:R-:W-:Y:S02]  /*0470*/  @P0 IMAD.IADD R3, R3, 0x1, -R6 ;  /* 0x0000000103030824 */ /* 0x000fe400078e0a06 */
[----:B------:R-:W-:-:S03]  /*0480*/  @P0 VIADD R99, R99, 0x1 ;  /* 0x0000000163630836 */ /* 0x000fc60000000000 */
[----:B------:R-:W-:Y:S01]  /*0490*/  ISETP.GE.U32.AND P1, PT, R3, R6, PT ;  /* 0x000000060300720c */ /* 0x000fe20003f26070 */
[----:B0-----:R-:W-:-:S04]  /*04a0*/  VIADD R2, R7, 0xffffffe ;  /* 0x0ffffffe07027836 */ /* 0x001fc80000000000 */
[----:B------:R0:W1:Y:S08]  /*04b0*/  F2I.FTZ.U32.TRUNC.NTZ R3, R2 ;  /* 0x0000000200037305 */ /* 0x000070000021f000 */
[----:B------:R-:W-:Y:S01]  /*04c0*/  @P1 VIADD R99, R99, 0x1 ;  /* 0x0000000163631836 */ /* 0x000fe20000000000 */
[----:B------:R-:W-:Y:S01]  /*04d0*/  @!P2 LOP3.LUT R99, RZ, R6, RZ, 0x33, !PT ;  /* 0x00000006ff63a212 */ /* 0x000fe200078e33ff */
[----:B0-----:R-:W-:-:S04]  /*04e0*/  IMAD.MOV.U32 R2, RZ, RZ, RZ ;  /* 0x000000ffff027224 */ /* 0x001fc800078e00ff */
[----:B------:R-:W-:Y:S01]  /*04f0*/  IMAD.MOV R7, RZ, RZ, -R99 ;  /* 0x000000ffff077224 */ /* 0x000fe200078e0a63 */
[----:B-1----:R-:W-:-:S03]  /*0500*/  IADD3 R10, PT, PT, RZ, -R3, RZ ;  /* 0x80000003ff0a7210 */ /* 0x002fc60007ffe0ff */
[----:B------:R-:W-:Y:S01]  /*0510*/  IMAD R6, R6, R7, UR4 ;  /* 0x0000000406067e24 */ /* 0x000fe2000f8e0207 */
[----:B------:R-:W0:Y:S01]  /*0520*/  LDCU UR4, c[0x0][0x3dc] ;  /* 0x00007b80ff0477ac */ /* 0x000e220008000800 */
[----:B------:R-:W-:-:S03]  /*0530*/  IMAD R7, R10, R9, RZ ;  /* 0x000000090a077224 */ /* 0x000fc600078e02ff */
[----:B------:R-:W-:Y:S01]  /*0540*/  IABS R10, R6 ;  /* 0x00000006000a7213 */ /* 0x000fe20000000000 */
[----:B------:R-:W-:Y:S02]  /*0550*/  IMAD.HI.U32 R2, R3, R7, R2 ;  /* 0x0000000703027227 */ /* 0x000fe400078e0002 */
[----:B------:R-:W1:Y:S01]  /*0560*/  I2F.RP R7, R12 ;  /* 0x0000000c00077306 */ /* 0x000e620000209400 */
[----:B------:R-:W-:Y:S01]  /*0570*/  MOV R3, R10 ;  /* 0x0000000a00037202 */ /* 0x000fe20000000f00 */
[----:B------:R-:W-:-:S04]  /*0580*/  IMAD.MOV.U32 R10, RZ, RZ, R11 ;  /* 0x000000ffff0a7224 */ /* 0x000fc800078e000b */
[----:B------:R-:W-:-:S04]  /*0590*/  IMAD.HI.U32 R101, R2, R3, RZ ;  /* 0x0000000302657227 */ /* 0x000fc800078e00ff */
[----:B------:R-:W-:Y:S01]  /*05a0*/  IMAD R2, R101, R10, R3 ;  /* 0x0000000a65027224 */ /* 0x000fe200078e0203 */
[----:B------:R-:W-:Y:S01]  /*05b0*/  IABS R10, R0 ;  /* 0x00000000000a7213 */ /* 0x000fe20000000000 */
[----:B0-----:R-:W-:-:S03]  /*05c0*/  UISETP.GE.AND UP0, UPT, UR4, 0x1, UPT ;  /* 0x000000010400788c */ /* 0x001fc6000bf06270 */
[----:B------:R-:W-:Y:S01]  /*05d0*/  ISETP.GT.U32.AND P1, PT, R9, R2, PT ;  /* 0x000000020900720c */ /* 0x000fe20003f24070 */
[----:B-1----:R-:W0:-:S12]  /*05e0*/  MUFU.RCP R7, R7 ;  /* 0x0000000700077308 */ /* 0x002e180000001000 */
[----:B------:R-:W-:Y:S01]  /*05f0*/  @!P1 IMAD.IADD R2, R2, 0x1, -R9 ;  /* 0x0000000102029824 */ /* 0x000fe200078e0a09 */
[----:B------:R-:W-:Y:S02]  /*0600*/  @!P1 IADD3 R101, PT, PT, R101, 0x1, RZ ;  /* 0x0000000165659810 */ /* 0x000fe40007ffe0ff */
[----:B------:R-:W-:Y:S02]  /*0610*/  ISETP.NE.AND P1, PT, R5, RZ, PT ;  /* 0x000000ff0500720c */ /* 0x000fe40003f25270 */
[----:B------:R-:W-:Y:S01]  /*0620*/  ISETP.GE.U32.AND P0, PT, R2, R9, PT ;  /* 0x000000090200720c */ /* 0x000fe20003f06070 */
[----:B0-----:R-:W-:Y:S01]  /*0630*/  VIADD R3, R7, 0xffffffe ;  /* 0x0ffffffe07037836 */ /* 0x001fe20000000000 */
[----:B------:R-:W-:-:S04]  /*0640*/  LOP3.LUT R2, R6, R5, RZ, 0x3c, !PT ;  /* 0x0000000506027212 */ /* 0x000fc800078e3cff */
[----:B------:R-:W-:Y:S01]  /*0650*/  ISETP.GE.AND P2, PT, R2, RZ, PT ;  /* 0x000000ff0200720c */ /* 0x000fe20003f46270 */
[----:B------:R-:W0:Y:S06]  /*0660*/  F2I.FTZ.U32.TRUNC.NTZ R3, R3 ;  /* 0x0000000300037305 */ /* 0x000e2c000021f000 */
[----:B------:R-:W-:-:S06]  /*0670*/  @P0 VIADD R101, R101, 0x1 ;  /* 0x0000000165650836 */ /* 0x000fcc0000000000 */
[----:B------:R-:W-:Y:S01]  /*0680*/  @!P2 IMAD.MOV R101, RZ, RZ, -R101 ;  /* 0x000000ffff65a224 */ /* 0x000fe200078e0a65 */
[----:B------:R-:W-:Y:S01]  /*0690*/  @!P1 LOP3.LUT R101, RZ, R5, RZ, 0x33, !PT ;  /* 0x00000005ff659212 */ /* 0x000fe200078e33ff */
[----:B0-----:R-:W-:-:S03]  /*06a0*/  IMAD.MOV R7, RZ, RZ, -R3 ;  /* 0x000000ffff077224 */ /* 0x001fc600078e0a03 */
[C---:B------:R-:W-:Y:S01]  /*06b0*/  IADD3 R2, PT, PT, -R101.reuse, RZ, RZ ;  /* 0x000000ff65027210 */ /* 0x040fe20007ffe1ff */
[C---:B------:R-:W-:Y:S02]  /*06c0*/  IMAD R77, R101.reuse, 0x6, RZ ;  /* 0x00000006654d7824 */ /* 0x040fe400078e02ff */
[----:B------:R-:W-:Y:S02]  /*06d0*/  IMAD R101, R101, -0x6, R108 ;  /* 0xfffffffa65657824 */ /* 0x000fe400078e026c */
[----:B------:R-:W-:Y:S02]  /*06e0*/  IMAD R9, R5, R2, R6 ;  /* 0x0000000205097224 */ /* 0x000fe400078e0206 */
[----:B------:R-:W-:Y:S01]  /*06f0*/  IMAD R5, R7, R12, RZ ;  /* 0x0000000c07057224 */ /* 0x000fe200078e02ff */
[----:B------:R-:W-:Y:S01]  /*0700*/  IABS R7, R4 ;  /* 0x0000000400077213 */ /* 0x000fe20000000000 */
[----:B------:R-:W-:Y:S01]  /*0710*/  IMAD.MOV.U32 R2, RZ, RZ, RZ ;  /* 0x000000ffff027224 */ /* 0x000fe200078e00ff */
[----:B------:R-:W-:-:S03]  /*0720*/  IABS R6, R9 ;  /* 0x0000000900067213 */ /* 0x000fc60000000000 */
[----:B------:R-:W-:-:S04]  /*0730*/  IMAD.HI.U32 R2, R3, R5, R2 ;  /* 0x0000000503027227 */ /* 0x000fc800078e0002 */
[----:B------:R-:W-:Y:S01]  /*0740*/  IMAD.MOV R5, RZ, RZ, -R7 ;  /* 0x000000ffff057224 */ /* 0x000fe200078e0a07 */
[----:B------:R-:W-:Y:S01]  /*0750*/  MOV R7, R10 ;  /* 0x0000000a00077202 */ /* 0x000fe20000000f00 */
[----:B------:R-:W-:Y:S02]  /*0760*/  IMAD.MOV.U32 R3, RZ, RZ, R6 ;  /* 0x000000ffff037224 */ /* 0x000fe400078e0006 */
[----:B------:R-:W-:Y:S02]  /*0770*/  IMAD.MOV.U32 R6, RZ, RZ, R5 ;  /* 0x000000ffff067224 */ /* 0x000fe400078e0005 */
[----:B------:R-:W-:Y:S01]  /*0780*/  IMAD.HI.U32 R2, R2, R3, RZ ;  /* 0x0000000302027227 */ /* 0x000fe200078e00ff */
[----:B------:R-:W0:Y:S03]  /*0790*/  I2F.RP R5, R7 ;  /* 0x0000000700057306 */ /* 0x000e260000209400 */
[----:B------:R-:W-:-:S05]  /*07a0*/  IMAD R3, R2, R6, R3 ;  /* 0x0000000602037224 */ /* 0x000fca00078e0203 */
[----:B------:R-:W-:Y:S01]  /*07b0*/  ISETP.GT.U32.AND P1, PT, R12, R3, PT ;  /* 0x000000030c00720c */ /* 0x000fe20003f24070 */
[----:B0-----:R-:W0:-:S12]  /*07c0*/  MUFU.RCP R5, R5 ;  /* 0x0000000500057308 */ /* 0x001e180000001000 */
[----:B------:R-:W-:Y:S01]  /*07d0*/  @!P1 IMAD.IADD R3, R3, 0x1, -R12 ;  /* 0x0000000103039824 */ /* 0x000fe200078e0a0c */
[----:B------:R-:W-:Y:S02]  /*07e0*/  @!P1 IADD3 R2, PT, PT, R2, 0x1, RZ ;  /* 0x0000000102029810 */ /* 0x000fe40007ffe0ff */
[----:B------:R-:W-:Y:S02]  /*07f0*/  ISETP.NE.AND P1, PT, R4, RZ, PT ;  /* 0x000000ff0400720c */ /* 0x000fe40003f25270 */
[----:B------:R-:W-:Y:S02]  /*0800*/  ISETP.GE.U32.AND P0, PT, R3, R12, PT ;  /* 0x0000000c0300720c */ /* 0x000fe40003f06070 */
[----:B------:R-:W-:Y:S02]  /*0810*/  CS2R R12, SRZ ;  /* 0x00000000000c7805 */ /* 0x000fe4000001ff00 */
[----:B------:R-:W-:-:S04]  /*0820*/  LOP3.LUT R3, R9, R4, RZ, 0x3c, !PT ;  /* 0x0000000409037212 */ /* 0x000fc800078e3cff */
[----:B------:R-:W-:Y:S01]  /*0830*/  ISETP.GE.AND P2, PT, R3, RZ, PT ;  /* 0x000000ff0300720c */ /* 0x000fe20003f46270 */
[----:B0-----:R-:W-:-:S04]  /*0840*/  VIADD R6, R5, 0xffffffe ;  /* 0x0ffffffe05067836 */ /* 0x001fc80000000000 */
[----:B------:R0:W1:Y:S01]  /*0850*/  F2I.FTZ.U32.TRUNC.NTZ R3, R6 ;  /* 0x0000000600037305 */ /* 0x000062000021f000 */
[----:B------:R-:W-:-:S04]  /*0860*/  @P0 VIADD R2, R2, 0x1 ;  /* 0x0000000102020836 */ /* 0x000fc80000000000 */
[----:B------:R-:W-:Y:S01]  /*0870*/  IMAD.MOV.U32 R10, RZ, RZ, R2 ;  /* 0x000000ffff0a7224 */ /* 0x000fe200078e0002 */
[----:B0-----:R-:W-:-:S03]  /*0880*/  IABS R6, R8 ;  /* 0x0000000800067213 */ /* 0x001fc60000000000 */
[----:B------:R-:W-:Y:S01]  /*0890*/  @!P2 IMAD.MOV R10, RZ, RZ, -R10 ;  /* 0x000000ffff0aa224 */ /* 0x000fe200078e0a0a */
[----:B------:R-:W-:Y:S02]  /*08a0*/  @!P1 LOP3.LUT R10, RZ, R4, RZ, 0x33, !PT ;  /* 0x00000004ff0a9212 */ /* 0x000fe400078e33ff */
[----:B-1----:R-:W-:-:S03]  /*08b0*/  IADD3 R2, PT, PT, RZ, -R3, RZ ;  /* 0x80000003ff027210 */ /* 0x002fc60007ffe0ff */
[----:B------:R-:W-:-:S04]  /*08c0*/  IMAD.MOV R5, RZ, RZ, -R10 ;  /* 0x000000ffff057224 */ /* 0x000fc800078e0a0a */
[----:B------:R-:W-:Y:S01]  /*08d0*/  IMAD R11, R4, R5, R9 ;  /* 0x00000005040b7224 */ /* 0x000fe200078e0209 */
[----:B------:R-:W-:Y:S01]  /*08e0*/  IABS R9, R0 ;  /* 0x0000000000097213 */ /* 0x000fe20000000000 */
[----:B------:R-:W-:Y:S02]  /*08f0*/  IMAD R5, R2, R7, RZ ;  /* 0x0000000702057224 */ /* 0x000fe400078e02ff */
[----:B------:R-:W-:Y:S01]  /*0900*/  IMAD.MOV.U32 R2, RZ, RZ, RZ ;  /* 0x000000ffff027224 */ /* 0x000fe200078e00ff */
[----:B------:R-:W-:-:S03]  /*0910*/  IABS R4, R11 ;  /* 0x0000000b00047213 */ /* 0x000fc60000000000 */
[----:B------:R-:W-:Y:S01]  /*0920*/  IMAD.HI.U32 R2, R3, R5, R2 ;  /* 0x0000000503027227 */ /* 0x000fe200078e0002 */
[----:B------:R-:W-:-:S03]  /*0930*/  MOV R3, R4 ;  /* 0x0000000400037202 */ /* 0x000fc60000000f00 */
[----:B------:R-:W-:Y:S02]  /*0940*/  IMAD.MOV R5, RZ, RZ, -R9 ;  /* 0x000000ffff057224 */ /* 0x000fe400078e0a09 */
[----:B------:R-:W-:Y:S02]  /*0950*/  IMAD.MOV.U32 R9, RZ, RZ, R6 ;  /* 0x000000ffff097224 */ /* 0x000fe400078e0006 */
[----:B------:R-:W-:Y:S02]  /*0960*/  IMAD.HI.U32 R98, R2, R3, RZ ;  /* 0x0000000302627227 */ /* 0x000fe400078e00ff */
[----:B------:R-:W0:Y:S02]  /*0970*/  I2F.RP R4, R9 ;  /* 0x0000000900047306 */ /* 0x000e240000209400 */
[----:B------:R-:W-:-:S05]  /*0980*/  IMAD R2, R98, R5, R3 ;  /* 0x0000000562027224 */ /* 0x000fca00078e0203 */
[----:B------:R-:W-:Y:S01]  /*0990*/  ISETP.GT.U32.AND P1, PT, R7, R2, PT ;  /* 0x000000020700720c */ /* 0x000fe20003f24070 */
[----:B0-----:R-:W0:-:S12]  /*09a0*/  MUFU.RCP R4, R4 ;  /* 0x0000000400047308 */ /* 0x001e180000001000 */
[----:B------:R-:W-:Y:S01]  /*09b0*/  @!P1 IMAD.IADD R2, R2, 0x1, -R7 ;  /* 0x0000000102029824 */ /* 0x000fe200078e0a07 */
[----:B------:R-:W-:Y:S02]  /*09c0*/  @!P1 IADD3 R98, PT, PT, R98, 0x1, RZ ;  /* 0x0000000162629810 */ /* 0x000fe40007ffe0ff */
[----:B------:R-:W-:Y:S02]  /*09d0*/  ISETP.NE.AND P1, PT, R0, RZ, PT ;  /* 0x000000ff0000720c */ /* 0x000fe40003f25270 */
[----:B------:R-:W-:Y:S02]  /*09e0*/  ISETP.GE.U32.AND P0, PT, R2, R7, PT ;  /* 0x000000070200720c */ /* 0x000fe40003f06070 */
[----:B------:R-:W-:-:S04]  /*09f0*/  LOP3.LUT R2, R11, R0, RZ, 0x3c, !PT ;  /* 0x000000000b027212 */ /* 0x000fc800078e3cff */
[----:B------:R-:W-:Y:S01]  /*0a00*/  ISETP.GE.AND P2, PT, R2, RZ, PT ;  /* 0x000000ff0200720c */ /* 0x000fe20003f46270 */
[----:B0-----:R-:W-:Y:S01]  /*0a10*/  VIADD R3, R4, 0xffffffe ;  /* 0x0ffffffe04037836 */ /* 0x001fe20000000000 */
[----:B------:R-:W-:-:S05]  /*0a20*/  SHF.L.U32 R4, R10, 0x4, RZ ;  /* 0x000000040a047819 */ /* 0x000fca00000006ff */
[----:B------:R-:W0:Y:S01]  /*0a30*/  F2I.FTZ.U32.TRUNC.NTZ R3, R3 ;  /* 0x0000000300037305 */ /* 0x000e22000021f000 */
[----:B------:R-:W-:-:S05]  /*0a40*/  @P0 VIADD R98, R98, 0x1 ;  /* 0x0000000162620836 */ /* 0x000fca0000000000 */
[----:B------:R-:W-:Y:S01]  /*0a50*/  @!P2 IMAD.MOV R98, RZ, RZ, -R98 ;  /* 0x000000ffff62a224 */ /* 0x000fe200078e0a62 */
[----:B------:R-:W-:-:S04]  /*0a60*/  @!P1 LOP3.LUT R98, RZ, R0, RZ, 0x33, !PT ;  /* 0x00000000ff629212 */ /* 0x000fc800078e33ff */
[----:B------:R-:W-:Y:S01]  /*0a70*/  IADD3 R5, PT, PT, -R98, RZ, RZ ;  /* 0x000000ff62057210 */ /* 0x000fe20007ffe1ff */
[----:B0-----:R-:W-:-:S04]  /*0a80*/  IMAD.MOV R2, RZ, RZ, -R3 ;  /* 0x000000ffff027224 */ /* 0x001fc800078e0a03 */
[----:B------:R-:W-:Y:S02]  /*0a90*/  IMAD R11, R0, R5, R11 ;  /* 0x00000005000b7224 */ /* 0x000fe400078e020b */
[----:B------:R-:W-:Y:S02]  /*0aa0*/  IMAD R5, R2, R9, RZ ;  /* 0x0000000902057224 */ /* 0x000fe400078e02ff */
[----:B------:R-:W-:Y:S01]  /*0ab0*/  IMAD.MOV.U32 R2, RZ, RZ, RZ ;  /* 0x000000ffff027224 */ /* 0x000fe200078e00ff */
[----:B------:R-:W-:-:S03]  /*0ac0*/  IABS R0, R11 ;  /* 0x0000000b00007213 */ /* 0x000fc60000000000 */
[----:B------:R-:W-:-:S06]  /*0ad0*/  IMAD.HI.U32 R2, R3, R5, R2 ;  /* 0x0000000503027227 */ /* 0x000fcc00078e0002 */
[----:B------:R-:W-:-:S04]  /*0ae0*/  IMAD.HI.U32 R2, R2, R0, RZ ;  /* 0x0000000002027227 */ /* 0x000fc800078e00ff */
[----:B------:R-:W-:-:S04]  /*0af0*/  IMAD.MOV R3, RZ, RZ, -R2 ;  /* 0x000000ffff037224 */ /* 0x000fc800078e0a02 */
[----:B------:R-:W-:-:S05]  /*0b00*/  IMAD R0, R9, R3, R0 ;  /* 0x0000000309007224 */ /* 0x000fca00078e0200 */
[----:B------:R-:W-:-:S13]  /*0b10*/  ISETP.GT.U32.AND P1, PT, R9, R0, PT ;  /* 0x000000000900720c */ /* 0x000fda0003f24070 */
[----:B------:R-:W-:Y:S01]  /*0b20*/  @!P1 IMAD.IADD R0, R0, 0x1, -R9 ;  /* 0x0000000100009824 */ /* 0x000fe200078e0a09 */
[----:B------:R-:W-:Y:S02]  /*0b30*/  @!P1 IADD3 R2, PT, PT, R2, 0x1, RZ ;  /* 0x0000000102029810 */ /* 0x000fe40007ffe0ff */
[----:B------:R-:W-:Y:S02]  /*0b40*/  ISETP.NE.AND P1, PT, R8, RZ, PT ;  /* 0x000000ff0800720c */ /* 0x000fe40003f25270 */
[----:B------:R-:W-:Y:S02]  /*0b50*/  ISETP.GE.U32.AND P0, PT, R0, R9, PT ;  /* 0x000000090000720c */ /* 0x000fe40003f06070 */
[----:B------:R-:W-:-:S04]  /*0b60*/  LOP3.LUT R0, R11, R8, RZ, 0x3c, !PT ;  /* 0x000000080b007212 */ /* 0x000fc800078e3cff */
[----:B------:R-:W-:Y:S02]  /*0b70*/  ISETP.GE.AND P2, PT, R0, RZ, PT ;  /* 0x000000ff0000720c */ /* 0x000fe40003f46270 */
[----:B----4-:R-:W-:-:S04]  /*0b80*/  SHF.R.S32.HI R0, RZ, 0x1f, R75 ;  /* 0x0000001fff007819 */ /* 0x010fc8000001144b */
[----:B------:R-:W-:Y:S01]  /*0b90*/  LEA.HI R3, R0, R75, RZ, 0x4 ;  /* 0x0000004b00037211 */ /* 0x000fe200078f20ff */
[----:B------:R-:W-:Y:S01]  /*0ba0*/  @P0 VIADD R2, R2, 0x1 ;  /* 0x0000000102020836 */ /* 0x000fe20000000000 */
[----:B------:R-:W-:Y:S02]  /*0bb0*/  LOP3.LUT R0, R4, R79, RZ, 0xfc, !PT ;  /* 0x0000004f04007212 */ /* 0x000fe400078efcff */
[----:B------:R-:W-:Y:S01]  /*0bc0*/  LOP3.LUT R6, R3, 0xfffffff0, RZ, 0xc0, !PT ;  /* 0xfffffff003067812 */ /* 0x000fe200078ec0ff */
[----:B------:R-:W-:Y:S01]  /*0bd0*/  IMAD.MOV.U32 R102, RZ, RZ, R2 ;  /* 0x000000ffff667224 */ /* 0x000fe200078e0002 */
[----:B------:R-:W-:Y:S02]  /*0be0*/  LEA.HI R2, R110, R99, RZ, 0x1c ;  /* 0x000000636e027211 */ /* 0x000fe400078fe0ff */
[----:B------:R-:W-:Y:S01]  /*0bf0*/  LEA.HI R3, R109, R98, RZ, 0x1c ;  /* 0x000000626d037211 */ /* 0x000fe200078fe0ff */
[----:B------:R-:W-:Y:S01]  /*0c00*/  @!P2 IMAD.MOV R102, RZ, RZ, -R102 ;  /* 0x000000ffff66a224 */ /* 0x000fe200078e0a66 */
[----:B------:R-:W-:Y:S01]  /*0c10*/  @!P1 LOP3.LUT R102, RZ, R8, RZ, 0x33, !PT ;  /* 0x00000008ff669212 */ /* 0x000fe200078e33ff */
[----:B------:R-:W-:Y:S01]  /*0c20*/  IMAD R5, R2, R108, R77 ;  /* 0x0000006c02057224 */ /* 0x000fe200078e024d */
[----:B------:R-:W-:Y:S01]  /*0c30*/  ISETP.GT.AND P1, PT, R101, 0x5, PT ;  /* 0x000000056500780c */ /* 0x000fe20003f24270 */
[----:B------:R-:W-:-:S02]  /*0c40*/  IMAD.IADD R104, R75, 0x1, -R6 ;  /* 0x000000014b687824 */ /* 0x000fc400078e0a06 */
[----:B------:R-:W-:Y:S01]  /*0c50*/  IMAD.MOV R7, RZ, RZ, -R102 ;  /* 0x000000ffff077224 */ /* 0x000fe200078e0a66 */
[----:B------:R-:W-:Y:S01]  /*0c60*/  SEL R103, R103, 0x6, !P1 ;  /* 0x0000000667677807 */ /* 0x000fe20004800000 */
[----:B------:R-:W-:Y:S02]  /*0c70*/  IMAD R5, R5, R75, R0 ;  /* 0x0000004b05057224 */ /* 0x000fe400078e0200 */
[----:B------:R-:W-:Y:S01]  /*0c80*/  IMAD R2, R8, R7, R11 ;  /* 0x0000000708027224 */ /* 0x000fe200078e020b */
[----:B------:R-:W-:Y:S01]  /*0c90*/  SHF.R.S32.HI R7, RZ, 0x1f, R106 ;  /* 0x0000001fff077819 */ /* 0x000fe2000001146a */
[----:B------:R-:W-:Y:S01]  /*0ca0*/  IMAD.IADD R75, R75, 0x1, -R4 ;  /* 0x000000014b4b7824 */ /* 0x000fe200078e0a04 */
[----:B------:R-:W-:Y:S01]  /*0cb0*/  CS2R R8, SRZ ;  /* 0x0000000000087805 */ /* 0x000fe2000001ff00 */
[----:B------:R-:W-:Y:S01]  /*0cc0*/  IMAD R4, R5, R74, R3 ;  /* 0x0000004a05047224 */ /* 0x000fe200078e0203 */
[----:B------:R-:W-:Y:S01]  /*0cd0*/  LEA.HI R7, R7, R106, RZ, 0x4 ;  /* 0x0000006a07077211 */ /* 0x000fe200078f20ff */
[----:B------:R-:W-:Y:S01]  /*0ce0*/  IMAD R78, R102, 0x6, RZ ;  /* 0x00000006664e7824 */ /* 0x000fe200078e02ff */
[----:B------:R-:W-:Y:S01]  /*0cf0*/  SHF.L.U32 R3, R2, 0x4, RZ ;  /* 0x0000000402037819 */ /* 0x000fe200000006ff */
[----:B------:R-:W-:Y:S01]  /*0d00*/  IMAD R102, R102, -0x6, R107 ;  /* 0xfffffffa66667824 */ /* 0x000fe200078e026b */
[----:B------:R-:W-:Y:S01]  /*0d10*/  LOP3.LUT R7, R7, 0xfffffff0, RZ, 0xc0, !PT ;  /* 0xfffffff007077812 */ /* 0x000fe200078ec0ff */
[----:B------:R-:W-:Y:S01]  /*0d20*/  IMAD R5, R4, R107, R78 ;  /* 0x0000006b04057224 */ /* 0x000fe200078e024e */
[----:B------:R-:W-:Y:S01]  /*0d30*/  LOP3.LUT R76, R3, R112, RZ, 0xfc, !PT ;  /* 0x00000070034c7212 */ /* 0x000fe200078efcff */
[C---:B------:R-:W-:Y:S01]  /*0d40*/  IMAD.IADD R3, R106.reuse, 0x1, -R3 ;  /* 0x000000016a037824 */ /* 0x040fe200078e0a03 */
[----:B------:R-:W-:Y:S01]  /*0d50*/  ISETP.GE.AND P3, PT, R75, 0x10, PT ;  /* 0x000000104b00780c */ /* 0x000fe20003f66270 */
[----:B------:R-:W-:Y:S01]  /*0d60*/  IMAD.IADD R105, R106, 0x1, -R7 ;  /* 0x000000016a697824 */ /* 0x000fe200078e0a07 */
[----:B------:R-:W-:Y:S01]  /*0d70*/  ISETP.GT.AND P0, PT, R102, 0x5, PT ;  /* 0x000000056600780c */ /* 0x000fe20003f04270 */
[----:B------:R-:W-:Y:S01]  /*0d80*/  IMAD R100, R5, R106, R76 ;  /* 0x0000006a05647224 */ /* 0x000fe200078e024c */
[----:B------:R-:W-:Y:S01]  /*0d90*/  ISETP.GE.AND P2, PT, R3, 0x10, PT ;  /* 0x000000100300780c */ /* 0x000fe20003f46270 */
[----:B------:R-:W-:Y:S01]  /*0da0*/  IMAD R106, R72, -0x6, R107 ;  /* 0xfffffffa486a7824 */ /* 0x000fe200078e026b */
[----:B------:R-:W-:-:S02]  /*0db0*/  CS2R R2, SRZ ;  /* 0x0000000000027805 */ /* 0x000fc4000001ff00 */
[----:B------:R-:W-:Y:S02]  /*0dc0*/  CS2R R4, SRZ ;  /* 0x0000000000047805 */ /* 0x000fe4000001ff00 */
[----:B------:R-:W-:Y:S02]  /*0dd0*/  CS2R R6, SRZ ;  /* 0x0000000000067805 */ /* 0x000fe4000001ff00 */
[----:B------:R-:W-:Y:S02]  /*0de0*/  CS2R R10, SRZ ;  /* 0x00000000000a7805 */ /* 0x000fe4000001ff00 */
[----:B------:R-:W-:Y:S02]  /*0df0*/  CS2R R72, SRZ ;  /* 0x0000000000487805 */ /* 0x000fe4000001ff00 */
[----:B------:R-:W-:Y:S02]  /*0e00*/  SEL R104, R104, 0x10, !P3 ;  /* 0x0000001068687807 */ /* 0x000fe40005800000 */
[----:B------:R-:W-:-:S02]  /*0e10*/  SEL R106, R106, 0x6, !P0 ;  /* 0x000000066a6a7807 */ /* 0x000fc40004000000 */
[----:B------:R-:W-:Y:S01]  /*0e20*/  SEL R105, R105, 0x10, !P2 ;  /* 0x0000001069697807 */ /* 0x000fe20005000000 */
[----:B---3--:R-:W-:Y:S06]  /*0e30*/  BRA.U !UP0, `(.L_x_21) ;  /* 0x0000001108347547 */ /* 0x008fec000b800000 */
[----:B------:R-:W0:Y:S01]  /*0e40*/  LDCU UR4, c[0x0][0x3ac] ;  /* 0x00007580ff0477ac */ /* 0x000e220008000800 */
[----:B------:R-:W-:Y:S01]  /*0e50*/  ISETP.GT.AND P0, PT, R103, RZ, PT ;  /* 0x000000ff6700720c */ /* 0x000fe20003f04270 */
[----:B------:R-:W-:Y:S01]  /*0e60*/  IMAD R107, R98, R107, R78 ;  /* 0x0000006b626b7224 */ /* 0x000fe200078e024e */
[----:B------:R-:W-:Y:S01]  /*0e70*/  ISETP.GT.AND P1, PT, R106, RZ, PT ;  /* 0x000000ff6a00720c */ /* 0x000fe20003f24270 */
[----:B------:R-:W1:Y:S03]  /*0e80*/  LDCU UR5, c[0x0][0x3b0] ;  /* 0x00007600ff0577ac */ /* 0x000e660008000800 */
[----:B------:R-:W-:-:S04]  /*0e90*/  ISETP.LT.AND P2, PT, R98, R74, P1 ;  /* 0x0000004a6200720c */ /* 0x000fc80000f41270 */
[----:B------:R-:W-:Y:S02]  /*0ea0*/  ISETP.LT.AND P2, PT, R79, R104, P2 ;  /* 0x000000684f00720c */ /* 0x000fe40001741270 */
[----:B0-----:R-:W-:Y:S01]  /*0eb0*/  ISETP.LT.AND P0, PT, R99, UR4, P0 ;  /* 0x0000000463007c0c */ /* 0x001fe20008701270 */
[----:B-1----:R-:W-:-:S03]  /*0ec0*/  UIMAD UR4, UR4, UR5, URZ ;  /* 0x00000005040472a4 */ /* 0x002fc6000f8e02ff */
[----:B------:R-:W-:-:S03]  /*0ed0*/  ISETP.LT.AND P1, PT, R112, R105, P0 ;  /* 0x000000697000720c */ /* 0x000fc60000721270 */
[----:B------:R-:W-:Y:S01]  /*0ee0*/  IMAD R2, R76, UR4, R99 ;  /* 0x000000044c027c24 */ /* 0x000fe2000f8e0263 */
[----:B------:R-:W-:-:S03]  /*0ef0*/  UMOV UR4, URZ ;  /* 0x000000ff00047c82 */ /* 0x000fc60008000000 */
[----:B------:R-:W-:Y:S01]  /*0f00*/  IMAD R108, R2, R108, R77 ;  /* 0x0000006c026c7224 */ /* 0x000fe200078e024d */
[----:B------:R-:W-:-:S07]  /*0f10*/  CS2R R2, SRZ ;  /* 0x0000000000027805 */ /* 0x000fce000001ff00 */
.L_x_37:
[----:B------:R-:W-:Y:S04]  /*0f20*/  BSSY.RECONVERGENT B0, `(.L_x_22) ;  /* 0x000004d000007945 */ /* 0x000fe80003800200 */
[----:B------:R-:W-:Y:S05]  /*0f30*/  @!P1 BRA `(.L_x_23) ;  /* 0x00000004002c9947 */ /* 0x000fea0003800000 */
[----:B------:R-:W0:Y:S01]  /*0f40*/  S2R R77, SR_TID.Y ;  /* 0x00000000004d7919 */ /* 0x000e220000002200 */
[----:B------:R-:W1:Y:S01]  /*0f50*/  S2UR UR6, SR_CgaCtaId ;  /* 0x00000000000679c3 */ /* 0x000e620000008800 */
[----:B------:R-:W-:Y:S01]  /*0f60*/  IMAD.MOV R76, RZ, RZ, -R103 ;  /* 0x000000ffff4c7224 */ /* 0x000fe200078e0a67 */
[----:B------:R-:W-:Y:S01]  /*0f70*/  UMOV UR5, 0x400 ;  /* 0x0000040000057882 */ /* 0x000fe20000000000 */
[----:B------:R-:W0:Y:S03]  /*0f80*/  S2R R74, SR_TID.X ;  /* 0x00000000004a7919 */ /* 0x000e260000002100 */
[----:B------:R-:W-:Y:S01]  /*0f90*/  ISETP.GE.AND P0, PT, R76, RZ, PT ;  /* 0x000000ff4c00720c */ /* 0x000fe20003f06270 */
[----:B-1----:R-:W-:Y:S01]  /*0fa0*/  ULEA UR5, UR6, UR5, 0x18 ;  /* 0x0000000506057291 */ /* 0x002fe2000f8ec0ff */
[----:B0-----:R-:W-:Y:S02]  /*0fb0*/  IMAD R75, R77, 0x60, R74 ;  /* 0x000000604d4b7824 */ /* 0x001fe400078e024a */
[----:B------:R-:W-:-:S03]  /*0fc0*/  HFMA2 R74, -RZ, RZ, 0, 0 ;  /* 0x00000000ff4a7431 */ /* 0x000fc600000001ff */
[----:B------:R-:W-:-:S06]  /*0fd0*/  LEA R75, R75, UR5, 0x3 ;  /* 0x000000054b4b7c11 */ /* 0x000fcc000f8e18ff */
[----:B------:R-:W-:Y:S05]  /*0fe0*/  @P0 BRA `(.L_x_24) ;  /* 0x0000000000cc0947 */ /* 0x000fea0003800000 */
[----:B------:R-:W-:Y:S01]  /*0ff0*/  IMAD.MOV R78, RZ, RZ, -R76 ;  /* 0x000000ffff4e7224 */ /* 0x000fe200078e0a4c */
[----:B------:R-:W-:-:S04]  /*1000*/  PLOP3.LUT P0, PT, PT, PT, PT, 0x80, 0x8 ;  /* 0x000000000008781c */ /* 0x000fc80003f0f070 */
[----:B------:R-:W-:-:S13]  /*1010*/  ISETP.GT.AND P3, PT, R78, 0x3, PT ;  /* 0x000000034e00780c */ /* 0x000fda0003f64270 */
[----:B------:R-:W-:Y:S05]  /*1020*/  @!P3 BRA `(.L_x_25) ;  /* 0x000000000068b947 */ /* 0x000fea0003800000 */
[----:B------:R-:W0:Y:S01]  /*1030*/  LDCU UR5, c[0x0][0x3cc] ;  /* 0x00007980ff0577ac */ /* 0x000e220008000800 */
[----:B------:R-:W-:Y:S01]  /*1040*/  VIADD R79, R77, UR4 ;  /* 0x000000044d4f7c36 */ /* 0x000fe20008000000 */
[----:B------:R-:W-:-:S03]  /*1050*/  PLOP3.LUT P0, PT, PT, PT, PT, 0x8, 0x80 ;  /* 0x000000000080781c */ /* 0x000fc60003f0e170 */
[----:B0-----:R-:W-:-:S10]  /*1060*/  IMAD R89, R79, UR5, R108 ;  /* 0x000000054f597c24 */ /* 0x001fd4000f8e026c */
.L_x_26:
[----:B------:R-:W0:Y:S01]  /*1070*/  LDC.64 R84, c[0x0][0x388] ;  /* 0x0000e200ff547b82 */ /* 0x000e220000000a00 */
[C-C-:B------:R-:W-:Y:S01]  /*1080*/  IADD3 R81, PT, PT, R89.reuse, 0x1, R74.reuse ;  /* 0x0000000159517810 */ /* 0x140fe20007ffe04a */
[C-C-:B------:R-:W-:Y:S01]  /*1090*/  IMAD.IADD R79, R89.reuse, 0x1, R74.reuse ;  /* 0x00000001594f7824 */ /* 0x140fe200078e024a */
        /* <DEDUP_REMOVED lines=10> */
[----:B------:R-:W-:-:S04]  /*1140*/  IADD3 R76, PT, PT, R76, 0x4, RZ ;  /* 0x000000044c4c7810 */ /* 0x000fc80007ffe0ff */
        /* <DEDUP_REMOVED lines=8> */
.L_x_25:
[----:B------:R-:W-:-:S05]  /*11d0*/  IMAD.MOV R78, RZ, RZ, -R76 ;  /* 0x000000ffff4e7224 */ /* 0x000fca00078e0a4c */
[----:B------:R-:W-:-:S13]  /*11e0*/  ISETP.GT.AND P3, PT, R78, 0x1, PT ;  /* 0x000000014e00780c */ /* 0x000fda0003f64270 */
[----:B------:R-:W-:Y:S05]  /*11f0*/  @!P3 BRA `(.L_x_27) ;  /* 0x000000000040b947 */ /* 0x000fea0003800000 */
[----:B------:R-:W0:Y:S01]  /*1200*/  LDCU UR5, c[0x0][0x3cc] ;  /* 0x00007980ff0577ac */ /* 0x000e220008000800 */
[----:B------:R-:W1:Y:S01]  /*1210*/  LDC.64 R80, c[0x0][0x388] ;  /* 0x0000e200ff507b82 */ /* 0x000e620000000a00 */
[----:B------:R-:W-:-:S05]  /*1220*/  IADD3 R79, PT, PT, R77, UR4, RZ ;  /* 0x000000044d4f7c10 */ /* 0x000fca000fffe0ff */
[----:B0-----:R-:W-:-:S04]  /*1230*/  IMAD R83, R79, UR5, R108 ;  /* 0x000000054f537c24 */ /* 0x001fc8000f8e026c */
[----:B------:R-:W-:Y:S01]  /*1240*/  IMAD.IADD R79, R74, 0x1, R83 ;  /* 0x000000014a4f7824 */ /* 0x000fe200078e0253 */
[----:B------:R-:W-:-:S03]  /*1250*/  IADD3 R83, PT, PT, R83, 0x1, R74 ;  /* 0x0000000153537810 */ /* 0x000fc60007ffe04a */
[----:B-1----:R-:W-:-:S04]  /*1260*/  IMAD.WIDE.U32 R78, R79, 0x8, R80 ;  /* 0x000000084f4e7825 */ /* 0x002fc800078e0050 */
[----:B------:R-:W-:Y:S02]  /*1270*/  IMAD.WIDE.U32 R80, R83, 0x8, R80 ;  /* 0x0000000853507825 */ /* 0x000fe400078e0050 */
[----:B------:R-:W2:Y:S04]  /*1280*/  LDG.E.64 R78, desc[UR10][R78.64] ;  /* 0x0000000a4e4e7981 */ /* 0x000ea8000c1e1b00 */
[----:B------:R-:W3:Y:S01]  /*1290*/  LDG.E.64 R80, desc[UR10][R80.64] ;  /* 0x0000000a50507981 */ /* 0x000ee2000c1e1b00 */
[----:B------:R-:W-:Y:S01]  /*12a0*/  PLOP3.LUT P0, PT, PT, PT, PT, 0x8, 0x80 ;  /* 0x000000000080781c */ /* 0x000fe20003f0e170 */
[----:B------:R-:W-:Y:S02]  /*12b0*/  VIADD R76, R76, 0x2 ;  /* 0x000000024c4c7836 */ /* 0x000fe40000000000 */
[----:B------:R-:W-:Y:S01]  /*12c0*/  VIADD R74, R74, 0x2 ;  /* 0x000000024a4a7836 */ /* 0x000fe20000000000 */
[----:B--2---:R-:W-:Y:S04]  /*12d0*/  STS.64 [R75], R78 ;  /* 0x0000004e4b007388 */ /* 0x004fe80000000a00 */
[----:B---3--:R0:W-:Y:S02]  /*12e0*/  STS.64 [R75+0x80], R80 ;  /* 0x000080504b007388 */ /* 0x0081e40000000a00 */
[----:B0-----:R-:W-:-:S07]  /*12f0*/  IADD3 R75, PT, PT, R75, 0x100, RZ ;  /* 0x000001004b4b7810 */ /* 0x001fce0007ffe0ff */
.L_x_27:
[----:B------:R-:W-:-:S13]  /*1300*/  ISETP.NE.OR P0, PT, R76, RZ, P0 ;  /* 0x000000ff4c00720c */ /* 0x000fda0000705670 */
[----:B------:R-:W-:Y:S05]  /*1310*/  @!P0 BRA `(.L_x_23) ;  /* 0x0000000000348947 */ /* 0x000fea0003800000 */
.L_x_24:
[----:B------:R-:W0:Y:S01]  /*1320*/  LDCU UR5, c[0x0][0x3cc] ;  /* 0x00007980ff0577ac */ /* 0x000e220008000800 */
[----:B------:R-:W-:-:S04]  /*1330*/  VIADD R77, R77, UR4 ;  /* 0x000000044d4d7c36 */ /* 0x000fc80008000000 */
[----:B0-----:R-:W-:-:S07]  /*1340*/  IMAD R81, R77, UR5, R108 ;  /* 0x000000054d517c24 */ /* 0x001fce000f8e026c */
.L_x_28:
[----:B------:R-:W0:Y:S01]  /*1350*/  LDC.64 R78, c[0x0][0x388] ;  /* 0x0000e200ff4e7b82 */ /* 0x000e220000000a00 */
[----:B------:R-:W-:-:S04]  /*1360*/  IMAD.IADD R77, R81, 0x1, R74 ;  /* 0x00000001514d7824 */ /* 0x000fc800078e024a */
[----:B0-----:R-:W-:-:S06]  /*1370*/  IMAD.WIDE.U32 R78, R77, 0x8, R78 ;  /* 0x000000084d4e7825 */ /* 0x001fcc00078e004e */
[----:B------:R-:W2:Y:S01]  /*1380*/  LDG.E.64 R78, desc[UR10][R78.64] ;  /* 0x0000000a4e4e7981 */ /* 0x000ea2000c1e1b00 */
[----:B------:R-:W-:Y:S01]  /*1390*/  VIADD R76, R76, 0x1 ;  /* 0x000000014c4c7836 */ /* 0x000fe20000000000 */
[----:B------:R-:W-:-:S04]  /*13a0*/  IADD3 R74, PT, PT, R74, 0x1, RZ ;  /* 0x000000014a4a7810 */ /* 0x000fc80007ffe0ff */
[----:B------:R-:W-:Y:S01]  /*13b0*/  ISETP.NE.AND P0, PT, R76, RZ, PT ;  /* 0x000000ff4c00720c */ /* 0x000fe20003f05270 */
[----:B--2---:R0:W-:Y:S02]  /*13c0*/  STS.64 [R75], R78 ;  /* 0x0000004e4b007388 */ /* 0x0041e40000000a00 */
[----:B0-----:R-:W-:-:S10]  /*13d0*/  VIADD R75, R75, 0x80 ;  /* 0x000000804b4b7836 */ /* 0x001fd40000000000 */
[----:B------:R-:W-:Y:S05]  /*13e0*/  @P0 BRA `(.L_x_28) ;  /* 0xfffffffc00d80947 */ /* 0x000fea000383ffff */
.L_x_23:
[----:B------:R-:W-:Y:S05]  /*13f0*/  BSYNC.RECONVERGENT B0 ;  /* 0x0000000000007941 */ /* 0x000fea0003800200 */
.L_x_22:
[----:B------:R-:W-:Y:S04]  /*1400*/  BSSY.RECONVERGENT B0, `(.L_x_29) ;  /* 0x0000069000007945 */ /* 0x000fe80003800200 */
[----:B------:R-:W-:Y:S05]  /*1410*/  @!P2 BRA `(.L_x_30) ;  /* 0x00000004009ca947 */ /* 0x000fea0003800000 */
[----:B------:R-:W-:Y:S01]  /*1420*/  ISETP.GT.AND P0, PT, R106, RZ, PT ;  /* 0x000000ff6a00720c */ /* 0x000fe20003f04270 */
[----:B------:R-:W-:-:S12]  /*1430*/  IMAD.MOV.U32 R74, RZ, RZ, RZ ;  /* 0x000000ffff4a7224 */ /* 0x000fd800078e00ff */
[----:B------:R-:W-:Y:S05]  /*1440*/  @!P0 BRA `(.L_x_31) ;  /* 0x0000000400388947 */ /* 0x000fea0003800000 */
[----:B------:R-:W-:Y:S01]  /*1450*/  IMAD.IADD R75, R106, 0x1, -R74 ;  /* 0x000000016a4b7824 */ /* 0x000fe200078e0a4a */
[----:B------:R-:W-:-:S04]  /*1460*/  PLOP3.LUT P0, PT, PT, PT, PT, 0x80, 0x8 ;  /* 0x000000000008781c */ /* 0x000fc80003f0f070 */
[----:B------:R-:W-:-:S13]  /*1470*/  ISETP.GT.AND P3, PT, R75, 0x3, PT ;  /* 0x000000034b00780c */ /* 0x000fda0003f64270 */
[----:B------:R-:W-:Y:S05]  /*1480*/  @!P3 BRA `(.L_x_32) ;  /* 0x0000000000a8b947 */ /* 0x000fea0003800000 */
[----:B------:R-:W0:Y:S01]  /*1490*/  S2R R79, SR_CgaCtaId ;  /* 0x00000000004f7919 */ /* 0x000e220000008800 */
[----:B------:R-:W-:Y:S01]  /*14a0*/  MOV R76, 0x400 ;  /* 0x00000400004c7802 */ /* 0x000fe20000000f00 */
[----:B------:R-:W-:Y:S01]  /*14b0*/  VIADD R89, R106, 0xfffffffd ;  /* 0xfffffffd6a597836 */ /* 0x000fe20000000000 */
[----:B------:R-:W-:Y:S01]  /*14c0*/  PLOP3.LUT P0, PT, PT, PT, PT, 0x8, 0x80 ;  /* 0x000000000080781c */ /* 0x000fe20003f0e170 */
[----:B------:R-:W1:Y:S01]  /*14d0*/  S2R R77, SR_TID.X ;  /* 0x00000000004d7919 */ /* 0x000e620000002100 */
[----:B------:R-:W-:Y:S01]  /*14e0*/  IADD3 R76, PT, PT, R76, 0x3000, RZ ;  /* 0x000030004c4c7810 */ /* 0x000fe20007ffe0ff */
[----:B------:R-:W2:Y:S01]  /*14f0*/  LDCU UR6, c[0x0][0x3b0] ;  /* 0x00007600ff0677ac */ /* 0x000ea20008000800 */
[----:B------:R-:W3:Y:S01]  /*1500*/  S2R R75, SR_TID.Y ;  /* 0x00000000004b7919 */ /* 0x000ee20000002200 */
[----:B------:R-:W4:Y:S01]  /*1510*/  LDCU UR5, c[0x0][0x3a4] ;  /* 0x00007480ff0577ac */ /* 0x000f220008000800 */
[----:B0-----:R-:W-:Y:S01]  /*1520*/  LEA R76, R79, R76, 0x18 ;  /* 0x0000004c4f4c7211 */ /* 0x001fe200078ec0ff */
[----:B-1----:R-:W-:-:S04]  /*1530*/  VIADD R86, R77, UR4 ;  /* 0x000000044d567c36 */ /* 0x002fc80008000000 */
[----:B--2-4-:R-:W-:-:S07]  /*1540*/  IMAD R85, R77, 0x300, R76 ;  /* 0x000003004d557824 */ /* 0x014fce00078e024c */
.L_x_33:
[----:B0-----:R-:W0:Y:S01]  /*1550*/  LDC.64 R76, c[0x0][0x390] ;  /* 0x0000e400ff4c7b82 */ /* 0x001e220000000a00 */
[C-C-:B------:R-:W-:Y:S01]  /*1560*/  IADD3 R81, PT, PT, R107.reuse, 0x1, R74.reuse ;  /* 0x000000016b517810 */ /* 0x140fe20007ffe04a */
[C-C-:B------:R-:W-:Y:S01]  /*1570*/  IMAD.IADD R79, R107.reuse, 0x1, R74.reuse ;  /* 0x000000016b4f7824 */ /* 0x140fe200078e024a */
[C-C-:B------:R-:W-:Y:S02]  /*1580*/  IADD3 R83, PT, PT, R107.reuse, 0x2, R74.reuse ;  /* 0x000000026b537810 */ /* 0x140fe40007ffe04a */
[----:B------:R-:W-:Y:S01]  /*1590*/  IADD3 R87, PT, PT, R107, 0x3, R74 ;  /* 0x000000036b577810 */ /* 0x000fe20007ffe04a */
[--C-:B------:R-:W-:Y:S02]  /*15a0*/  IMAD R79, R79, UR5, R0.reuse ;  /* 0x000000054f4f7c24 */ /* 0x100fe4000f8e0200 */
[--C-:B------:R-:W-:Y:S02]  /*15b0*/  IMAD R81, R81, UR5, R0.reuse ;  /* 0x0000000551517c24 */ /* 0x100fe4000f8e0200 */
[----:B------:R-:W-:-:S02]  /*15c0*/  IMAD R83, R83, UR5, R0 ;  /* 0x0000000553537c24 */ /* 0x000fc4000f8e0200 */
[----:B------:R-:W-:Y:S02]  /*15d0*/  IMAD R87, R87, UR5, R0 ;  /* 0x0000000557577c24 */ /* 0x000fe4000f8e0200 */
[--C-:B------:R-:W-:Y:S02]  /*15e0*/  IMAD R79, R79, UR6, R86.reuse ;  /* 0x000000064f4f7c24 */ /* 0x100fe4000f8e0256 */
[--C-:B------:R-:W-:Y:S02]  /*15f0*/  IMAD R81, R81, UR6, R86.reuse ;  /* 0x0000000651517c24 */ /* 0x100fe4000f8e0256 */
[--C-:B------:R-:W-:Y:S02]  /*1600*/  IMAD R83, R83, UR6, R86.reuse ;  /* 0x0000000653537c24 */ /* 0x100fe4000f8e0256 */
[----:B------:R-:W-:Y:S02]  /*1610*/  IMAD R87, R87, UR6, R86 ;  /* 0x0000000657577c24 */ /* 0x000fe4000f8e0256 */
[----:B0-----:R-:W-:-:S04]  /*1620*/  IMAD.WIDE.U32 R78, R79, 0x8, R76 ;  /* 0x000000084f4e7825 */ /* 0x001fc800078e004c */
[--C-:B------:R-:W-:Y:S02]  /*1630*/  IMAD.WIDE.U32 R80, R81, 0x8, R76.reuse ;  /* 0x0000000851507825 */ /* 0x100fe400078e004c */
[----:B------:R-:W2:Y:S02]  /*1640*/  LDG.E.64 R78, desc[UR10][R78.64] ;  /* 0x0000000a4e4e7981 */ /* 0x000ea4000c1e1b00 */
[--C-:B------:R-:W-:Y:S02]  /*1650*/  IMAD.WIDE.U32 R82, R83, 0x8, R76.reuse ;  /* 0x0000000853527825 */ /* 0x100fe400078e004c */
[----:B------:R-:W4:Y:S02]  /*1660*/  LDG.E.64 R80, desc[UR10][R80.64] ;  /* 0x0000000a50507981 */ /* 0x000f24000c1e1b00 */
[----:B------:R-:W-:Y:S02]  /*1670*/  IMAD.WIDE.U32 R76, R87, 0x8, R76 ;  /* 0x00000008574c7825 */ /* 0x000fe400078e004c */
[----:B------:R-:W5:Y:S04]  /*1680*/  LDG.E.64 R82, desc[UR10][R82.64] ;  /* 0x0000000a52527981 */ /* 0x000f68000c1e1b00 */
[----:B------:R-:W5:Y:S01]  /*1690*/  LDG.E.64 R76, desc[UR10][R76.64] ;  /* 0x0000000a4c4c7981 */ /* 0x000f62000c1e1b00 */
[----:B---3--:R-:W-:-:S05]  /*16a0*/  LEA R84, R74, R75, 0x4 ;  /* 0x0000004b4a547211 */ /* 0x008fca00078e20ff */
[----:B------:R-:W-:Y:S02]  /*16b0*/  IMAD R87, R84, 0x8, R85 ;  /* 0x0000000854577824 */ /* 0x000fe400078e0255 */
[----:B------:R-:W-:-:S05]  /*16c0*/  VIADD R74, R74, 0x4 ;  /* 0x000000044a4a7836 */ /* 0x000fca0000000000 */
[----:B------:R-:W-:Y:S01]  /*16d0*/  ISETP.GE.AND P3, PT, R74, R89, PT ;  /* 0x000000594a00720c */ /* 0x000fe20003f66270 */
[----:B--2---:R0:W-:Y:S04]  /*16e0*/  STS.64 [R87], R78 ;  /* 0x0000004e57007388 */ /* 0x0041e80000000a00 */
[----:B----4-:R0:W-:Y:S04]  /*16f0*/  STS.64 [R87+0x80], R80 ;  /* 0x0000805057007388 */ /* 0x0101e80000000a00 */
[----:B-----5:R0:W-:Y:S04]  /*1700*/  STS.64 [R87+0x100], R82 ;  /* 0x0001005257007388 */ /* 0x0201e80000000a00 */
[----:B------:R0:W-:Y:S01]  /*1710*/  STS.64 [R87+0x180], R76 ;  /* 0x0001804c57007388 */ /* 0x0001e20000000a00 */
[----:B------:R-:W-:Y:S05]  /*1720*/  @!P3 BRA `(.L_x_33) ;  /* 0xfffffffc0088b947 */ /* 0x000fea000383ffff */
.L_x_32:
[----:B------:R-:W-:-:S05]  /*1730*/  IMAD.IADD R75, R106, 0x1, -R74 ;  /* 0x000000016a4b7824 */ /* 0x000fca00078e0a4a */
[----:B------:R-:W-:-:S13]  /*1740*/  ISETP.GT.AND P3, PT, R75, 0x1, PT ;  /* 0x000000014b00780c */ /* 0x000fda0003f64270 */
[----:B------:R-:W-:Y:S05]  /*1750*/  @!P3 BRA `(.L_x_34) ;  /* 0x00000000006cb947 */ /* 0x000fea0003800000 */
[----:B0-----:R-:W0:Y:S01]  /*1760*/  S2R R80, SR_TID.X ;  /* 0x0000000000507919 */ /* 0x001e220000002100 */
[----:B------:R-:W1:Y:S01]  /*1770*/  LDCU UR5, c[0x0][0x3a4] ;  /* 0x00007480ff0577ac */ /* 0x000e620008000800 */
[----:B------:R-:W2:Y:S01]  /*1780*/  LDC.64 R78, c[0x0][0x390] ;  /* 0x0000e400ff4e7b82 */ /* 0x000ea20000000a00 */
[C---:B------:R-:W-:Y:S01]  /*1790*/  IADD3 R75, PT, PT, R107.reuse, R74, RZ ;  /* 0x0000004a6b4b7210 */ /* 0x040fe20007ffe0ff */
[----:B------:R-:W3:Y:S01]  /*17a0*/  LDCU UR6, c[0x0][0x3b0] ;  /* 0x00007600ff0677ac */ /* 0x000ee20008000800 */
[----:B------:R-:W-:-:S03]  /*17b0*/  IADD3 R77, PT, PT, R107, 0x1, R74 ;  /* 0x000000016b4d7810 */ /* 0x000fc60007ffe04a */
[--C-:B-1----:R-:W-:Y:S02]  /*17c0*/  IMAD R75, R75, UR5, R0.reuse ;  /* 0x000000054b4b7c24 */ /* 0x102fe4000f8e0200 */
[----:B------:R-:W-:Y:S02]  /*17d0*/  IMAD R77, R77, UR5, R0 ;  /* 0x000000054d4d7c24 */ /* 0x000fe4000f8e0200 */
[----:B0-----:R-:W-:-:S04]  /*17e0*/  VIADD R76, R80, UR4 ;  /* 0x00000004504c7c36 */ /* 0x001fc80008000000 */
[--C-:B---3--:R-:W-:Y:S02]  /*17f0*/  IMAD R75, R75, UR6, R76.reuse ;  /* 0x000000064b4b7c24 */ /* 0x108fe4000f8e024c */
[----:B------:R-:W-:Y:S02]  /*1800*/  IMAD R81, R77, UR6, R76 ;  /* 0x000000064d517c24 */ /* 0x000fe4000f8e024c */
[----:B--2---:R-:W-:-:S04]  /*1810*/  IMAD.WIDE.U32 R76, R75, 0x8, R78 ;  /* 0x000000084b4c7825 */ /* 0x004fc800078e004e */
[----:B------:R-:W-:Y:S02]  /*1820*/  IMAD.WIDE.U32 R78, R81, 0x8, R78 ;  /* 0x00000008514e7825 */ /* 0x000fe400078e004e */
[----:B------:R-:W2:Y:S04]  /*1830*/  LDG.E.64 R76, desc[UR10][R76.64] ;  /* 0x0000000a4c4c7981 */ /* 0x000ea8000c1e1b00 */
[----:B------:R-:W3:Y:S01]  /*1840*/  LDG.E.64 R78, desc[UR10][R78.64] ;  /* 0x0000000a4e4e7981 */ /* 0x000ee2000c1e1b00 */
[----:B------:R-:W-:Y:S02]  /*1850*/  MOV R81, 0x400 ;  /* 0x0000040000517802 */ /* 0x000fe40000000f00 */
[----:B------:R-:W-:Y:S01]  /*1860*/  PLOP3.LUT P0, PT, PT, PT, PT, 0x8, 0x80 ;  /* 0x000000000080781c */ /* 0x000fe20003f0e170 */
[----:B------:R-:W0:Y:S02]  /*1870*/  S2R R82, SR_CgaCtaId ;  /* 0x0000000000527919 */ /* 0x000e240000008800 */
[----:B------:R-:W-:Y:S01]  /*1880*/  VIADD R81, R81, 0x3000 ;  /* 0x0000300051517836 */ /* 0x000fe20000000000 */
[----:B------:R-:W1:Y:S04]  /*1890*/  S2R R75, SR_TID.Y ;  /* 0x00000000004b7919 */ /* 0x000e680000002200 */
[----:B0-----:R-:W-:Y:S01]  /*18a0*/  LEA R81, R82, R81, 0x18 ;  /* 0x0000005152517211 */ /* 0x001fe200078ec0ff */
[----:B-1----:R-:W-:-:S04]  /*18b0*/  IMAD R75, R74, 0x10, R75 ;  /* 0x000000104a4b7824 */ /* 0x002fc800078e024b */
[----:B------:R-:W-:Y:S02]  /*18c0*/  IMAD R80, R80, 0x300, R81 ;  /* 0x0000030050507824 */ /* 0x000fe400078e0251 */
[----:B------:R-:W-:-:S03]  /*18d0*/  VIADD R74, R74, 0x2 ;  /* 0x000000024a4a7836 */ /* 0x000fc60000000000 */
[----:B------:R-:W-:-:S05]  /*18e0*/  LEA R75, R75, R80, 0x3 ;  /* 0x000000504b4b7211 */ /* 0x000fca00078e18ff */
[----:B--2---:R1:W-:Y:S04]  /*18f0*/  STS.64 [R75], R76 ;  /* 0x0000004c4b007388 */ /* 0x0043e80000000a00 */
[----:B---3--:R1:W-:Y:S02]  /*1900*/  STS.64 [R75+0x80], R78 ;  /* 0x0000804e4b007388 */ /* 0x0083e40000000a00 */
.L_x_34:
[----:B------:R-:W-:-:S13]  /*1910*/  ISETP.NE.OR P0, PT, R74, R106, P0 ;  /* 0x0000006a4a00720c */ /* 0x000fda0000705670 */
[----:B------:R-:W-:Y:S05]  /*1920*/  @!P0 BRA `(.L_x_30) ;  /* 0x0000000000588947 */ /* 0x000fea0003800000 */
.L_x_31:
[----:B01----:R-:W0:Y:S01]  /*1930*/  S2R R77, SR_CgaCtaId ;  /* 0x00000000004d7919 */ /* 0x003e220000008800 */
[----:B------:R-:W-:Y:S01]  /*1940*/  MOV R76, 0x400 ;  /* 0x00000400004c7802 */ /* 0x000fe20000000f00 */
[----:B------:R-:W1:Y:S01]  /*1950*/  LDCU UR6, c[0x0][0x3b0] ;  /* 0x00007600ff0677ac */ /* 0x000e620008000800 */
[----:B------:R-:W2:Y:S03]  /*1960*/  S2R R75, SR_TID.X ;  /* 0x00000000004b7919 */ /* 0x000ea60000002100 */
[----:B------:R-:W-:Y:S01]  /*1970*/  VIADD R76, R76, 0x3000 ;  /* 0x000030004c4c7836 */ /* 0x000fe20000000000 */
[----:B------:R-:W3:Y:S01]  /*1980*/  LDCU UR5, c[0x0][0x3a4] ;  /* 0x00007480ff0577ac */ /* 0x000ee20008000800 */
[----:B------:R-:W4:Y:S03]  /*1990*/  S2R R79, SR_TID.Y ;  /* 0x00000000004f7919 */ /* 0x000f260000002200 */
[----:B0-----:R-:W-:Y:S01]  /*19a0*/  LEA R76, R77, R76, 0x18 ;  /* 0x0000004c4d4c7211 */ /* 0x001fe200078ec0ff */
[----:B--2---:R-:W-:-:S04]  /*19b0*/  VIADD R78, R75, UR4 ;  /* 0x000000044b4e7c36 */ /* 0x004fc80008000000 */
[----:B-1-3--:R-:W-:-:S07]  /*19c0*/  IMAD R80, R75, 0x300, R76 ;  /* 0x000003004b507824 */ /* 0x00afce00078e024c */
.L_x_35:
[----:B--2---:R-:W0:Y:S01]  /*19d0*/  LDC.64 R76, c[0x0][0x390] ;  /* 0x0000e400ff4c7b82 */ /* 0x004e220000000a00 */
[----:B------:R-:W-:-:S05]  /*19e0*/  IADD3 R75, PT, PT, R107, R74, RZ ;  /* 0x0000004a6b4b7210 */ /* 0x000fca0007ffe0ff */
[----:B------:R-:W-:-:S04]  /*19f0*/  IMAD R75, R75, UR5, R0 ;  /* 0x000000054b4b7c24 */ /* 0x000fc8000f8e0200 */
[----:B------:R-:W-:-:S04]  /*1a00*/  IMAD R75, R75, UR6, R78 ;  /* 0x000000064b4b7c24 */ /* 0x000fc8000f8e024e */
[----:B0-----:R-:W-:-:S06]  /*1a10*/  IMAD.WIDE.U32 R76, R75, 0x8, R76 ;  /* 0x000000084b4c7825 */ /* 0x001fcc00078e004c */
[----:B------:R-:W2:Y:S01]  /*1a20*/  LDG.E.64 R76, desc[UR10][R76.64] ;  /* 0x0000000a4c4c7981 */ /* 0x000ea2000c1e1b00 */
[C---:B----4-:R-:W-:Y:S02]  /*1a30*/  IMAD R75, R74.reuse, 0x10, R79 ;  /* 0x000000104a4b7824 */ /* 0x050fe400078e024f */
[----:B------:R-:W-:Y:S02]  /*1a40*/  VIADD R74, R74, 0x1 ;  /* 0x000000014a4a7836 */ /* 0x000fe40000000000 */
[----:B------:R-:W-:-:S03]  /*1a50*/  IMAD R75, R75, 0x8, R80 ;  /* 0x000000084b4b7824 */ /* 0x000fc600078e0250 */
[----:B------:R-:W-:Y:S02]  /*1a60*/  ISETP.NE.AND P0, PT, R74, R106, PT ;  /* 0x0000006a4a00720c */ /* 0x000fe40003f05270 */
[----:B--2---:R2:W-:Y:S11]  /*1a70*/  STS.64 [R75], R76 ;  /* 0x0000004c4b007388 */ /* 0x0045f60000000a00 */
[----:B------:R-:W-:Y:S05]  /*1a80*/  @P0 BRA `(.L_x_35) ;  /* 0xfffffffc00d00947 */ /* 0x000fea000383ffff */
.L_x_30:
[----:B------:R-:W-:Y:S05]  /*1a90*/  BSYNC.RECONVERGENT B0 ;  /* 0x0000000000007941 */ /* 0x000fea0003800200 */
.L_x_29:
[----:B------:R-:W3:Y:S01]  /*1aa0*/  S2R R110, SR_TID.X ;  /* 0x00000000006e7919 */ /* 0x000ee20000002100 */
[----:B------:R-:W4:Y:S01]  /*1ab0*/  S2UR UR7, SR_CgaCtaId ;  /* 0x00000000000779c3 */ /* 0x000f220000008800 */
[----:B------:R-:W-:Y:S01]  /*1ac0*/  UMOV UR5, 0x400 ;  /* 0x0000040000057882 */ /* 0x000fe20000000000 */
[----:B------:R-:W0:Y:S01]  /*1ad0*/  S2R R109, SR_TID.Y ;  /* 0x00000000006d7919 */ /* 0x000e220000002200 */
[----:B------:R-:W-:-:S05]  /*1ae0*/  UIADD3 UR6, UPT, UPT, UR5, 0x3000, URZ ;  /* 0x0000300005067890 */ /* 0x000fca000fffe0ff */
[----:B------:R-:W-:Y:S01]  /*1af0*/  BAR.SYNC.DEFER_BLOCKING 0x0 ;  /* 0x0000000000007b1d */ /* 0x000fe20000010000 */
[----:B----4-:R-:W-:Y:S02]  /*1b00*/  ULEA UR8, UR7, UR5, 0x18 ;  /* 0x0000000507087291 */ /* 0x010fe4000f8ec0ff */
[----:B------:R-:W-:-:S03]  /*1b10*/  ULEA UR6, UR7, UR6, 0x18 ;  /* 0x0000000607067291 */ /* 0x000fc6000f8ec0ff */
[----:B------:R-:W-:Y:S01]  /*1b20*/  UMOV UR5, URZ ;  /* 0x000000ff00057c82 */ /* 0x000fe20008000000 */
[----:B---3--:R-:W-:-:S04]  /*1b30*/  LOP3.LUT R112, R110, 0xf, RZ, 0xc0, !PT ;  /* 0x0000000f6e707812 */ /* 0x008fc800078ec0ff */
[----:B0-----:R-:W-:-:S07]  /*1b40*/  LEA.HI R114, R110, R112, RZ, 0x1c ;  /* 0x000000706e727211 */ /* 0x001fce00078fe0ff */
.L_x_36:
[----:B------:R-:W-:Y:S02]  /*1b50*/  UIMAD UR7, UR5, 0x300, UR6 ;  /* 0x00000300050778a4 */ /* 0x000fe4000f8e0206 */
[----:B------:R-:W-:Y:S02]  /*1b60*/  UIMAD UR9, UR5, 0x300, UR8 ;  /* 0x00000300050978a4 */ /* 0x000fe4000f8e0208 */
[----:B------:R-:W-:Y:S02]  /*1b70*/  UIADD3 UR5, UPT, UPT, UR5, 0x1, URZ ;  /* 0x0000000105057890 */ /* 0x000fe4000fffe0ff */
[----:B------:R-:W-:Y:S02]  /*1b80*/  LEA R111, R109, UR7, 0x3 ;  /* 0x000000076d6f7c11 */ /* 0x000fe4000f8e18ff */
[----:B------:R-:W-:Y:S01]  /*1b90*/  LEA R113, R114, UR9, 0x3 ;  /* 0x0000000972717c11 */ /* 0x000fe2000f8e18ff */
[----:B------:R-:W-:Y:S02]  /*1ba0*/  UISETP.NE.AND UP0, UPT, UR5, 0x10, UPT ;  /* 0x000000100500788c */ /* 0x000fe4000bf05270 */
[----:B-12---:R-:W-:Y:S04]  /*1bb0*/  LDS.64 R74, [R111] ;  /* 0x000000006f4a7984 */ /* 0x006fe80000000a00 */
[----:B------:R-:W0:Y:S04]  /*1bc0*/  LDS.64 R76, [R113] ;  /* 0x00000000714c7984 */ /* 0x000e280000000a00 */
        /* <DEDUP_REMOVED lines=47> */
[----:B------:R-:W0:Y:S01]  /*1ec0*/  LDCU UR5, c[0x0][0x3dc] ;  /* 0x00007b80ff0577ac */ /* 0x000e220008000800 */
[----:B------:R-:W-:-:S04]  /*1ed0*/  UIADD3 UR4, UPT, UPT, UR4, 0x10, URZ ;  /* 0x0000001004047890 */ /* 0x000fc8000fffe0ff */
[----:B0-----:R-:W-:Y:S01]  /*1ee0*/  UISETP.GE.AND UP0, UPT, UR4, UR5, UPT ;  /* 0x000000050400728c */ /* 0x001fe2000bf06270 */
[----:B------:R-:W-:Y:S08]  /*1ef0*/  BAR.SYNC.DEFER_BLOCKING 0x0 ;  /* 0x0000000000007b1d */ /* 0x000ff00000010000 */
[----:B------:R-:W-:Y:S05]  /*1f00*/  BRA.U !UP0, `(.L_x_37) ;  /* 0xfffffff108047547 */ /* 0x000fea000b83ffff */
.L_x_21:
[----:B------:R-:W0:Y:S01]  /*1f10*/  LDCU UR5, c[0x0][0x3ac] ;  /* 0x00007580ff0577ac */ /* 0x000e220008000800 */
[----:B------:R-:W-:Y:S01]  /*1f20*/  LOP3.LUT R75, R109, 0xf, RZ, 0xc0, !PT ;  /* 0x0000000f6d4b7812 */ /* 0x000fe200078ec0ff */
[----:B------:R-:W1:Y:S01]  /*1f30*/  LDCU UR6, c[0x0][0x3a0] ;  /* 0x00007400ff0677ac */ /* 0x000e620008000800 */
[----:B0-----:R-:W-:-:S04]  /*1f40*/  ISETP.GE.AND P0, PT, R99, UR5, PT ;  /* 0x0000000563007c0c */ /* 0x001fc8000bf06270 */
[----:B------:R-:W-:Y:S02]  /*1f50*/  ISETP.LT.U32.AND P0, PT, R110, 0x10, !P0 ;  /* 0x000000106e00780c */ /* 0x000fe40004701070 */
[----:B-1----:R-:W-:Y:S02]  /*1f60*/  ISETP.GE.AND P1, PT, R98, UR6, PT ;  /* 0x0000000662007c0c */ /* 0x002fe4000bf26270 */
[----:B------:R-:W-:Y:S02]  /*1f70*/  ISETP.LT.AND P0, PT, R112, R105, P0 ;  /* 0x000000697000720c */ /* 0x000fe40000701270 */
[----:B------:R-:W-:Y:S02]  /*1f80*/  ISETP.LT.U32.AND P1, PT, R109, 0x10, !P1 ;  /* 0x000000106d00780c */ /* 0x000fe40004f21070 */
[----:B------:R-:W-:-:S04]  /*1f90*/  ISETP.LT.AND P0, PT, R75, R104, P0 ;  /* 0x000000684b00720c */ /* 0x000fc80000701270 */
[----:B------:R-:W-:-:S13]  /*1fa0*/  PLOP3.LUT P0, PT, P0, P1, PT, 0x80, 0x8 ;  /* 0x000000000008781c */ /* 0x000fda0000703070 */
[----:B------:R-:W-:Y:S05]  /*1fb0*/  @!P0 EXIT ;  /* 0x000000000000894d */ /* 0x000fea0003800000 */
[C---:B------:R-:W-:Y:S01]  /*1fc0*/  ISETP.GE.AND P3, PT, R106.reuse, 0x1, PT ;  /* 0x000000016a00780c */ /* 0x040fe20003f66270 */
[----:B------:R-:W0:Y:S01]  /*1fd0*/  LDCU UR4, c[0x0][0x3d8] ;  /* 0x00007b00ff0477ac */ /* 0x000e220008000800 */
[----:B------:R-:W-:Y:S02]  /*1fe0*/  VIMNMX R0, PT, PT, R106, R103, PT ;  /* 0x000000676a007248 */ /* 0x000fe40003fe0100 */
[C---:B------:R-:W-:Y:S02]  /*1ff0*/  ISETP.LT.OR P1, PT, R103.reuse, 0x2, !P3 ;  /* 0x000000026700780c */ /* 0x040fe40005f21670 */
[----:B------:R-:W-:Y:S02]  /*2000*/  ISETP.GE.AND P2, PT, R0, 0x1, PT ;  /* 0x000000010000780c */ /* 0x000fe40003f46270 */
[C---:B------:R-:W-:Y:S02]  /*2010*/  ISETP.LT.OR P4, PT, R103.reuse, 0x3, !P3 ;  /* 0x000000036700780c */ /* 0x040fe40005f81670 */
[----:B------:R-:W-:-:S02]  /*2020*/  ISETP.LT.OR P5, PT, R103, 0x4, !P3 ;  /* 0x000000046700780c */ /* 0x000fc40005fa1670 */
[----:B------:R-:W-:Y:S02]  /*2030*/  ISETP.LT.OR P0, PT, R103, 0x5, !P3 ;  /* 0x000000056700780c */ /* 0x000fe40005f01670 */
[----:B------:R-:W-:Y:S02]  /*2040*/  ISETP.LT.OR P3, PT, R101, 0x6, !P3 ;  /* 0x000000066500780c */ /* 0x000fe40005f61670 */
[----:B------:R-:W-:Y:S01]  /*2050*/  ISETP.GE.AND P6, PT, R0, 0x2, PT ;  /* 0x000000020000780c */ /* 0x000fe20003fc6270 */
[----:B------:R-:W1:Y:S08]  /*2060*/  @!P1 LDC R79, c[0x0][0x3d4] ;  /* 0x0000f500ff4f9b82 */ /* 0x000e700000000800 */
[----:B------:R-:W2:Y:S08]  /*2070*/  @P2 LDC.64 R74, c[0x0][0x380] ;  /* 0x0000e000ff4a2b82 */ /* 0x000eb00000000a00 */
[----:B------:R-:W3:Y:S01]  /*2080*/  @!P1 LDC.64 R76, c[0x0][0x380] ;  /* 0x0000e000ff4c9b82 */ /* 0x000ee20000000a00 */
[----:B-1----:R-:W-:-:S07]  /*2090*/  @!P1 IADD3 R79, PT, PT, R100, R79, RZ ;  /* 0x0000004f644f9210 */ /* 0x002fce0007ffe0ff */
[----:B------:R-:W1:Y:S01]  /*20a0*/  @!P4 LDC R89, c[0x0][0x3d4] ;  /* 0x0000f500ff59cb82 */ /* 0x000e620000000800 */
[----:B--2---:R-:W-:-:S07]  /*20b0*/  @P2 IMAD.WIDE R74, R100, 0x8, R74 ;  /* 0x00000008644a2825 */ /* 0x004fce00078e024a */
[----:B------:R-:W2:Y:S01]  /*20c0*/  @!P5 LDC R91, c[0x0][0x3d4] ;  /* 0x0000f500ff5bdb82 */ /* 0x000ea20000000800 */
[----:B------:R2:W-:Y:S01]  /*20d0*/  @P2 STG.E.64 desc[UR10][R74.64], R72 ;  /* 0x000000484a002986 */ /* 0x0005e2000c101b0a */
[----:B---3--:R-:W-:-:S06]  /*20e0*/  @!P1 IMAD.WIDE R76, R79, 0x8, R76 ;  /* 0x000000084f4c9825 */ /* 0x008fcc00078e024c */
[----:B------:R-:W3:Y:S01]  /*20f0*/  @!P0 LDC R93, c[0x0][0x3d4] ;  /* 0x0000f500ff5d8b82 */ /* 0x000ee20000000800 */
[----:B------:R1:W-:Y:S01]  /*2100*/  @!P1 STG.E.64 desc[UR10][R76.64], R70 ;  /* 0x000000464c009986 */ /* 0x0003e2000c101b0a */
[----:B------:R-:W-:-:S06]  /*2110*/  ISETP.GE.AND P1, PT, R103, 0x1, PT ;  /* 0x000000016700780c */ /* 0x000fcc0003f26270 */
[----:B------:R-:W4:Y:S01]  /*2120*/  @!P4 LDC.64 R78, c[0x0][0x380] ;  /* 0x0000e000ff4ecb82 */ /* 0x000f220000000a00 */
[----:B------:R-:W-:-:S07]  /*2130*/  ISETP.LT.OR P2, PT, R106, 0x2, !P1 ;  /* 0x000000026a00780c */ /* 0x000fce0004f41670 */
[----:B------:R-:W5:Y:S01]  /*2140*/  @!P5 LDC.64 R80, c[0x0][0x380] ;  /* 0x0000e000ff50db82 */ /* 0x000f620000000a00 */
[--C-:B--2---:R-:W-:Y:S02]  /*2150*/  @!P5 IMAD R73, R91, 0x3, R100.reuse ;  /* 0x000000035b49d824 */ /* 0x104fe400078e0264 */
[----:B-1----:R-:W-:-:S05]  /*2160*/  @!P4 IMAD R71, R89, 0x2, R100 ;  /* 0x000000025947c824 */ /* 0x002fca00078e0264 */
[----:B------:R-:W1:Y:S01]  /*2170*/  @!P0 LDC.64 R74, c[0x0][0x380] ;  /* 0x0000e000ff4a8b82 */ /* 0x000e620000000a00 */
[----:B---3--:R-:W-:-:S07]  /*2180*/  @!P0 IMAD R77, R93, 0x4, R100 ;  /* 0x000000045d4d8824 */ /* 0x008fce00078e0264 */
[----:B------:R-:W2:Y:S01]  /*2190*/  @!P3 LDC R95, c[0x0][0x3d4] ;  /* 0x0000f500ff5fbb82 */ /* 0x000ea20000000800 */
[----:B----4-:R-:W-:-:S05]  /*21a0*/  @!P4 IMAD.WIDE R70, R71, 0x8, R78 ;  /* 0x000000084746c825 */ /* 0x010fca00078e024e */
[----:B------:R-:W-:Y:S01]  /*21b0*/  @!P4 STG.E.64 desc[UR10][R70.64], R68 ;  /* 0x000000444600c986 */ /* 0x000fe2000c101b0a */
[----:B------:R-:W-:Y:S01]  /*21c0*/  ISETP.GE.AND P4, PT, R103, 0x4, PT ;  /* 0x000000046700780c */ /* 0x000fe20003f86270 */
[----:B------:R-:W3:Y:S01]  /*21d0*/  @!P3 LDC.64 R82, c[0x0][0x380] ;  /* 0x0000e000ff52bb82 */ /* 0x000ee20000000a00 */
[----:B-----5:R-:W-:-:S04]  /*21e0*/  @!P5 IMAD.WIDE R72, R73, 0x8, R80 ;  /* 0x000000084948d825 */ /* 0x020fc800078e0250 */
[----:B0-----:R-:W-:Y:S01]  /*21f0*/  VIADD R81, R100, UR4 ;  /* 0x0000000464517c36 */ /* 0x001fe20008000000 */
[----:B------:R0:W-:Y:S01]  /*2200*/  @!P5 STG.E.64 desc[UR10][R72.64], R66 ;  /* 0x000000424800d986 */ /* 0x0001e2000c101b0a */
[----:B------:R-:W-:Y:S01]  /*2210*/  ISETP.GE.AND P5, PT, R103, 0x3, PT ;  /* 0x000000036700780c */ /* 0x000fe20003fa6270 */
[----:B------:R-:W4:Y:S01]  /*2220*/  @P6 LDC R88, c[0x0][0x3d4] ;  /* 0x0000f500ff586b82 */ /* 0x000f220000000800 */
[----:B-1----:R-:W-:-:S05]  /*2230*/  @!P0 IMAD.WIDE R74, R77, 0x8, R74 ;  /* 0x000000084d4a8825 */ /* 0x002fca00078e024a */
[----:B------:R1:W-:Y:S01]  /*2240*/  @!P0 STG.E.64 desc[UR10][R74.64], R64 ;  /* 0x000000404a008986 */ /* 0x0003e2000c101b0a */
[----:B------:R-:W-:Y:S01]  /*2250*/  ISETP.LT.OR P0, PT, R106, 0x2, !P5 ;  /* 0x000000026a00780c */ /* 0x000fe20006f01670 */
[----:B------:R-:W5:Y:S01]  /*2260*/  @!P2 LDC.64 R84, c[0x0][0x380] ;  /* 0x0000e000ff54ab82 */ /* 0x000f620000000a00 */
[----:B--2---:R-:W-:-:S07]  /*2270*/  @!P3 IMAD R77, R95, 0x5, R100 ;  /* 0x000000055f4db824 */ /* 0x004fce00078e0264 */
[----:B------:R-:W2:Y:S01]  /*2280*/  @P6 LDC.64 R86, c[0x0][0x380] ;  /* 0x0000e000ff566b82 */ /* 0x000ea20000000a00 */
[----:B---3--:R-:W-:-:S05]  /*2290*/  @!P3 IMAD.WIDE R76, R77, 0x8, R82 ;  /* 0x000000084d4cb825 */ /* 0x008fca00078e0252 */
[----:B------:R-:W-:Y:S01]  /*22a0*/  @!P3 STG.E.64 desc[UR10][R76.64], R62 ;  /* 0x0000003e4c00b986 */ /* 0x000fe2000c101b0a */
[----:B------:R-:W-:Y:S01]  /*22b0*/  ISETP.LT.OR P3, PT, R106, 0x2, !P4 ;  /* 0x000000026a00780c */ /* 0x000fe20006761670 */
[----:B0-----:R-:W0:Y:S01]  /*22c0*/  @!P0 LDC R72, c[0x0][0x3d4] ;  /* 0x0000f500ff488b82 */ /* 0x001e220000000800 */
[C---:B----4-:R-:W-:Y:S01]  /*22d0*/  @P6 IADD3 R79, PT, PT, R81.reuse, R88, RZ ;  /* 0x00000058514f6210 */ /* 0x050fe20007ffe0ff */
[----:B-----5:R-:W-:-:S06]  /*22e0*/  @!P2 IMAD.WIDE R68, R81, 0x8, R84 ;  /* 0x000000085144a825 */ /* 0x020fcc00078e0254 */
[----:B-1----:R-:W1:Y:S01]  /*22f0*/  @!P0 LDC.64 R64, c[0x0][0x380] ;  /* 0x0000e000ff408b82 */ /* 0x002e620000000a00 */
[----:B------:R1:W-:Y:S01]  /*2300*/  @!P2 STG.E.64 desc[UR10][R68.64], R60 ;  /* 0x0000003c4400a986 */ /* 0x0003e2000c101b0a */
[----:B------:R-:W-:Y:S01]  /*2310*/  ISETP.GE.AND P2, PT, R103, 0x5, PT ;  /* 0x000000056700780c */ /* 0x000fe20003f46270 */
[----:B--2---:R-:W-:-:S05]  /*2320*/  @P6 IMAD.WIDE R66, R79, 0x8, R86 ;  /* 0x000000084f426825 */ /* 0x004fca00078e0256 */
[----:B------:R-:W2:Y:S01]  /*2330*/  @!P3 LDC R74, c[0x0][0x3d4] ;  /* 0x0000f500ff4abb82 */ /* 0x000ea20000000800 */
[----:B------:R3:W-:Y:S01]  /*2340*/  @P6 STG.E.64 desc[UR10][R66.64], R58 ;  /* 0x0000003a42006986 */ /* 0x0007e2000c101b0a */
[----:B------:R-:W-:Y:S01]  /*2350*/  ISETP.LT.OR P6, PT, R106, 0x2, !P2 ;  /* 0x000000026a00780c */ /* 0x000fe200057c1670 */
[----:B0-----:R-:W-:-:S05]  /*2360*/  @!P0 IMAD R73, R72, 0x2, R81 ;  /* 0x0000000248498824 */ /* 0x001fca00078e0251 */
[----:B------:R-:W3:Y:S01]  /*2370*/  @!P3 LDC.64 R70, c[0x0][0x380] ;  /* 0x0000e000ff46bb82 */ /* 0x000ee20000000a00 */
[----:B-1----:R-:W-:-:S07]  /*2380*/  @!P0 IMAD.WIDE R60, R73, 0x8, R64 ;  /* 0x00000008493c8825 */ /* 0x002fce00078e0240 */
[----:B------:R-:W0:Y:S01]  /*2390*/  @!P6 LDC R76, c[0x0][0x3d4] ;  /* 0x0000f500ff4ceb82 */ /* 0x000e220000000800 */
[----:B------:R1:W-:Y:S01]  /*23a0*/  @!P0 STG.E.64 desc[UR10][R60.64], R56 ;  /* 0x000000383c008986 */ /* 0x0003e2000c101b0a */
[----:B------:R-:W-:Y:S01]  /*23b0*/  ISETP.GE.AND P0, PT, R101, 0x6, PT ;  /* 0x000000066500780c */ /* 0x000fe20003f06270 */
[----:B--2---:R-:W-:Y:S01]  /*23c0*/  @!P3 IMAD R65, R74, 0x3, R81 ;  /* 0x000000034a41b824 */ /* 0x004fe200078e0251 */
[----:B------:R-:W-:-:S04]  /*23d0*/  VIMNMX R101, PT, PT, R102, R101, PT ;  /* 0x0000006566657248 */ /* 0x000fc80003fe0100 */
[----:B------:R-:W2:Y:S01]  /*23e0*/  @!P6 LDC.64 R62, c[0x0][0x380] ;  /* 0x0000e000ff3eeb82 */ /* 0x000ea20000000a00 */
[----:B---3--:R-:W-:-:S05]  /*23f0*/  @!P3 IMAD.WIDE R58, R65, 0x8, R70 ;  /* 0x00000008413ab825 */ /* 0x008fca00078e0246 */
[----:B------:R3:W-:Y:S01]  /*2400*/  @!P3 STG.E.64 desc[UR10][R58.64], R54 ;  /* 0x000000363a00b986 */ /* 0x0007e2000c101b0a */
[----:B------:R-:W-:Y:S01]  /*2410*/  ISETP.LT.OR P3, PT, R106, 0x2, !P0 ;  /* 0x000000026a00780c */ /* 0x000fe20004761670 */
[----:B0-----:R-:W-:-:S04]  /*2420*/  @!P6 IMAD R65, R76, 0x4, R81 ;  /* 0x000000044c41e824 */ /* 0x001fc800078e0251 */
[----:B--2---:R-:W-:-:S08]  /*2430*/  @!P6 IMAD.WIDE R62, R65, 0x8, R62 ;  /* 0x00000008413ee825 */ /* 0x004fd000078e023e */
[----:B------:R-:W1:Y:S01]  /*2440*/  @!P3 LDC R68, c[0x0][0x3d4] ;  /* 0x0000f500ff44bb82 */ /* 0x000e620000000800 */
[----:B------:R0:W-:Y:S01]  /*2450*/  @!P6 STG.E.64 desc[UR10][R62.64], R52 ;  /* 0x000000343e00e986 */ /* 0x0001e2000c101b0a */
[----:B------:R-:W-:-:S06]  /*2460*/  ISETP.LT.OR P6, PT, R106, 0x3, !P1 ;  /* 0x000000036a00780c */ /* 0x000fcc0004fc1670 */
[----:B------:R-:W2:Y:S08]  /*2470*/  @!P3 LDC.64 R64, c[0x0][0x380] ;  /* 0x0000e000ff40bb82 */ /* 0x000eb00000000a00 */
[----:B------:R-:W3:Y:S01]  /*2480*/  @!P6 LDC.64 R66, c[0x0][0x380] ;  /* 0x0000e000ff42eb82 */ /* 0x000ee20000000a00 */
[----:B-1----:R-:W-:Y:S02]  /*2490*/  @!P3 IMAD R57, R68, 0x5, R81 ;  /* 0x000000054439b824 */ /* 0x002fe400078e0251 */
[----:B------:R-:W-:-:S02]  /*24a0*/  VIADD R81, R81, UR4 ;  /* 0x0000000451517c36 */ /* 0x000fc40008000000 */
[----:B--2---:R-:W-:-:S05]  /*24b0*/  @!P3 IMAD.WIDE R56, R57, 0x8, R64 ;  /* 0x000000083938b825 */ /* 0x004fca00078e0240 */
[----:B------:R1:W-:Y:S01]  /*24c0*/  @!P3 STG.E.64 desc[UR10][R56.64], R50 ;  /* 0x000000323800b986 */ /* 0x0003e2000c101b0a */
[----:B------:R-:W-:Y:S01]  /*24d0*/  ISETP.GE.AND P3, PT, R103, 0x2, PT ;  /* 0x000000026700780c */ /* 0x000fe20003f66270 */
[----:B---3--:R-:W-:-:S05]  /*24e0*/  @!P6 IMAD.WIDE R54, R81, 0x8, R66 ;  /* 0x000000085136e825 */ /* 0x008fca00078e0242 */
[----:B------:R2:W-:Y:S01]  /*24f0*/  @!P6 STG.E.64 desc[UR10][R54.64], R48 ;  /* 0x000000303600e986 */ /* 0x0005e2000c101b0a */
[----:B------:R-:W-:-:S13]  /*2500*/  ISETP.LT.OR P6, PT, R106, 0x3, !P3 ;  /* 0x000000036a00780c */ /* 0x000fda0005fc1670 */
[----:B------:R-:W3:Y:S08]  /*2510*/  @!P6 LDC R58, c[0x0][0x3d4] ;  /* 0x0000f500ff3aeb82 */ /* 0x000ef00000000800 */
[----:B0-----:R-:W0:Y:S01]  /*2520*/  @!P6 LDC.64 R52, c[0x0][0x380] ;  /* 0x0000e000ff34eb82 */ /* 0x001e220000000a00 */
[----:B---3--:R-:W-:-:S05]  /*2530*/  @!P6 IADD3 R59, PT, PT, R81, R58, RZ ;  /* 0x0000003a513be210 */ /* 0x008fca0007ffe0ff */
[----:B0-----:R-:W-:-:S05]  /*2540*/  @!P6 IMAD.WIDE R52, R59, 0x8, R52 ;  /* 0x000000083b34e825 */ /* 0x001fca00078e0234 */
[----:B------:R0:W-:Y:S01]  /*2550*/  @!P6 STG.E.64 desc[UR10][R52.64], R46 ;  /* 0x0000002e3400e986 */ /* 0x0001e2000c101b0a */
[----:B------:R-:W-:-:S13]  /*2560*/  ISETP.GE.AND P6, PT, R0, 0x3, PT ;  /* 0x000000030000780c */ /* 0x000fda0003fc6270 */
[----:B------:R-:W3:Y:S08]  /*2570*/  @P6 LDC R58, c[0x0][0x3d4] ;  /* 0x0000f500ff3a6b82 */ /* 0x000ef00000000800 */
[----:B-1----:R-:W2:Y:S01]  /*2580*/  @P6 LDC.64 R50, c[0x0][0x380] ;  /* 0x0000e000ff326b82 */ /* 0x002ea20000000a00 */
[----:B---3--:R-:W-:-:S04]  /*2590*/  @P6 IMAD R57, R58, 0x2, R81 ;  /* 0x000000023a396824 */ /* 0x008fc800078e0251 */
[----:B--2---:R-:W-:-:S05]  /*25a0*/  @P6 IMAD.WIDE R48, R57, 0x8, R50 ;  /* 0x0000000839306825 */ /* 0x004fca00078e0232 */
[----:B------:R1:W-:Y:S01]  /*25b0*/  @P6 STG.E.64 desc[UR10][R48.64], R44 ;  /* 0x0000002c30006986 */ /* 0x0003e2000c101b0a */
[----:B------:R-:W-:-:S13]  /*25c0*/  ISETP.LT.OR P6, PT, R106, 0x3, !P4 ;  /* 0x000000036a00780c */ /* 0x000fda00067c1670 */
[----:B------:R-:W2:Y:S08]  /*25d0*/  @!P6 LDC R54, c[0x0][0x3d4] ;  /* 0x0000f500ff36eb82 */ /* 0x000eb00000000800 */
[----:B------:R-:W0:Y:S01]  /*25e0*/  @!P6 LDC.64 R50, c[0x0][0x380] ;  /* 0x0000e000ff32eb82 */ /* 0x000e220000000a00 */
[----:B--2---:R-:W-:-:S04]  /*25f0*/  @!P6 IMAD R55, R54, 0x3, R81 ;  /* 0x000000033637e824 */ /* 0x004fc800078e0251 */
[----:B0-----:R-:W-:-:S05]  /*2600*/  @!P6 IMAD.WIDE R46, R55, 0x8, R50 ;  /* 0x00000008372ee825 */ /* 0x001fca00078e0232 */
[----:B------:R0:W-:Y:S01]  /*2610*/  @!P6 STG.E.64 desc[UR10][R46.64], R42 ;  /* 0x0000002a2e00e986 */ /* 0x0001e2000c101b0a */
[----:B------:R-:W-:-:S13]  /*2620*/  ISETP.LT.OR P6, PT, R106, 0x3, !P2 ;  /* 0x000000036a00780c */ /* 0x000fda00057c1670 */
[----:B------:R-:W2:Y:S08]  /*2630*/  @!P6 LDC R52, c[0x0][0x3d4] ;  /* 0x0000f500ff34eb82 */ /* 0x000eb00000000800 */
[----:B------:R-:W1:Y:S01]  /*2640*/  @!P6 LDC.64 R50, c[0x0][0x380] ;  /* 0x0000e000ff32eb82 */ /* 0x000e620000000a00 */
[----:B--2---:R-:W-:-:S04]  /*2650*/  @!P6 IMAD R53, R52, 0x4, R81 ;  /* 0x000000043435e824 */ /* 0x004fc800078e0251 */
[----:B-1----:R-:W-:-:S05]  /*2660*/  @!P6 IMAD.WIDE R44, R53, 0x8, R50 ;  /* 0x00000008352ce825 */ /* 0x002fca00078e0232 */
[----:B------:R1:W-:Y:S01]  /*2670*/  @!P6 STG.E.64 desc[UR10][R44.64], R40 ;  /* 0x000000282c00e986 */ /* 0x0003e2000c101b0a */
[----:B------:R-:W-:-:S13]  /*2680*/  ISETP.LT.OR P6, PT, R106, 0x3, !P0 ;  /* 0x000000036a00780c */ /* 0x000fda00047c1670 */
[----:B------:R-:W2:Y:S08]  /*2690*/  @!P6 LDC R50, c[0x0][0x3d4] ;  /* 0x0000f500ff32eb82 */ /* 0x000eb00000000800 */
[----:B------:R-:W0:Y:S01]  /*26a0*/  @!P6 LDC.64 R48, c[0x0][0x380] ;  /* 0x0000e000ff30eb82 */ /* 0x000e220000000a00 */
[----:B--2---:R-:W-:Y:S02]  /*26b0*/  @!P6 IMAD R51, R50, 0x5, R81 ;  /* 0x000000053233e824 */ /* 0x004fe400078e0251 */
[----:B------:R-:W-:-:S02]  /*26c0*/  VIADD R81, R81, UR4 ;  /* 0x0000000451517c36 */ /* 0x000fc40008000000 */
[----:B0-----:R-:W-:-:S05]  /*26d0*/  @!P6 IMAD.WIDE R42, R51, 0x8, R48 ;  /* 0x00000008332ae825 */ /* 0x001fca00078e0230 */
[----:B------:R0:W-:Y:S01]  /*26e0*/  @!P6 STG.E.64 desc[UR10][R42.64], R38 ;  /* 0x000000262a00e986 */ /* 0x0001e2000c101b0a */
[----:B------:R-:W-:-:S13]  /*26f0*/  ISETP.LT.OR P6, PT, R106, 0x4, !P1 ;  /* 0x000000046a00780c */ /* 0x000fda0004fc1670 */
[----:B------:R-:W2:Y:S02]  /*2700*/  @!P6 LDC.64 R46, c[0x0][0x380] ;  /* 0x0000e000ff2eeb82 */ /* 0x000ea40000000a00 */
[----:B--2---:R-:W-:-:S05]  /*2710*/  @!P6 IMAD.WIDE R46, R81, 0x8, R46 ;  /* 0x00000008512ee825 */ /* 0x004fca00078e022e */
[----:B------:R2:W-:Y:S01]  /*2720*/  @!P6 STG.E.64 desc[UR10][R46.64], R36 ;  /* 0x000000242e00e986 */ /* 0x0005e2000c101b0a */
[----:B------:R-:W-:-:S13]  /*2730*/  ISETP.LT.OR P6, PT, R106, 0x4, !P3 ;  /* 0x000000046a00780c */ /* 0x000fda0005fc1670 */
[----:B-1----:R-:W1:Y:S08]  /*2740*/  @!P6 LDC R44, c[0x0][0x3d4] ;  /* 0x0000f500ff2ceb82 */ /* 0x002e700000000800 */
[----:B------:R-:W3:Y:S01]  /*2750*/  @!P6 LDC.64 R40, c[0x0][0x380] ;  /* 0x0000e000ff28eb82 */ /* 0x000ee20000000a00 */
[----:B-1----:R-:W-:-:S05]  /*2760*/  @!P6 IADD3 R45, PT, PT, R81, R44, RZ ;  /* 0x0000002c512de210 */ /* 0x002fca0007ffe0ff */
[----:B---3--:R-:W-:-:S05]  /*2770*/  @!P6 IMAD.WIDE R40, R45, 0x8, R40 ;  /* 0x000000082d28e825 */ /* 0x008fca00078e0228 */
[----:B------:R1:W-:Y:S01]  /*2780*/  @!P6 STG.E.64 desc[UR10][R40.64], R34 ;  /* 0x000000222800e986 */ /* 0x0003e2000c101b0a */
[----:B------:R-:W-:-:S13]  /*2790*/  ISETP.LT.OR P6, PT, R106, 0x4, !P5 ;  /* 0x000000046a00780c */ /* 0x000fda0006fc1670 */
[----:B0-----:R-:W0:Y:S08]  /*27a0*/  @!P6 LDC R42, c[0x0][0x3d4] ;  /* 0x0000f500ff2aeb82 */ /* 0x001e300000000800 */
[----:B------:R-:W2:Y:S01]  /*27b0*/  @!P6 LDC.64 R38, c[0x0][0x380] ;  /* 0x0000e000ff26eb82 */ /* 0x000ea20000000a00 */
[----:B0-----:R-:W-:-:S04]  /*27c0*/  @!P6 IMAD R43, R42, 0x2, R81 ;  /* 0x000000022a2be824 */ /* 0x001fc800078e0251 */
[----:B--2---:R-:W-:-:S05]  /*27d0*/  @!P6 IMAD.WIDE R36, R43, 0x8, R38 ;  /* 0x000000082b24e825 */ /* 0x004fca00078e0226 */
[----:B------:R0:W-:Y:S01]  /*27e0*/  @!P6 STG.E.64 desc[UR10][R36.64], R32 ;  /* 0x000000202400e986 */ /* 0x0001e2000c101b0a */
[----:B------:R-:W-:-:S13]  /*27f0*/  ISETP.GE.AND P6, PT, R0, 0x4, PT ;  /* 0x000000040000780c */ /* 0x000fda0003fc6270 */
[----:B------:R-:W2:Y:S08]  /*2800*/  @P6 LDC R42, c[0x0][0x3d4] ;  /* 0x0000f500ff2a6b82 */ /* 0x000eb00000000800 */
[----:B------:R-:W1:Y:S01]  /*2810*/  @P6 LDC.64 R38, c[0x0][0x380] ;  /* 0x0000e000ff266b82 */ /* 0x000e620000000a00 */
[----:B--2---:R-:W-:-:S04]  /*2820*/  @P6 IMAD R43, R42, 0x3, R81 ;  /* 0x000000032a2b6824 */ /* 0x004fc800078e0251 */
[----:B-1----:R-:W-:-:S05]  /*2830*/  @P6 IMAD.WIDE R34, R43, 0x8, R38 ;  /* 0x000000082b226825 */ /* 0x002fca00078e0226 */
[----:B------:R1:W-:Y:S01]  /*2840*/  @P6 STG.E.64 desc[UR10][R34.64], R30 ;  /* 0x0000001e22006986 */ /* 0x0003e2000c101b0a */
[----:B------:R-:W-:Y:S02]  /*2850*/  ISETP.LT.OR P6, PT, R106, 0x4, !P2 ;  /* 0x000000046a00780c */ /* 0x000fe400057c1670 */
[----:B------:R-:W-:-:S11]  /*2860*/  ISETP.LT.OR P2, PT, R102, 0x6, !P2 ;  /* 0x000000066600780c */ /* 0x000fd60005741670 */
[----:B------:R-:W2:Y:S08]  /*2870*/  @!P6 LDC R40, c[0x0][0x3d4] ;  /* 0x0000f500ff28eb82 */ /* 0x000eb00000000800 */
[----:B------:R-:W0:Y:S08]  /*2880*/  @!P6 LDC.64 R38, c[0x0][0x380] ;  /* 0x0000e000ff26eb82 */ /* 0x000e300000000a00 */
[----:B------:R-:W3:Y:S01]  /*2890*/  @!P2 LDC R42, c[0x0][0x3d4] ;  /* 0x0000f500ff2aab82 */ /* 0x000ee20000000800 */
[----:B--2---:R-:W-:-:S04]  /*28a0*/  @!P6 IMAD R41, R40, 0x4, R81 ;  /* 0x000000042829e824 */ /* 0x004fc800078e0251 */
[----:B0-----:R-:W-:-:S05]  /*28b0*/  @!P6 IMAD.WIDE R32, R41, 0x8, R38 ;  /* 0x000000082920e825 */ /* 0x001fca00078e0226 */
[----:B------:R0:W-:Y:S01]  /*28c0*/  @!P6 STG.E.64 desc[UR10][R32.64], R28 ;  /* 0x0000001c2000e986 */ /* 0x0001e2000c101b0a */
[C---:B------:R-:W-:Y:S02]  /*28d0*/  ISETP.LT.OR P6, PT, R106.reuse, 0x4, !P0 ;  /* 0x000000046a00780c */ /* 0x040fe400047c1670 */
[----:B------:R-:W-:-:S11]  /*28e0*/  ISETP.LT.OR P0, PT, R106, 0x5, !P0 ;  /* 0x000000056a00780c */ /* 0x000fd60004701670 */
[----:B------:R-:W2:Y:S08]  /*28f0*/  @!P6 LDC R38, c[0x0][0x3d4] ;  /* 0x0000f500ff26eb82 */ /* 0x000eb00000000800 */
[----:B------:R-:W1:Y:S01]  /*2900*/  @!P6 LDC.64 R36, c[0x0][0x380] ;  /* 0x0000e000ff24eb82 */ /* 0x000e620000000a00 */
[----:B--2---:R-:W-:Y:S02]  /*2910*/  @!P6 IMAD R39, R38, 0x5, R81 ;  /* 0x000000052627e824 */ /* 0x004fe400078e0251 */
[----:B------:R-:W-:-:S02]  /*2920*/  VIADD R81, R81, UR4 ;  /* 0x0000000451517c36 */ /* 0x000fc40008000000 */
[----:B-1----:R-:W-:-:S05]  /*2930*/  @!P6 IMAD.WIDE R30, R39, 0x8, R36 ;  /* 0x00000008271ee825 */ /* 0x002fca00078e0224 */
[----:B------:R-:W-:Y:S01]  /*2940*/  @!P6 STG.E.64 desc[UR10][R30.64], R26 ;  /* 0x0000001a1e00e986 */ /* 0x000fe2000c101b0a */
[----:B------:R-:W-:Y:S02]  /*2950*/  ISETP.LT.OR P6, PT, R106, 0x5, !P1 ;  /* 0x000000056a00780c */ /* 0x000fe40004fc1670 */
[----:B------:R-:W-:-:S11]  /*2960*/  ISETP.LT.OR P1, PT, R102, 0x6, !P1 ;  /* 0x000000066600780c */ /* 0x000fd60004f21670 */
[----:B------:R-:W1:Y:S02]  /*2970*/  @!P6 LDC.64 R34, c[0x0][0x380] ;  /* 0x0000e000ff22eb82 */ /* 0x000e640000000a00 */
[----:B-1----:R-:W-:-:S05]  /*2980*/  @!P6 IMAD.WIDE R34, R81, 0x8, R34 ;  /* 0x000000085122e825 */ /* 0x002fca00078e0222 */
[----:B------:R1:W-:Y:S01]  /*2990*/  @!P6 STG.E.64 desc[UR10][R34.64], R24 ;  /* 0x000000182200e986 */ /* 0x0003e2000c101b0a */
[----:B------:R-:W-:Y:S02]  /*29a0*/  ISETP.LT.OR P6, PT, R106, 0x5, !P3 ;  /* 0x000000056a00780c */ /* 0x000fe40005fc1670 */
[----:B------:R-:W-:-:S11]  /*29b0*/  ISETP.LT.OR P3, PT, R102, 0x6, !P3 ;  /* 0x000000066600780c */ /* 0x000fd60005f61670 */
[----:B0-----:R-:W0:Y:S08]  /*29c0*/  @!P6 LDC R32, c[0x0][0x3d4] ;  /* 0x0000f500ff20eb82 */ /* 0x001e300000000800 */
[----:B------:R-:W2:Y:S08]  /*29d0*/  @!P6 LDC.64 R28, c[0x0][0x380] ;  /* 0x0000e000ff1ceb82 */ /* 0x000eb00000000a00 */
[----:B-1----:R-:W1:Y:S01]  /*29e0*/  @!P0 LDC R34, c[0x0][0x3d4] ;  /* 0x0000f500ff228b82 */ /* 0x002e620000000800 */
[----:B0-----:R-:W-:-:S07]  /*29f0*/  @!P6 IADD3 R33, PT, PT, R81, R32, RZ ;  /* 0x000000205121e210 */ /* 0x001fce0007ffe0ff */
[----:B------:R-:W0:Y:S01]  /*2a00*/  @!P3 LDC R36, c[0x0][0x3d4] ;  /* 0x0000f500ff24bb82 */ /* 0x000e220000000800 */
[----:B--2---:R-:W-:-:S07]  /*2a10*/  @!P6 IMAD.WIDE R28, R33, 0x8, R28 ;  /* 0x00000008211ce825 */ /* 0x004fce00078e021c */
[----:B------:R-:W2:Y:S01]  /*2a20*/  @!P2 LDC.64 R32, c[0x0][0x380] ;  /* 0x0000e000ff20ab82 */ /* 0x000ea20000000a00 */
[----:B------:R4:W-:Y:S01]  /*2a30*/  @!P6 STG.E.64 desc[UR10][R28.64], R22 ;  /* 0x000000161c00e986 */ /* 0x0009e2000c101b0a */
[----:B------:R-:W-:Y:S02]  /*2a40*/  ISETP.LT.OR P6, PT, R106, 0x5, !P5 ;  /* 0x000000056a00780c */ /* 0x000fe40006fc1670 */
[----:B------:R-:W-:Y:S01]  /*2a50*/  ISETP.LT.OR P5, PT, R102, 0x6, !P5 ;  /* 0x000000066600780c */ /* 0x000fe20006fa1670 */
[----:B-1----:R-:W-:-:S10]  /*2a60*/  @!P0 IMAD R35, R34, 0x5, R81 ;  /* 0x0000000522238824 */ /* 0x002fd400078e0251 */
[----:B------:R-:W1:Y:S08]  /*2a70*/  @!P6 LDC R30, c[0x0][0x3d4] ;  /* 0x0000f500ff1eeb82 */ /* 0x000e700000000800 */
[----:B------:R-:W5:Y:S08]  /*2a80*/  @!P6 LDC.64 R26, c[0x0][0x380] ;  /* 0x0000e000ff1aeb82 */ /* 0x000f700000000a00 */
[----:B------:R-:W3:Y:S01]  /*2a90*/  @!P5 LDC R38, c[0x0][0x3d4] ;  /* 0x0000f500ff26db82 */ /* 0x000ee20000000800 */
[----:B-1----:R-:W-:-:S07]  /*2aa0*/  @!P6 IMAD R31, R30, 0x2, R81 ;  /* 0x000000021e1fe824 */ /* 0x002fce00078e0251 */
[----:B----4-:R-:W1:Y:S01]  /*2ab0*/  @!P5 LDC.64 R28, c[0x0][0x380] ;  /* 0x0000e000ff1cdb82 */ /* 0x010e620000000a00 */
[----:B-----5:R-:W-:-:S05]  /*2ac0*/  @!P6 IMAD.WIDE R24, R31, 0x8, R26 ;  /* 0x000000081f18e825 */ /* 0x020fca00078e021a */
[----:B------:R4:W-:Y:S01]  /*2ad0*/  @!P6 STG.E.64 desc[UR10][R24.64], R20 ;  /* 0x000000141800e986 */ /* 0x0009e2000c101b0a */
[----:B------:R-:W-:Y:S02]  /*2ae0*/  ISETP.LT.OR P6, PT, R106, 0x5, !P4 ;  /* 0x000000056a00780c */ /* 0x000fe400067c1670 */
[----:B------:R-:W-:-:S11]  /*2af0*/  ISETP.LT.OR P4, PT, R102, 0x6, !P4 ;  /* 0x000000066600780c */ /* 0x000fd60006781670 */
[----:B------:R-:W5:Y:S08]  /*2b00*/  @!P6 LDC R30, c[0x0][0x3d4] ;  /* 0x0000f500ff1eeb82 */ /* 0x000f700000000800 */
[----:B------:R-:W0:Y:S08]  /*2b10*/  @!P6 LDC.64 R26, c[0x0][0x380] ;  /* 0x0000e000ff1aeb82 */ /* 0x000e300000000a00 */
[----:B------:R-:W2:Y:S01]  /*2b20*/  @!P4 LDC R40, c[0x0][0x3d4] ;  /* 0x0000f500ff28cb82 */ /* 0x000ea20000000800 */
[----:B-----5:R-:W-:-:S07]  /*2b30*/  @!P6 IMAD R31, R30, 0x3, R81 ;  /* 0x000000031e1fe824 */ /* 0x020fce00078e0251 */
[----:B----4-:R-:W4:Y:S01]  /*2b40*/  @!P1 LDC.64 R24, c[0x0][0x380] ;  /* 0x0000e000ff189b82 */ /* 0x010f220000000a00 */
[----:B0-----:R-:W-:-:S07]  /*2b50*/  @!P6 IMAD.WIDE R22, R31, 0x8, R26 ;  /* 0x000000081f16e825 */ /* 0x001fce00078e021a */
[----:B------:R-:W0:Y:S01]  /*2b60*/  @!P3 LDC.64 R26, c[0x0][0x380] ;  /* 0x0000e000ff1abb82 */ /* 0x000e220000000a00 */
[----:B------:R5:W-:Y:S01]  /*2b70*/  @!P6 STG.E.64 desc[UR10][R22.64], R18 ;  /* 0x000000121600e986 */ /* 0x000be2000c101b0a */
[----:B------:R-:W-:-:S06]  /*2b80*/  ISETP.GE.AND P6, PT, R0, 0x5, PT ;  /* 0x000000050000780c */ /* 0x000fcc0003fc6270 */
[----:B------:R-:W1:Y:S08]  /*2b90*/  @!P4 LDC.64 R30, c[0x0][0x380] ;  /* 0x0000e000ff1ecb82 */ /* 0x000e700000000a00 */
[----:B------:R-:W3:Y:S08]  /*2ba0*/  @P6 LDC R0, c[0x0][0x3d4] ;  /* 0x0000f500ff006b82 */ /* 0x000ef00000000800 */
[----:B------:R-:W2:Y:S08]  /*2bb0*/  @P6 LDC.64 R20, c[0x0][0x380] ;  /* 0x0000e000ff146b82 */ /* 0x000eb00000000a00 */
[----:B-----5:R-:W5:Y:S01]  /*2bc0*/  @!P0 LDC.64 R22, c[0x0][0x380] ;  /* 0x0000e000ff168b82 */ /* 0x020f620000000a00 */
[----:B---3--:R-:W-:-:S02]  /*2bd0*/  @P6 IMAD R19, R0, 0x4, R81 ;  /* 0x0000000400136824 */ /* 0x008fc400078e0251 */
[----:B------:R-:W-:-:S04]  /*2be0*/  VIADD R81, R81, UR4 ;  /* 0x0000000451517c36 */ /* 0x000fc80008000000 */
[----:B------:R-:W-:Y:S02]  /*2bf0*/  @!P5 IMAD R37, R38, 0x2, R81 ;  /* 0x000000022625d824 */ /* 0x000fe400078e0251 */
[----:B--2---:R-:W-:-:S04]  /*2c00*/  @P6 IMAD.WIDE R18, R19, 0x8, R20 ;  /* 0x0000000813126825 */ /* 0x004fc800078e0214 */
[--C-:B------:R-:W-:Y:S01]  /*2c10*/  @!P4 IMAD R39, R40, 0x3, R81.reuse ;  /* 0x000000032827c824 */ /* 0x100fe200078e0251 */
[----:B------:R2:W-:Y:S01]  /*2c20*/  @P6 STG.E.64 desc[UR10][R18.64], R16 ;  /* 0x0000001012006986 */ /* 0x0005e2000c101b0a */
[----:B------:R-:W-:Y:S01]  /*2c30*/  ISETP.GE.AND P6, PT, R101, 0x6, PT ;  /* 0x000000066500780c */ /* 0x000fe20003fc6270 */
[----:B------:R-:W-:Y:S02]  /*2c40*/  @!P2 IMAD R41, R42, 0x4, R81 ;  /* 0x000000042a29a824 */ /* 0x000fe400078e0251 */
[----:B-----5:R-:W-:Y:S01]  /*2c50*/  @!P0 IMAD.WIDE R20, R35, 0x8, R22 ;  /* 0x0000000823148825 */ /* 0x020fe200078e0216 */
[----:B------:R-:W-:-:S03]  /*2c60*/  @!P3 IADD3 R35, PT, PT, R81, R36, RZ ;  /* 0x000000245123b210 */ /* 0x000fc60007ffe0ff */
[----:B----4-:R-:W-:Y:S01]  /*2c70*/  @!P1 IMAD.WIDE R22, R81, 0x8, R24 ;  /* 0x0000000851169825 */ /* 0x010fe200078e0218 */
[----:B------:R3:W-:Y:S03]  /*2c80*/  @!P0 STG.E.64 desc[UR10][R20.64], R14 ;  /* 0x0000000e14008986 */ /* 0x0007e6000c101b0a */
[----:B0-----:R-:W-:Y:S01]  /*2c90*/  @!P3 IMAD.WIDE R24, R35, 0x8, R26 ;  /* 0x000000082318b825 */ /* 0x001fe200078e021a */
[----:B------:R3:W-:Y:S03]  /*2ca0*/  @!P1 STG.E.64 desc[UR10][R22.64], R12 ;  /* 0x0000000c16009986 */ /* 0x0007e6000c101b0a */
[----:B-1----:R-:W-:Y:S01]  /*2cb0*/  @!P5 IMAD.WIDE R26, R37, 0x8, R28 ;  /* 0x00000008251ad825 */ /* 0x002fe200078e021c */
[----:B------:R3:W-:Y:S03]  /*2cc0*/  @!P3 STG.E.64 desc[UR10][R24.64], R10 ;  /* 0x0000000a1800b986 */ /* 0x0007e6000c101b0a */
[----:B------:R-:W-:Y:S01]  /*2cd0*/  @!P4 IMAD.WIDE R28, R39, 0x8, R30 ;  /* 0x00000008271cc825 */ /* 0x000fe200078e021e */
[----:B------:R3:W-:Y:S03]  /*2ce0*/  @!P5 STG.E.64 desc[UR10][R26.64], R8 ;  /* 0x000000081a00d986 */ /* 0x0007e6000c101b0a */
[----:B--2---:R-:W-:Y:S01]  /*2cf0*/  @!P2 IMAD.WIDE R16, R41, 0x8, R32 ;  /* 0x000000082910a825 */ /* 0x004fe200078e0220 */
[----:B------:R3:W-:Y:S04]  /*2d00*/  @!P4 STG.E.64 desc[UR10][R28.64], R6 ;  /* 0x000000061c00c986 */ /* 0x0007e8000c101b0a */
[----:B------:R3:W-:Y:S01]  /*2d10*/  @!P2 STG.E.64 desc[UR10][R16.64], R4 ;  /* 0x000000041000a986 */ /* 0x0007e2000c101b0a */
[----:B------:R-:W-:Y:S05]  /*2d20*/  @!P6 EXIT ;  /* 0x000000000000e94d */ /* 0x000fea0003800000 */
[----:B------:R-:W0:Y:S08]  /*2d30*/  LDC R0, c[0x0][0x3d4] ;  /* 0x0000f500ff007b82 */ /* 0x000e300000000800 */
[----:B---3--:R-:W1:Y:S01]  /*2d40*/  LDC.64 R4, c[0x0][0x380] ;  /* 0x0000e000ff047b82 */ /* 0x008e620000000a00 */
[----:B0-----:R-:W-:-:S04]  /*2d50*/  IMAD R7, R0, 0x5, R81 ;  /* 0x0000000500077824 */ /* 0x001fc800078e0251 */
[----:B-1----:R-:W-:-:S05]  /*2d60*/  IMAD.WIDE R4, R7, 0x8, R4 ;  /* 0x0000000807047825 */ /* 0x002fca00078e0204 */
[----:B------:R-:W-:Y:S01]  /*2d70*/  STG.E.64 desc[UR10][R4.64], R2 ;  /* 0x0000000204007986 */ /* 0x000fe2000c101b0a */
[----:B------:R-:W-:Y:S05]  /*2d80*/  EXIT ;  /* 0x000000000000794d */ /* 0x000fea0003800000 */
.L_x_38:
        /* <DEDUP_REMOVED lines=15> */
.L_x_56:


//--------------------- .text._Z11kernel__2_1PdS_S_iiiiiiiiiiiiiiiiii --------------------------
	.section	.text._Z11kernel__2_1PdS_S_iiiiiiiiiiiiiiiiii,"ax",@progbits
	.align	128
        .global         _Z11kernel__2_1PdS_S_iiiiiiiiiiiiiiiiii
        .type           _Z11kernel__2_1PdS_S_iiiiiiiiiiiiiiiiii,@function
        .size           _Z11kernel__2_1PdS_S_iiiiiiiiiiiiiiiiii,(.L_x_57 - _Z11kernel__2_1PdS_S_iiiiiiiiiiiiiiiiii)
        .other          _Z11kernel__2_1PdS_S_iiiiiiiiiiiiiiiiii,@"STO_CUDA_ENTRY STV_DEFAULT"
_Z11kernel__2_1PdS_S_iiiiiiiiiiiiiiiiii:
.text._Z11kernel__2_1PdS_S_iiiiiiiiiiiiiiiiii:
        /* <DEDUP_REMOVED lines=8> */
[----:B------:R-:W-:Y:S02]  /*0080*/  CS2R R22, SRZ ;  /* 0x0000000000167805 */ /* 0x000fe4000001ff00 */
[----:B------:R-:W-:Y:S01]  /*0090*/  CS2R R24, SRZ ;  /* 0x0000000000187805 */ /* 0x000fe2000001ff00 */
[----:B------:R-:W2:Y:S01]  /*00a0*/  LDCU.64 UR8, c[0x0][0x3a0] ;  /* 0x00007400ff0877ac */ /* 0x000ea20008000a00 */
[----:B------:R-:W-:-:S02]  /*00b0*/  CS2R R26, SRZ ;  /* 0x00000000001a7805 */ /* 0x000fc4000001ff00 */
[----:B------:R-:W-:Y:S02]  /*00c0*/  CS2R R28, SRZ ;  /* 0x00000000001c7805 */ /* 0x000fe4000001ff00 */
[----:B------:R-:W-:Y:S02]  /*00d0*/  CS2R R58, SRZ ;  /* 0x00000000003a7805 */ /* 0x000fe4000001ff00 */
[----:B------:R-:W-:Y:S02]  /*00e0*/  CS2R R32, SRZ ;  /* 0x0000000000207805 */ /* 0x000fe4000001ff00 */
[----:B------:R-:W-:Y:S02]  /*00f0*/  CS2R R34, SRZ ;  /* 0x0000000000227805 */ /* 0x000fe4000001ff00 */
[----:B------:R-:W-:Y:S02]  /*0100*/  CS2R R36, SRZ ;  /* 0x0000000000247805 */ /* 0x000fe4000001ff00 */
[----:B------:R-:W-:-:S02]  /*0110*/  CS2R R38, SRZ ;  /* 0x0000000000267805 */ /* 0x000fc4000001ff00 */
[----:B------:R-:W-:Y:S02]  /*0120*/  CS2R R40, SRZ ;  /* 0x0000000000287805 */ /* 0x000fe4000001ff00 */
[----:B------:R-:W-:Y:S02]  /*0130*/  CS2R R76, SRZ ;  /* 0x00000000004c7805 */ /* 0x000fe4000001ff00 */
[----:B------:R-:W-:Y:S02]  /*0140*/  CS2R R44, SRZ ;  /* 0x00000000002c7805 */ /* 0x000fe4000001ff00 */
[----:B------:R-:W-:Y:S02]  /*0150*/  CS2R R46, SRZ ;  /* 0x00000000002e7805 */ /* 0x000fe4000001ff00 */
[----:B------:R-:W-:Y:S02]  /*0160*/  CS2R R48, SRZ ;  /* 0x0000000000307805 */ /* 0x000fe4000001ff00 */
[----:B------:R-:W-:-:S02]  /*0170*/  CS2R R50, SRZ ;  /* 0x0000000000327805 */ /* 0x000fc4000001ff00 */
[----:B------:R-:W-:Y:S01]  /*0180*/  CS2R R52, SRZ ;  /* 0x0000000000347805 */ /* 0x000fe2000001ff00 */
[----:B0-----:R-:W-:Y:S01]  /*0190*/  IMAD R0, R10, UR4, RZ ;  /* 0x000000040a007c24 */ /* 0x001fe2000f8e02ff */
[----:B------:R-:W0:Y:S01]  /*01a0*/  S2UR UR4, SR_CTAID.X ;  /* 0x00000000000479c3 */ /* 0x000e220000002500 */
[----:B------:R-:W-:Y:S02]  /*01b0*/  CS2R R74, SRZ ;  /* 0x00000000004a7805 */ /* 0x000fe4000001ff00 */
[----:B------:R-:W-:Y:S01]  /*01c0*/  CS2R R54, SRZ ;  /* 0x0000000000367805 */ /* 0x000fe2000001ff00 */
[----:B------:R-:W-:Y:S01]  /*01d0*/  IMAD R4, R0, UR5, RZ ;  /* 0x0000000500047c24 */ /* 0x000fe2000f8e02ff */
[----:B------:R-:W-:Y:S02]  /*01e0*/  CS2R R98, SRZ ;  /* 0x0000000000627805 */ /* 0x000fe4000001ff00 */
[----:B------:R-:W-:Y:S02]  /*01f0*/  CS2R R96, SRZ ;  /* 0x0000000000607805 */ /* 0x000fe4000001ff00 */
[----:B------:R-:W-:Y:S01]  /*0200*/  CS2R R94, SRZ ;  /* 0x00000000005e7805 */ /* 0x000fe2000001ff00 */
[----:B-1----:R-:W-:Y:S01]  /*0210*/  IMAD R5, R4, UR6, RZ ;  /* 0x0000000604057c24 */ /* 0x002fe2000f8e02ff */
[----:B------:R-:W-:Y:S01]  /*0220*/  IABS R14, R4 ;  /* 0x00000004000e7213 */ /* 0x000fe20000000000 */
[----:B------:R-:W1:Y:S01]  /*0230*/  LDCU UR6, c[0x0][0x3a8] ;  /* 0x00007500ff0677ac */ /* 0x000e620008000800 */
[----:B------:R-:W-:Y:S01]  /*0240*/  CS2R R92, SRZ ;  /* 0x00000000005c7805 */ /* 0x000fe2000001ff00 */
[----:B------:R-:W-:Y:S01]  /*0250*/  IMAD R6, R5, UR7, RZ ;  /* 0x0000000705067c24 */ /* 0x000fe2000f8e02ff */
[----:B------:R-:W-:Y:S01]  /*0260*/  IABS R12, R5 ;  /* 0x00000005000c7213 */ /* 0x000fe20000000000 */
[----:B------:R-:W3:Y:S01]  /*0270*/  LDCU UR7, c[0x0][0x39c] ;  /* 0x00007380ff0777ac */ /* 0x000ee20008000800 */
[----:B------:R-:W-:Y:S01]  /*0280*/  CS2R R90, SRZ ;  /* 0x00000000005a7805 */ /* 0x000fe2000001ff00 */
[----:B------:R-:W4:Y:S01]  /*0290*/  I2F.U32.RP R7, R6 ;  /* 0x0000000600077306 */ /* 0x000f220000209000 */
[----:B------:R-:W-:Y:S01]  /*02a0*/  IMAD.MOV R9, RZ, RZ, -R6 ;  /* 0x000000ffff097224 */ /* 0x000fe200078e0a06 */
[----:B------:R-:W-:-:S02]  /*02b0*/  ISETP.NE.U32.AND P2, PT, R6, RZ, PT ;  /* 0x000000ff0600720c */ /* 0x000fc40003f45070 */
[----:B------:R-:W-:Y:S02]  /*02c0*/  CS2R R88, SRZ ;  /* 0x0000000000587805 */ /* 0x000fe4000001ff00 */
[----:B------:R-:W-:Y:S02]  /*02d0*/  CS2R R86, SRZ ;  /* 0x0000000000567805 */ /* 0x000fe4000001ff00 */
[----:B------:R-:W-:Y:S02]  /*02e0*/  CS2R R84, SRZ ;  /* 0x0000000000547805 */ /* 0x000fe4000001ff00 */
[----:B------:R-:W-:Y:S02]  /*02f0*/  CS2R R82, SRZ ;  /* 0x0000000000527805 */ /* 0x000fe4000001ff00 */
[----:B------:R-:W-:Y:S01]  /*0300*/  CS2R R80, SRZ ;  /* 0x0000000000507805 */ /* 0x000fe2000001ff00 */
[----:B------:R-:W5:Y:S01]  /*0310*/  I2F.RP R8, R12 ;  /* 0x0000000c00087306 */ /* 0x000f620000209400 */
[----:B------:R-:W0:Y:S07]  /*0320*/  LDCU.64 UR10, c[0x0][0x358] ;  /* 0x00006b00ff0a77ac */ /* 0x000e2e0008000a00 */
[----:B----4-:R-:W4:Y:S08]  /*0330*/  MUFU.RCP R7, R7 ;  /* 0x0000000700077308 */ /* 0x010f300000001000 */
[----:B-----5:R-:W-:Y:S01]  /*0340*/  MUFU.RCP R8, R8 ;  /* 0x0000000800087308 */ /* 0x020fe20000001000 */
[----:B----4-:R-:W-:-:S07]  /*0350*/  VIADD R2, R7, 0xffffffe ;  /* 0x0ffffffe07027836 */ /* 0x010fce0000000000 */
[----:B------:R4:W5:Y:S02]  /*0360*/  F2I.FTZ.U32.TRUNC.NTZ R3, R2 ;  /* 0x0000000200037305 */ /* 0x000964000021f000 */
[----:B----4-:R-:W-:Y:S02]  /*0370*/  HFMA2 R2, -RZ, RZ, 0, 0 ;  /* 0x00000000ff027431 */ /* 0x010fe400000001ff */
[----:B-----5:R-:W-:-:S04]  /*0380*/  IMAD R9, R9, R3, RZ ;  /* 0x0000000309097224 */ /* 0x020fc800078e02ff */
[----:B------:R-:W-:-:S04]  /*0390*/  IMAD.HI.U32 R3, R3, R9, R2 ;  /* 0x0000000903037227 */ /* 0x000fc800078e0002 */
[----:B------:R-:W-:Y:S02]  /*03a0*/  VIADD R2, R8, 0xffffffe ;  /* 0x0ffffffe08027836 */ /* 0x000fe40000000000 */
[----:B0-----:R-:W-:-:S04]  /*03b0*/  IMAD.HI.U32 R7, R3, UR4, RZ ;  /* 0x0000000403077c27 */ /* 0x001fc8000f8e00ff */
[----:B------:R-:W-:-:S04]  /*03c0*/  IMAD.MOV R3, RZ, RZ, -R7 ;  /* 0x000000ffff037224 */ /* 0x000fc800078e0a07 */
[----:B------:R-:W-:-:S05]  /*03d0*/  IMAD R3, R6, R3, UR4 ;  /* 0x0000000406037e24 */ /* 0x000fca000f8e0203 */
[----:B------:R-:W-:-:S13]  /*03e0*/  ISETP.GE.U32.AND P0, PT, R3, R6, PT ;  /* 0x000000060300720c */ /* 0x000fda0003f06070 */
[----:B------:R-:W-:Y:S02]  /*03f0*/  @P0 IADD3 R3, PT, PT, -R6, R3, RZ ;  /* 0x0000000306030210 */ /* 0x000fe40007ffe1ff */
[----:B------:R-:W-:Y:S02]  /*0400*/  @P0 IADD3 R7, PT, PT, R7, 0x1, RZ ;  /* 0x0000000107070810 */ /* 0x000fe40007ffe0ff */
[----:B------:R-:W-:Y:S02]  /*0410*/  ISETP.GE.U32.AND P1, PT, R3, R6, PT ;  /* 0x000000060300720c */ /* 0x000fe40003f26070 */
[----:B------:R0:W4:Y:S02]  /*0420*/  F2I.FTZ.U32.TRUNC.NTZ R3, R2 ;  /* 0x0000000200037305 */ /* 0x000124000021f000 */
[----:B0-----:R-:W-:-:S09]  /*0430*/  MOV R2, RZ ;  /* 0x000000ff00027202 */ /* 0x001fd20000000f00 */
[----:B------:R-:W-:Y:S01]  /*0440*/  @P1 VIADD R7, R7, 0x1 ;  /* 0x0000000107071836 */ /* 0x000fe20000000000 */
[----:B------:R-:W-:Y:S02]  /*0450*/  @!P2 LOP3.LUT R7, RZ, R6, RZ, 0x33, !PT ;  /* 0x00000006ff07a212 */ /* 0x000fe400078e33ff */
[----:B----4-:R-:W-:-:S03]  /*0460*/  IADD3 R11, PT, PT, RZ, -R3, RZ ;  /* 0x80000003ff0b7210 */ /* 0x010fc60007ffe0ff */
[----:B------:R-:W-:-:S04]  /*0470*/  IMAD.MOV R9, RZ, RZ, -R7 ;  /* 0x000000ffff097224 */ /* 0x000fc800078e0a07 */
[----:B------:R-:W-:Y:S01]  /*0480*/  IMAD R6, R6, R9, UR4 ;  /* 0x0000000406067e24 */ /* 0x000fe2000f8e0209 */
[----:B------:R-:W0:Y:S01]  /*0490*/  LDCU UR4, c[0x0][0x3dc] ;  /* 0x00007b80ff0477ac */ /* 0x000e220008000800 */
[----:B------:R-:W-:Y:S01]  /*04a0*/  IMAD R9, R11, R12, RZ ;  /* 0x0000000c0b097224 */ /* 0x000fe200078e02ff */
[----:B------:R-:W-:Y:S02]  /*04b0*/  IABS R11, R5 ;  /* 0x00000005000b7213 */ /* 0x000fe40000000000 */
[----:B------:R-:W-:Y:S01]  /*04c0*/  IABS R8, R6 ;  /* 0x0000000600087213 */ /* 0x000fe20000000000 */
[----:B------:R-:W-:-:S03]  /*04d0*/  IMAD.HI.U32 R2, R3, R9, R2 ;  /* 0x0000000903027227 */ /* 0x000fc600078e0002 */
[----:B------:R-:W-:Y:S01]  /*04e0*/  MOV R3, R8 ;  /* 0x0000000800037202 */ /* 0x000fe20000000f00 */
[----:B------:R-:W-:Y:S01]  /*04f0*/  IMAD.MOV R9, RZ, RZ, -R11 ;  /* 0x000000ffff097224 */ /* 0x000fe200078e0a0b */
[----:B------:R-:W4:Y:S03]  /*0500*/  I2F.RP R8, R14 ;  /* 0x0000000e00087306 */ /* 0x000f260000209400 */
[----:B------:R-:W-:-:S04]  /*0510*/  IMAD.HI.U32 R2, R2, R3, RZ ;  /* 0x0000000302027227 */ /* 0x000fc800078e00ff */
[----:B------:R-:W-:Y:S01]  /*0520*/  IMAD R3, R2, R9, R3 ;  /* 0x0000000902037224 */ /* 0x000fe200078e0203 */
[----:B0-----:R-:W-:-:S04]  /*0530*/  UISETP.GE.AND UP0, UPT, UR4, 0x1, UPT ;  /* 0x000000010400788c */ /* 0x001fc8000bf06270 */
[----:B------:R-:W-:Y:S01]  /*0540*/  ISETP.GT.U32.AND P2, PT, R12, R3, PT ;  /* 0x000000030c00720c */ /* 0x000fe20003f44070 */
[----:B----4-:R-:W0:-:S12]  /*0550*/  MUFU.RCP R8, R8 ;  /* 0x0000000800087308 */ /* 0x010e180000001000 */
[----:B------:R-:W-:Y:S02]  /*0560*/  @!P2 IMAD.IADD R3, R3, 0x1, -R12 ;  /* 0x000000010303a824 */ /* 0x000fe400078e0a0c */
[----:B------:R-:W-:Y:S01]  /*0570*/  @!P2 VIADD R2, R2, 0x1 ;  /* 0x000000010202a836 */ /* 0x000fe20000000000 */
[----:B------:R-:W-:Y:S02]  /*0580*/  ISETP.NE.AND P2, PT, R5, RZ, PT ;  /* 0x000000ff0500720c */ /* 0x000fe40003f45270 */
[----:B------:R-:W-:Y:S02]  /*0590*/  ISETP.GE.U32.AND P0, PT, R3, R12, PT ;  /* 0x0000000c0300720c */ /* 0x000fe40003f06070 */
[----:B------:R-:W-:Y:S02]  /*05a0*/  LOP3.LUT R3, R6, R5, RZ, 0x3c, !PT ;  /* 0x0000000506037212 */ /* 0x000fe400078e3cff */
[----:B0-----:R-:W-:Y:S02]  /*05b0*/  IADD3 R9, PT, PT, R8, 0xffffffe, RZ ;  /* 0x0ffffffe08097810 */ /* 0x001fe40007ffe0ff */
[----:B------:R-:W-:-:S02]  /*05c0*/  ISETP.GE.AND P1, PT, R3, RZ, PT ;  /* 0x000000ff0300720c */ /* 0x000fc40003f26270 */
[----:B------:R0:W4:Y:S01]  /*05d0*/  F2I.FTZ.U32.TRUNC.NTZ R3, R9 ;  /* 0x0000000900037305 */ /* 0x000122000021f000 */
[----:B------:R-:W-:-:S04]  /*05e0*/  IABS R8, R4 ;  /* 0x0000000400087213 */ /* 0x000fc80000000000 */
[----:B------:R-:W-:Y:S02]  /*05f0*/  @P0 IADD3 R2, PT, PT, R2, 0x1, RZ ;  /* 0x0000000102020810 */ /* 0x000fe40007ffe0ff */
[----:B0-----:R-:W-:-:S03]  /*0600*/  IABS R9, R0 ;  /* 0x0000000000097213 */ /* 0x001fc60000000000 */
[----:B------:R-:W-:-:S05]  /*0610*/  IMAD.MOV.U32 R12, RZ, RZ, R2 ;  /* 0x000000ffff0c7224 */ /* 0x000fca00078e0002 */
[----:B------:R-:W-:Y:S01]  /*0620*/  @!P1 IADD3 R12, PT, PT, -R12, RZ, RZ ;  /* 0x000000ff0c0c9210 */ /* 0x000fe20007ffe1ff */
[----:B----4-:R-:W-:Y:S01]  /*0630*/  IMAD.MOV R13, RZ, RZ, -R3 ;  /* 0x000000ffff0d7224 */ /* 0x010fe200078e0a03 */
[----:B------:R-:W-:-:S04]  /*0640*/  @!P2 LOP3.LUT R12, RZ, R5, RZ, 0x33, !PT ;  /* 0x00000005ff0ca212 */ /* 0x000fc800078e33ff */
[C---:B------:R-:W-:Y:S01]  /*0650*/  IADD3 R2, PT, PT, -R12.reuse, RZ, RZ ;  /* 0x000000ff0c027210 */ /* 0x040fe20007ffe1ff */
[----:B------:R-:W-:-:S04]  /*0660*/  IMAD R42, R12, 0x6, RZ ;  /* 0x000000060c2a7824 */ /* 0x000fc800078e02ff */
[----:B------:R-:W-:Y:S02]  /*0670*/  IMAD R11, R5, R2, R6 ;  /* 0x00000002050b7224 */ /* 0x000fe400078e0206 */
[----:B------:R-:W-:Y:S02]  /*0680*/  IMAD R5, R13, R14, RZ ;  /* 0x0000000e0d057224 */ /* 0x000fe400078e02ff */
[----:B------:R-:W-:Y:S01]  /*0690*/  IMAD.MOV.U32 R2, RZ, RZ, RZ ;  /* 0x000000ffff027224 */ /* 0x000fe200078e00ff */
[----:B------:R-:W-:-:S03]  /*06a0*/  IABS R6, R11 ;  /* 0x0000000b00067213 */ /* 0x000fc60000000000 */
[----:B------:R-:W-:Y:S01]  /*06b0*/  IMAD.HI.U32 R2, R3, R5, R2 ;  /* 0x0000000503027227 */ /* 0x000fe200078e0002 */
[----:B------:R-:W-:Y:S02]  /*06c0*/  IADD3 R5, PT, PT, RZ, -R8, RZ ;  /* 0x80000008ff057210 */ /* 0x000fe40007ffe0ff */
        /* <DEDUP_REMOVED lines=8> */
[-C--:B------:R-:W-:Y:S02]  /*0750*/  @!P2 IADD3 R3, PT, PT, R3, -R14.reuse, RZ ;  /* 0x8000000e0303a210 */ /* 0x080fe40007ffe0ff */
[----:B------:R-:W-:Y:S02]  /*0760*/  @!P2 IADD3 R2, PT, PT, R2, 0x1, RZ ;  /* 0x000000010202a810 */ /* 0x000fe40007ffe0ff */
[----:B------:R-:W-:Y:S02]  /*0770*/  ISETP.GE.U32.AND P0, PT, R3, R14, PT ;  /* 0x0000000e0300720c */ /* 0x000fe40003f06070 */
[----:B------:R-:W-:Y:S02]  /*0780*/  LOP3.LUT R3, R11, R4, RZ, 0x3c, !PT ;  /* 0x000000040b037212 */ /* 0x000fe400078e3cff */
[----:B------:R-:W-:Y:S02]  /*0790*/  ISETP.NE.AND P2, PT, R4, RZ, PT ;  /* 0x000000ff0400720c */ /* 0x000fe40003f45270 */
[----:B------:R-:W-:Y:S01]  /*07a0*/  ISETP.GE.AND P1, PT, R3, RZ, PT ;  /* 0x000000ff0300720c */ /* 0x000fe20003f26270 */
[----:B0-----:R-:W-:-:S04]  /*07b0*/  VIADD R6, R5, 0xffffffe ;  /* 0x0ffffffe05067836 */ /* 0x001fc80000000000 */
[----:B------:R0:W4:Y:S02]  /*07c0*/  F2I.FTZ.U32.TRUNC.NTZ R3, R6 ;  /* 0x0000000600037305 */ /* 0x000124000021f000 */
[----:B------:R-:W-:-:S05]  /*07d0*/  @P0 VIADD R2, R2, 0x1 ;  /* 0x0000000102020836 */ /* 0x000fca0000000000 */
[----:B------:R-:W-:Y:S01]  /*07e0*/  MOV R13, R2 ;  /* 0x00000002000d7202 */ /* 0x000fe20000000f00 */
[----:B------:R-:W-:Y:S01]  /*07f0*/  HFMA2 R2, -RZ, RZ, 0, 0 ;  /* 0x00000000ff027431 */ /* 0x000fe200000001ff */
[----:B0-----:R-:W0:Y:S03]  /*0800*/  S2R R6, SR_TID.X ;  /* 0x0000000000067919 */ /* 0x001e260000002100 */
[----:B------:R-:W-:Y:S01]  /*0810*/  @!P1 IMAD.MOV R13, RZ, RZ, -R13 ;  /* 0x000000ffff0d9224 */ /* 0x000fe200078e0a0d */
[----:B------:R-:W-:Y:S02]  /*0820*/  @!P2 LOP3.LUT R13, RZ, R4, RZ, 0x33, !PT ;  /* 0x00000004ff0da212 */ /* 0x000fe400078e33ff */
[----:B----4-:R-:W-:-:S03]  /*0830*/  IADD3 R9, PT, PT, RZ, -R3, RZ ;  /* 0x80000003ff097210 */ /* 0x010fc60007ffe0ff */
[----:B------:R-:W-:-:S04]  /*0840*/  IMAD.MOV R5, RZ, RZ, -R13 ;  /* 0x000000ffff057224 */ /* 0x000fc800078e0a0d */
[----:B------:R-:W-:Y:S01]  /*0850*/  IMAD R15, R4, R5, R11 ;  /* 0x00000005040f7224 */ /* 0x000fe200078e020b */
[----:B------:R-:W-:Y:S01]  /*0860*/  IABS R11, R10 ;  /* 0x0000000a000b7213 */ /* 0x000fe20000000000 */
        /* <DEDUP_REMOVED lines=8> */
[----:B------:R-:W-:-:S05]  /*08f0*/  IMAD R3, R2, R5, R3 ;  /* 0x0000000502037224 */ /* 0x000fca00078e0203 */
[----:B------:R-:W-:Y:S01]  /*0900*/  ISETP.GT.U32.AND P2, PT, R8, R3, PT ;  /* 0x000000030800720c */ /* 0x000fe20003f44070 */
[----:B----4-:R-:W4:-:S12]  /*0910*/  MUFU.RCP R4, R4 ;  /* 0x0000000400047308 */ /* 0x010f180000001000 */
[----:B------:R-:W-:Y:S02]  /*0920*/  @!P2 IMAD.IADD R3, R3, 0x1, -R8 ;  /* 0x000000010303a824 */ /* 0x000fe400078e0a08 */
[----:B------:R-:W-:Y:S01]  /*0930*/  @!P2 VIADD R2, R2, 0x1 ;  /* 0x000000010202a836 */ /* 0x000fe20000000000 */
[----:B------:R-:W-:Y:S02]  /*0940*/  ISETP.NE.AND P2, PT, R0, RZ, PT ;  /* 0x000000ff0000720c */ /* 0x000fe40003f45270 */
[----:B------:R-:W-:Y:S02]  /*0950*/  ISETP.GE.U32.AND P0, PT, R3, R8, PT ;  /* 0x000000080300720c */ /* 0x000fe40003f06070 */
[----:B------:R-:W-:Y:S02]  /*0960*/  LOP3.LUT R3, R15, R0, RZ, 0x3c, !PT ;  /* 0x000000000f037212 */ /* 0x000fe400078e3cff */
[----:B----4-:R-:W-:Y:S02]  /*0970*/  IADD3 R5, PT, PT, R4, 0xffffffe, RZ ;  /* 0x0ffffffe04057810 */ /* 0x010fe40007ffe0ff */
[----:B------:R-:W-:Y:S01]  /*0980*/  ISETP.GE.AND P1, PT, R3, RZ, PT ;  /* 0x000000ff0300720c */ /* 0x000fe20003f26270 */
[----:B------:R-:W4:Y:S01]  /*0990*/  S2R R4, SR_TID.Y ;  /* 0x0000000000047919 */ /* 0x000f220000002200 */
[----:B------:R-:W5:Y:S05]  /*09a0*/  F2I.FTZ.U32.TRUNC.NTZ R3, R5 ;  /* 0x0000000500037305 */ /* 0x000f6a000021f000 */
[----:B------:R-:W-:-:S05]  /*09b0*/  @P0 IADD3 R2, PT, PT, R2, 0x1, RZ ;  /* 0x0000000102020810 */ /* 0x000fca0007ffe0ff */
[----:B------:R-:W-:-:S05]  /*09c0*/  IMAD.MOV.U32 R43, RZ, RZ, R2 ;  /* 0x000000ffff2b7224 */ /* 0x000fca00078e0002 */
[----:B------:R-:W-:Y:S01]  /*09d0*/  @!P1 IADD3 R43, PT, PT, -R43, RZ, RZ ;  /* 0x000000ff2b2b9210 */ /* 0x000fe20007ffe1ff */
[----:B-----5:R-:W-:Y:S01]  /*09e0*/  IMAD.MOV R2, RZ, RZ, -R3 ;  /* 0x000000ffff027224 */ /* 0x020fe200078e0a03 */
[----:B------:R-:W-:-:S04]  /*09f0*/  @!P2 LOP3.LUT R43, RZ, R0, RZ, 0x33, !PT ;  /* 0x00000000ff2ba212 */ /* 0x000fc800078e33ff */
[----:B------:R-:W-:-:S05]  /*0a00*/  IADD3 R9, PT, PT, -R43, RZ, RZ ;  /* 0x000000ff2b097210 */ /* 0x000fca0007ffe1ff */
[----:B------:R-:W-:Y:S02]  /*0a10*/  IMAD R15, R0, R9, R15 ;  /* 0x00000009000f7224 */ /* 0x000fe400078e020f */
[----:B------:R-:W-:Y:S02]  /*0a20*/  IMAD R9, R2, R11, RZ ;  /* 0x0000000b02097224 */ /* 0x000fe400078e02ff */
[----:B------:R-:W-:Y:S01]  /*0a30*/  IMAD.MOV.U32 R2, RZ, RZ, RZ ;  /* 0x000000ffff027224 */ /* 0x000fe200078e00ff */
[----:B------:R-:W-:-:S03]  /*0a40*/  IABS R0, R15 ;  /* 0x0000000f00007213 */ /* 0x000fc60000000000 */
[----:B------:R-:W-:Y:S01]  /*0a50*/  IMAD.HI.U32 R2, R3, R9, R2 ;  /* 0x0000000903027227 */ /* 0x000fe200078e0002 */
[----:B------:R-:W-:-:S05]  /*0a60*/  CS2R R8, SRZ ;  /* 0x0000000000087805 */ /* 0x000fca000001ff00 */
[----:B------:R-:W-:-:S05]  /*0a70*/  IMAD.HI.U32 R2, R2, R0, RZ ;  /* 0x0000000002027227 */ /* 0x000fca00078e00ff */
[----:B------:R-:W-:-:S05]  /*0a80*/  IADD3 R3, PT, PT, -R2, RZ, RZ ;  /* 0x000000ff02037210 */ /* 0x000fca0007ffe1ff */
[----:B------:R-:W-:Y:S01]  /*0a90*/  IMAD R0, R11, R3, R0 ;  /* 0x000000030b007224 */ /* 0x000fe200078e0200 */
[----:B0-----:R-:W-:-:S04]  /*0aa0*/  LEA.HI R3, R6, R7, RZ, 0x1c ;  /* 0x0000000706037211 */ /* 0x001fc800078fe0ff */
[----:B------:R-:W-:-:S13]  /*0ab0*/  ISETP.GT.U32.AND P2, PT, R11, R0, PT ;  /* 0x000000000b00720c */ /* 0x000fda0003f44070 */
[----:B------:R-:W-:Y:S01]  /*0ac0*/  @!P2 IMAD.IADD R0, R0, 0x1, -R11 ;  /* 0x000000010000a824 */ /* 0x000fe200078e0a0b */
[----:B------:R-:W-:Y:S02]  /*0ad0*/  @!P2 IADD3 R2, PT, PT, R2, 0x1, RZ ;  /* 0x000000010202a810 */ /* 0x000fe40007ffe0ff */
[----:B------:R-:W-:Y:S02]  /*0ae0*/  ISETP.NE.AND P2, PT, R10, RZ, PT ;  /* 0x000000ff0a00720c */ /* 0x000fe40003f45270 */
[----:B------:R-:W-:Y:S02]  /*0af0*/  ISETP.GE.U32.AND P0, PT, R0, R11, PT ;  /* 0x0000000b0000720c */ /* 0x000fe40003f06070 */
[----:B------:R-:W-:-:S04]  /*0b00*/  LOP3.LUT R0, R15, R10, RZ, 0x3c, !PT ;  /* 0x0000000a0f007212 */ /* 0x000fc800078e3cff */
[----:B------:R-:W-:Y:S02]  /*0b10*/  ISETP.GE.AND P1, PT, R0, RZ, PT ;  /* 0x000000ff0000720c */ /* 0x000fe40003f26270 */
[C---:B----4-:R-:W-:Y:S02]  /*0b20*/  LOP3.LUT R0, R4.reuse, 0xf, RZ, 0xc0, !PT ;  /* 0x0000000f04007812 */ /* 0x050fe400078ec0ff */
[----:B------:R-:W-:Y:S02]  /*0b30*/  LEA.HI R4, R4, R43, RZ, 0x1c ;  /* 0x0000002b04047211 */ /* 0x000fe400078fe0ff */
[----:B------:R-:W-:Y:S01]  /*0b40*/  LEA R57, R13, R0, 0x4 ;  /* 0x000000000d397211 */ /* 0x000fe200078e20ff */
[----:B------:R-:W-:Y:S01]  /*0b50*/  @P0 VIADD R2, R2, 0x1 ;  /* 0x0000000102020836 */ /* 0x000fe20000000000 */
[----:B------:R-:W-:Y:S01]  /*0b60*/  CS2R R12, SRZ ;  /* 0x00000000000c7805 */ /* 0x000fe2000001ff00 */
[----:B-1----:R-:W-:-:S04]  /*0b70*/  IMAD R0, R3, UR6, R42 ;  /* 0x0000000603007c24 */ /* 0x002fc8000f8e022a */
[----:B------:R-:W-:Y:S02]  /*0b80*/  @!P1 IADD3 R2, PT, PT, -R2, RZ, RZ ;  /* 0x000000ff02029210 */ /* 0x000fe40007ffe1ff */
[----:B------:R-:W-:-:S05]  /*0b90*/  @!P2 LOP3.LUT R2, RZ, R10, RZ, 0x33, !PT ;  /* 0x0000000aff02a212 */ /* 0x000fca00078e33ff */
[----:B------:R-:W-:Y:S02]  /*0ba0*/  IMAD.MOV R5, RZ, RZ, -R2 ;  /* 0x000000ffff057224 */ /* 0x000fe400078e0a02 */
[----:B------:R-:W-:Y:S02]  /*0bb0*/  IMAD R2, R2, 0x6, RZ ;  /* 0x0000000602027824 */ /* 0x000fe400078e02ff */
[----:B------:R-:W-:Y:S01]  /*0bc0*/  IMAD R3, R10, R5, R15 ;  /* 0x000000050a037224 */ /* 0x000fe200078e020f */
[----:B------:R-:W-:Y:S01]  /*0bd0*/  CS2R R10, SRZ ;  /* 0x00000000000a7805 */ /* 0x000fe2000001ff00 */
[----:B--2---:R-:W-:Y:S01]  /*0be0*/  IMAD R5, R0, UR9, R57 ;  /* 0x0000000900057c24 */ /* 0x004fe2000f8e0239 */
[----:B------:R-:W-:Y:S02]  /*0bf0*/  LOP3.LUT R0, R6, 0xf, RZ, 0xc0, !PT ;  /* 0x0000000f06007812 */ /* 0x000fe400078ec0ff */
[----:B------:R-:W-:Y:S01]  /*0c00*/  CS2R R14, SRZ ;  /* 0x00000000000e7805 */ /* 0x000fe2000001ff00 */
[----:B------:R-:W-:-:S02]  /*0c10*/  IMAD R4, R5, UR8, R4 ;  /* 0x0000000805047c24 */ /* 0x000fc4000f8e0204 */
[----:B------:R-:W-:Y:S02]  /*0c20*/  IMAD R0, R3, 0x10, R0 ;  /* 0x0000001003007824 */ /* 0x000fe400078e0200 */
[----:B---3--:R-:W-:Y:S01]  /*0c30*/  IMAD R3, R4, UR7, R2 ;  /* 0x0000000704037c24 */ /* 0x008fe2000f8e0202 */
[----:B------:R-:W-:Y:S06]  /*0c40*/  BRA.U !UP0, `(.L_x_39) ;  /* 0x0000001d08887547 */ /* 0x000fec000b800000 */
[----:B------:R-:W0:Y:S01]  /*0c50*/  LDCU UR4, c[0x0][0x3b0] ;  /* 0x00007600ff0477ac */ /* 0x000e220008000800 */
[----:B------:R-:W-:Y:S01]  /*0c60*/  IMAD R2, R43, UR7, R2 ;  /* 0x000000072b027c24 */ /* 0x000fe2000f8e0202 */
[----:B------:R-:W-:Y:S01]  /*0c70*/  CS2R R18, SRZ ;  /* 0x0000000000127805 */ /* 0x000fe2000001ff00 */
[----:B------:R-:W0:Y:S02]  /*0c80*/  LDCU UR5, c[0x0][0x3ac] ;  /* 0x00007580ff0577ac */ /* 0x000e240008000800 */
[----:B------:R-:W-:-:S05]  /*0c90*/  IMAD R2, R2, UR9, R57 ;  /* 0x0000000902027c24 */ /* 0x000fca000f8e0239 */
[----:B------:R-:W-:-:S05]  /*0ca0*/  IADD3 R4, PT, PT, R2, UR9, RZ ;  /* 0x0000000902047c10 */ /* 0x000fca000fffe0ff */
[----:B------:R-:W-:-:S05]  /*0cb0*/  VIADD R5, R4, UR9 ;  /* 0x0000000904057c36 */ /* 0x000fca0008000000 */
[----:B------:R-:W-:Y:S01]  /*0cc0*/  IADD3 R6, PT, PT, R5, UR9, RZ ;  /* 0x0000000905067c10 */ /* 0x000fe2000fffe0ff */
[----:B0-----:R-:W-:-:S03]  /*0cd0*/  UIMAD UR4, UR4, UR5, URZ ;  /* 0x00000005040472a4 */ /* 0x001fc6000f8e02ff */
[----:B------:R-:W-:-:S03]  /*0ce0*/  UMOV UR5, URZ ;  /* 0x000000ff00057c82 */ /* 0x000fc60008000000 */
[----:B------:R-:W-:Y:S01]  /*0cf0*/  IMAD R100, R0, UR4, R7 ;  /* 0x0000000400647c24 */ /* 0x000fe2000f8e0207 */
[----:B------:R-:W-:Y:S01]  /*0d00*/  UMOV UR4, URZ ;  /* 0x000000ff00047c82 */ /* 0x000fe20008000000 */
[----:B------:R-:W-:Y:S02]  /*0d10*/  VIADD R7, R6, UR9 ;  /* 0x0000000906077c36 */ /* 0x000fe40008000000 */
[----:B------:R-:W-:-:S03]  /*0d20*/  IMAD R100, R100, UR6, R42 ;  /* 0x0000000664647c24 */ /* 0x000fc6000f8e022a */
[----:B------:R-:W-:-:S07]  /*0d30*/  IADD3 R101, PT, PT, R7, UR9, RZ ;  /* 0x0000000907657c10 */ /* 0x000fce000fffe0ff */
.L_x_49:
[----:B0-----:R-:W0:Y:S01]  /*0d40*/  LDCU UR9, c[0x0][0x3dc] ;  /* 0x00007b80ff0977ac */ /* 0x001e220008000800 */
[----:B-1----:R-:W1:Y:S01]  /*0d50*/  S2R R42, SR_TID.Y ;  /* 0x00000000002a7919 */ /* 0x002e620000002200 */
[----:B------:R-:W-:Y:S01]  /*0d60*/  BSSY.RECONVERGENT B0, `(.L_x_40) ;  /* 0x000002a000007945 */ /* 0x000fe20003800200 */
[----:B------:R-:W-:Y:S01]  /*0d70*/  UIADD3 UR7, UPT, UPT, UR4, 0x10, URZ ;  /* 0x0000001004077890 */ /* 0x000fe2000fffe0ff */
[----:B------:R-:W2:Y:S03]  /*0d80*/  S2R R43, SR_TID.X ;  /* 0x00000000002b7919 */ /* 0x000ea60000002100 */
[----:B0-----:R-:W-:-:S04]  /*0d90*/  UIADD3 UR6, UPT, UPT, UR7, -UR9, URZ ;  /* 0x8000000907067290 */ /* 0x001fc8000fffe0ff */
[----:B------:R-:W-:-:S04]  /*0da0*/  UISETP.GT.AND UP0, UPT, UR6, URZ, UPT ;  /* 0x000000ff0600728c */ /* 0x000fc8000bf04270 */
[----:B------:R-:W-:-:S04]  /*0db0*/  USEL UR5, UR6, UR5, UP0 ;  /* 0x0000000506057287 */ /* 0x000fc80008000000 */
[----:B------:R-:W-:-:S06]  /*0dc0*/  UIADD3 UR6, UPT, UPT, -UR5, 0x10, URZ ;  /* 0x0000001005067890 */ /* 0x000fcc000fffe1ff */
[----:B-1----:R-:W-:-:S13]  /*0dd0*/  ISETP.GE.U32.AND P0, PT, R42, UR6, PT ;  /* 0x000000062a007c0c */ /* 0x002fda000bf06070 */
[----:B--2---:R-:W-:Y:S05]  /*0de0*/  @P0 BRA `(.L_x_41) ;  /* 0x0000000000840947 */ /* 0x004fea0003800000 */
[----:B------:R-:W0:Y:S01]  /*0df0*/  LDCU UR6, c[0x0][0x3cc] ;  /* 0x00007980ff0677ac */ /* 0x000e220008000800 */
[----:B------:R-:W1:Y:S01]  /*0e00*/  LDC.64 R68, c[0x0][0x388] ;  /* 0x0000e200ff447b82 */ /* 0x000e620000000a00 */
[----:B------:R-:W-:-:S04]  /*0e10*/  VIADD R57, R42, UR4 ;  /* 0x000000042a397c36 */ /* 0x000fc80008000000 */
[----:B0-----:R-:W-:-:S04]  /*0e20*/  IMAD R57, R57, UR6, R100 ;  /* 0x0000000639397c24 */ /* 0x001fc8000f8e0264 */
[C---:B------:R-:W-:Y:S01]  /*0e30*/  VIADD R63, R57.reuse, 0x2 ;  /* 0x00000002393f7836 */ /* 0x040fe20000000000 */
[C---:B------:R-:W-:Y:S01]  /*0e40*/  IADD3 R61, PT, PT, R57.reuse, 0x1, RZ ;  /* 0x00000001393d7810 */ /* 0x040fe20007ffe0ff */
[C---:B------:R-:W-:Y:S01]  /*0e50*/  VIADD R67, R57.reuse, 0x4 ;  /* 0x0000000439437836 */ /* 0x040fe20000000000 */
[----:B------:R-:W-:Y:S01]  /*0e60*/  IADD3 R65, PT, PT, R57, 0x3, RZ ;  /* 0x0000000339417810 */ /* 0x000fe20007ffe0ff */
[----:B-1----:R-:W-:Y:S01]  /*0e70*/  IMAD.WIDE.U32 R62, R63, 0x8, R68 ;  /* 0x000000083f3e7825 */ /* 0x002fe200078e0044 */
[----:B------:R-:W-:-:S03]  /*0e80*/  IADD3 R71, PT, PT, R57, 0x5, RZ ;  /* 0x0000000539477810 */ /* 0x000fc60007ffe0ff */
[--C-:B------:R-:W-:Y:S02]  /*0e90*/  IMAD.WIDE.U32 R56, R57, 0x8, R68.reuse ;  /* 0x0000000839387825 */ /* 0x100fe400078e0044 */
[----:B------:R-:W2:Y:S02]  /*0ea0*/  LDG.E.64 R62, desc[UR10][R62.64] ;  /* 0x0000000a3e3e7981 */ /* 0x000ea4000c1e1b00 */
[--C-:B------:R-:W-:Y:S02]  /*0eb0*/  IMAD.WIDE.U32 R60, R61, 0x8, R68.reuse ;  /* 0x000000083d3c7825 */ /* 0x100fe400078e0044 */
[----:B------:R-:W3:Y:S02]  /*0ec0*/  LDG.E.64 R56, desc[UR10][R56.64] ;  /* 0x0000000a38387981 */ /* 0x000ee4000c1e1b00 */
[--C-:B------:R-:W-:Y:S02]  /*0ed0*/  IMAD.WIDE.U32 R64, R65, 0x8, R68.reuse ;  /* 0x0000000841407825 */ /* 0x100fe400078e0044 */
[----:B------:R-:W4:Y:S02]  /*0ee0*/  LDG.E.64 R60, desc[UR10][R60.64] ;  /* 0x0000000a3c3c7981 */ /* 0x000f24000c1e1b00 */
[----:B------:R-:W-:-:S02]  /*0ef0*/  IMAD.WIDE.U32 R66, R67, 0x8, R68 ;  /* 0x0000000843427825 */ /* 0x000fc400078e0044 */
[----:B------:R-:W5:Y:S02]  /*0f00*/  LDG.E.64 R64, desc[UR10][R64.64] ;  /* 0x0000000a40407981 */ /* 0x000f64000c1e1b00 */
[----:B------:R-:W-:Y:S02]  /*0f10*/  IMAD.WIDE.U32 R68, R71, 0x8, R68 ;  /* 0x0000000847447825 */ /* 0x000fe400078e0044 */
[----:B------:R-:W5:Y:S04]  /*0f20*/  LDG.E.64 R66, desc[UR10][R66.64] ;  /* 0x0000000a42427981 */ /* 0x000f68000c1e1b00 */
[----:B------:R-:W5:Y:S01]  /*0f30*/  LDG.E.64 R68, desc[UR10][R68.64] ;  /* 0x0000000a44447981 */ /* 0x000f62000c1e1b00 */
[----:B------:R-:W0:Y:S01]  /*0f40*/  S2R R71, SR_CgaCtaId ;  /* 0x0000000000477919 */ /* 0x000e220000008800 */
[----:B------:R-:W1:Y:S01]  /*0f50*/  S2R R72, SR_TID.X ;  /* 0x0000000000487919 */ /* 0x000e620000002100 */
[----:B------:R-:W-:-:S04]  /*0f60*/  MOV R70, 0x400 ;  /* 0x0000040000467802 */ /* 0x000fc80000000f00 */
[----:B0-----:R-:W-:-:S05]  /*0f70*/  LEA R71, R71, R70, 0x18 ;  /* 0x0000004647477211 */ /* 0x001fca00078ec0ff */
[----:B------:R-:W-:-:S04]  /*0f80*/  IMAD R71, R42, 0x300, R71 ;  /* 0x000003002a477824 */ /* 0x000fc800078e0247 */
[----:B-1----:R-:W-:-:S05]  /*0f90*/  IMAD R71, R72, 0x8, R71 ;  /* 0x0000000848477824 */ /* 0x002fca00078e0247 */
[----:B--2---:R0:W-:Y:S04]  /*0fa0*/  STS.64 [R71+0x100], R62 ;  /* 0x0001003e47007388 */ /* 0x0041e80000000a00 */
[----:B---3--:R0:W-:Y:S04]  /*0fb0*/  STS.64 [R71], R56 ;  /* 0x0000003847007388 */ /* 0x0081e80000000a00 */
[----:B----4-:R0:W-:Y:S04]  /*0fc0*/  STS.64 [R71+0x80], R60 ;  /* 0x0000803c47007388 */ /* 0x0101e80000000a00 */
[----:B-----5:R0:W-:Y:S04]  /*0fd0*/  STS.64 [R71+0x180], R64 ;  /* 0x0001804047007388 */ /* 0x0201e80000000a00 */
[----:B------:R0:W-:Y:S04]  /*0fe0*/  STS.64 [R71+0x200], R66 ;  /* 0x0002004247007388 */ /* 0x0001e80000000a00 */
[----:B------:R0:W-:Y:S02]  /*0ff0*/  STS.64 [R71+0x280], R68 ;  /* 0x0002804447007388 */ /* 0x0001e40000000a00 */
.L_x_41:
[----:B------:R-:W-:Y:S05]  /*1000*/  BSYNC.RECONVERGENT B0 ;  /* 0x0000000000007941 */ /* 0x000fea0003800200 */
.L_x_40:
[----:B------:R-:W-:Y:S01]  /*1010*/  UIADD3 UR6, UPT, UPT, -UR5, 0x10, URZ ;  /* 0x0000001005067890 */ /* 0x000fe2000fffe1ff */
[----:B------:R-:W-:Y:S05]  /*1020*/  BSSY.RECONVERGENT B0, `(.L_x_42) ;  /* 0x0000024000007945 */ /* 0x000fea0003800200 */
[----:B------:R-:W-:-:S13]  /*1030*/  ISETP.GE.U32.AND P0, PT, R43, UR6, PT ;  /* 0x000000062b007c0c */ /* 0x000fda000bf06070 */
[----:B------:R-:W-:Y:S05]  /*1040*/  @P0 BRA `(.L_x_43) ;  /* 0x0000000000840947 */ /* 0x000fea0003800000 */
[----:B0-----:R-:W0:Y:S01]  /*1050*/  LDC.64 R68, c[0x0][0x390] ;  /* 0x0000e400ff447b82 */ /* 0x001e220000000a00 */
[----:B------:R-:W1:Y:S01]  /*1060*/  LDCU UR6, c[0x0][0x3b0] ;  /* 0x00007600ff0677ac */ /* 0x000e620008000800 */
[----:B------:R-:W-:-:S05]  /*1070*/  IADD3 R56, PT, PT, R43, UR4, RZ ;  /* 0x000000042b387c10 */ /* 0x000fca000fffe0ff */
[--C-:B-1----:R-:W-:Y:S02]  /*1080*/  IMAD R57, R2, UR6, R56.reuse ;  /* 0x0000000602397c24 */ /* 0x102fe4000f8e0238 */
[--C-:B------:R-:W-:Y:S02]  /*1090*/  IMAD R61, R4, UR6, R56.reuse ;  /* 0x00000006043d7c24 */ /* 0x100fe4000f8e0238 */
[--C-:B------:R-:W-:Y:S02]  /*10a0*/  IMAD R63, R5, UR6, R56.reuse ;  /* 0x00000006053f7c24 */ /* 0x100fe4000f8e0238 */
[--C-:B------:R-:W-:Y:S02]  /*10b0*/  IMAD R65, R6, UR6, R56.reuse ;  /* 0x0000000606417c24 */ /* 0x100fe4000f8e0238 */
[--C-:B------:R-:W-:Y:S02]  /*10c0*/  IMAD R67, R7, UR6, R56.reuse ;  /* 0x0000000607437c24 */ /* 0x100fe4000f8e0238 */
[----:B------:R-:W-:-:S02]  /*10d0*/  IMAD R71, R101, UR6, R56 ;  /* 0x0000000665477c24 */ /* 0x000fc4000f8e0238 */
[----:B0-----:R-:W-:-:S04]  /*10e0*/  IMAD.WIDE.U32 R56, R57, 0x8, R68 ;  /* 0x0000000839387825 */ /* 0x001fc800078e0044 */
        /* <DEDUP_REMOVED lines=12> */
[----:B------:R-:W-:-:S05]  /*11b0*/  MOV R70, 0x400 ;  /* 0x0000040000467802 */ /* 0x000fca0000000f00 */
[----:B------:R-:W-:-:S05]  /*11c0*/  VIADD R70, R70, 0x3000 ;  /* 0x0000300046467836 */ /* 0x000fca0000000000 */
[----:B0-----:R-:W-:-:S05]  /*11d0*/  LEA R70, R71, R70, 0x18 ;  /* 0x0000004647467211 */ /* 0x001fca00078ec0ff */
[----:B------:R-:W-:-:S05]  /*11e0*/  IMAD R71, R43, 0x300, R70 ;  /* 0x000003002b477824 */ /* 0x000fca00078e0246 */
[----:B------:R-:W-:-:S05]  /*11f0*/  LEA R71, R42, R71, 0x3 ;  /* 0x000000472a477211 */ /* 0x000fca00078e18ff */
[----:B--2---:R1:W-:Y:S04]  /*1200*/  STS.64 [R71], R56 ;  /* 0x0000003847007388 */ /* 0x0043e80000000a00 */
[----:B---3--:R1:W-:Y:S04]  /*1210*/  STS.64 [R71+0x80], R60 ;  /* 0x0000803c47007388 */ /* 0x0083e80000000a00 */
[----:B----4-:R1:W-:Y:S04]  /*1220*/  STS.64 [R71+0x100], R62 ;  /* 0x0001003e47007388 */ /* 0x0103e80000000a00 */
[----:B-----5:R1:W-:Y:S04]  /*1230*/  STS.64 [R71+0x180], R64 ;  /* 0x0001804047007388 */ /* 0x0203e80000000a00 */
[----:B------:R1:W-:Y:S04]  /*1240*/  STS.64 [R71+0x200], R66 ;  /* 0x0002004247007388 */ /* 0x0003e80000000a00 */
[----:B------:R1:W-:Y:S02]  /*1250*/  STS.64 [R71+0x280], R68 ;  /* 0x0002804447007388 */ /* 0x0003e40000000a00 */
.L_x_43:
[----:B------:R-:W-:Y:S05]  /*1260*/  BSYNC.RECONVERGENT B0 ;  /* 0x0000000000007941 */ /* 0x000fea0003800200 */
.L_x_42:
[----:B------:R-:W-:Y:S01]  /*1270*/  BAR.SYNC.DEFER_BLOCKING 0x0 ;  /* 0x0000000000007b1d */ /* 0x000fe20000010000 */
[----:B------:R-:W-:-:S09]  /*1280*/  UISETP.GT.AND UP0, UPT, UR5, 0xf, UPT ;  /* 0x0000000f0500788c */ /* 0x000fd2000bf04270 */
[----:B------:R-:W-:Y:S05]  /*1290*/  BRA.U UP0, `(.L_x_44) ;  /* 0x0000001500e47547 */ /* 0x000fea000b800000 */
[----:B------:R-:W2:Y:S01]  /*12a0*/  S2UR UR8, SR_CgaCtaId ;  /* 0x00000000000879c3 */ /* 0x000ea20000008800 */
[----:B01----:R-:W-:Y:S02]  /*12b0*/  HFMA2 R57, -RZ, RZ, 0, 9.5367431640625e-07 ;  /* 0x00000010ff397431 */ /* 0x003fe400000001ff */
[----:B------:R-:W-:Y:S01]  /*12c0*/  IMAD R102, RZ, RZ, -UR5 ;  /* 0x80000005ff667e24 */ /* 0x000fe2000f8e02ff */
[----:B------:R-:W-:Y:S01]  /*12d0*/  UMOV UR4, 0x400 ;  /* 0x0000040000047882 */ /* 0x000fe20000000000 */
[----:B------:R-:W-:Y:S01]  /*12e0*/  LOP3.LUT R56, R43, 0xf, RZ, 0xc0, !PT ;  /* 0x0000000f2b387812 */ /* 0x000fe200078ec0ff */
[----:B------:R-:W-:-:S03]  /*12f0*/  UIADD3 UR6, UPT, UPT, UR4, 0x3000, URZ ;  /* 0x0000300004067890 */ /* 0x000fc6000fffe0ff */
[----:B------:R-:W-:Y:S02]  /*1300*/  LEA.HI R43, R43, R56, RZ, 0x1c ;  /* 0x000000382b2b7211 */ /* 0x000fe400078fe0ff */
[----:B------:R-:W-:-:S05]  /*1310*/  VIADDMNMX R102, R102, R57, 0x1, !PT ;  /* 0x0000000166667446 */ /* 0x000fca0007800139 */
[----:B------:R-:W-:-:S05]  /*1320*/  IMAD.MOV R102, RZ, RZ, -R102 ;  /* 0x000000ffff667224 */ /* 0x000fca00078e0a66 */
[----:B------:R-:W-:Y:S01]  /*1330*/  ISETP.GE.AND P0, PT, R102, RZ, PT ;  /* 0x000000ff6600720c */ /* 0x000fe20003f06270 */
[----:B--2---:R-:W-:Y:S02]  /*1340*/  ULEA UR6, UR8, UR6, 0x18 ;  /* 0x0000000608067291 */ /* 0x004fe4000f8ec0ff */
[----:B------:R-:W-:-:S04]  /*1350*/  ULEA UR4, UR8, UR4, 0x18 ;  /* 0x0000000408047291 */ /* 0x000fc8000f8ec0ff */
[----:B------:R-:W-:Y:S02]  /*1360*/  LEA R42, R42, UR6, 0x3 ;  /* 0x000000062a2a7c11 */ /* 0x000fe4000f8e18ff */
[----:B------:R-:W-:-:S03]  /*1370*/  LEA R43, R43, UR4, 0x3 ;  /* 0x000000042b2b7c11 */ /* 0x000fc6000f8e18ff */
[----:B------:R-:W-:Y:S01]  /*1380*/  VIADD R104, R42, 0x180 ;  /* 0x000001802a687836 */ /* 0x000fe20000000000 */
[----:B------:R-:W-:Y:S01]  /*1390*/  IADD3 R103, PT, PT, R43, 0x180, RZ ;  /* 0x000001802b677810 */ /* 0x000fe20007ffe0ff */
[----:B------:R-:W-:Y:S06]  /*13a0*/  @P0 BRA `(.L_x_45) ;  /* 0x0000001000cc0947 */ /* 0x000fec0003800000 */
[----:B------:R-:W-:Y:S02]  /*13b0*/  IADD3 R42, PT, PT, -R102, RZ, RZ ;  /* 0x000000ff662a7210 */ /* 0x000fe40007ffe1ff */
[----:B------:R-:W-:Y:S02]  /*13c0*/  PLOP3.LUT P0, PT, PT, PT, PT, 0x80, 0x8 ;  /* 0x000000000008781c */ /* 0x000fe40003f0f070 */
[----:B------:R-:W-:-:S13]  /*13d0*/  ISETP.GT.AND P1, PT, R42, 0x3, PT ;  /* 0x000000032a00780c */ /* 0x000fda0003f24270 */
[----:B------:R-:W-:Y:S05]  /*13e0*/  @!P1 BRA `(.L_x_46) ;  /* 0x0000000c00189947 */ /* 0x000fea0003800000 */
[----:B------:R-:W-:-:S13]  /*13f0*/  PLOP3.LUT P0, PT, PT, PT, PT, 0x8, 0x80 ;  /* 0x000000000080781c */ /* 0x000fda0003f0e170 */
.L_x_47:
[----:B------:R-:W-:Y:S01]  /*1400*/  LDS.64 R112, [R104+-0x180] ;  /* 0xfffe800068707984 */ /* 0x000fe20000000a00 */
[----:B------:R-:W-:-:S03]  /*1410*/  VIADD R102, R102, 0x4 ;  /* 0x0000000466667836 */ /* 0x000fc60000000000 */
[----:B------:R-:W0:Y:S02]  /*1420*/  LDS.64 R72, [R103+-0x180] ;  /* 0xfffe800067487984 */ /* 0x000e240000000a00 */
[----:B------:R-:W-:Y:S02]  /*1430*/  ISETP.GE.AND P1, PT, R102, -0x3, PT ;  /* 0xfffffffd6600780c */ /* 0x000fe40003f26270 */
[----:B------:R-:W1:Y:S04]  /*1440*/  LDS.64 R78, [R104+-0x80] ;  /* 0xffff8000684e7984 */ /* 0x000e680000000a00 */
[----:B------:R-:W2:Y:S04]  /*1450*/  LDS.64 R70, [R103+-0x100] ;  /* 0xffff000067467984 */ /* 0x000ea80000000a00 */
[----:B------:R-:W3:Y:S04]  /*1460*/  LDS.64 R68, [R103+-0x80] ;  /* 0xffff800067447984 */ /* 0x000ee80000000a00 */
[----:B------:R-:W4:Y:S04]  /*1470*/  LDS.64 R42, [R103] ;  /* 0x00000000672a7984 */ /* 0x000f280000000a00 */
[----:B------:R-:W5:Y:S04]  /*1480*/  LDS.64 R56, [R103+0x80] ;  /* 0x0000800067387984 */ /* 0x000f680000000a00 */
[----:B------:R-:W5:Y:S04]  /*1490*/  LDS.64 R66, [R104+-0x100] ;  /* 0xffff000068427984 */ /* 0x000f680000000a00 */
[----:B------:R-:W5:Y:S04]  /*14a0*/  LDS.64 R64, [R104] ;  /* 0x0000000068407984 */ /* 0x000f680000000a00 */
[----:B------:R-:W5:Y:S04]  /*14b0*/  LDS.64 R62, [R104+0x80] ;  /* 0x00008000683e7984 */ /* 0x000f680000000a00 */
[----:B------:R-:W5:Y:S04]  /*14c0*/  LDS.64 R120, [R103+0x100] ;  /* 0x0001000067787984 */ /* 0x000f680000000a00 */
[----:B------:R-:W5:Y:S01]  /*14d0*/  LDS.64 R60, [R104+0x100] ;  /* 0x00010000683c7984 */ /* 0x000f620000000a00 */
[----:B0-----:R-:W-:-:S02]  /*14e0*/  DFMA R80, R112, R72, R80 ;  /* 0x000000487050722b */ /* 0x001fc40000000050 */
[----:B-1----:R-:W-:Y:S01]  /*14f0*/  DFMA R52, R78, R72, R52 ;  /* 0x000000484e34722b */ /* 0x002fe20000000034 */
[----:B------:R-:W-:Y:S01]  /*1500*/  LDS.64 R110, [R104+0x180] ;  /* 0x00018000686e7984 */ /* 0x000fe20000000a00 */
[----:B--2---:R-:W-:-:S03]  /*1510*/  DFMA R82, R112, R70, R82 ;  /* 0x000000467052722b */ /* 0x004fc60000000052 */
[----:B------:R-:W0:Y:S01]  /*1520*/  LDS.64 R118, [R103+0x180] ;  /* 0x0001800067767984 */ /* 0x000e220000000a00 */
[----:B------:R-:W-:Y:S02]  /*1530*/  DFMA R50, R78, R70, R50 ;  /* 0x000000464e32722b */ /* 0x000fe40000000032 */
[-C--:B---3--:R-:W-:Y:S01]  /*1540*/  DFMA R84, R112, R68.reuse, R84 ;  /* 0x000000447054722b */ /* 0x088fe20000000054 */
[----:B------:R-:W1:Y:S01]  /*1550*/  LDS.64 R108, [R104+0x300] ;  /* 0x00030000686c7984 */ /* 0x000e620000000a00 */
[----:B------:R-:W-:Y:S02]  /*1560*/  DFMA R48, R78, R68, R48 ;  /* 0x000000444e30722b */ /* 0x000fe40000000030 */
[-C--:B----4-:R-:W-:Y:S01]  /*1570*/  DFMA R86, R112, R42.reuse, R86 ;  /* 0x0000002a7056722b */ /* 0x090fe20000000056 */
[----:B------:R-:W2:Y:S01]  /*1580*/  LDS.64 R106, [R104+0x380] ;  /* 0x00038000686a7984 */ /* 0x000ea20000000a00 */
[----:B------:R-:W-:Y:S02]  /*1590*/  DFMA R46, R78, R42, R46 ;  /* 0x0000002a4e2e722b */ /* 0x000fe4000000002e */
[-C--:B-----5:R-:W-:Y:S01]  /*15a0*/  DFMA R88, R112, R56.reuse, R88 ;  /* 0x000000387058722b */ /* 0x0a0fe20000000058 */
[----:B------:R-:W3:Y:S01]  /*15b0*/  LDS.64 R116, [R103+0x200] ;  /* 0x0002000067747984 */ /* 0x000ee20000000a00 */
[----:B------:R-:W-:-:S02]  /*15c0*/  DFMA R44, R78, R56, R44 ;  /* 0x000000384e2c722b */ /* 0x000fc4000000002c */
[C---:B------:R-:W-:Y:S01]  /*15d0*/  DFMA R54, R66.reuse, R56, R54 ;  /* 0x000000384236722b */ /* 0x040fe20000000036 */
[----:B------:R-:W-:Y:S01]  /*15e0*/  LDS.64 R114, [R103+0x280] ;  /* 0x0002800067727984 */ /* 0x000fe20000000a00 */
[----:B------:R-:W-:Y:S02]  /*15f0*/  DFMA R92, R66, R72, R92 ;  /* 0x00000048425c722b */ /* 0x000fe4000000005c */
[C---:B------:R-:W-:Y:S02]  /*1600*/  DFMA R32, R64.reuse, R56, R32 ;  /* 0x000000384020722b */ /* 0x040fe40000000020 */
[----:B------:R-:W-:Y:S02]  /*1610*/  DFMA R40, R64, R72, R40 ;  /* 0x000000484028722b */ /* 0x000fe40000000028 */
[C---:B------:R-:W-:Y:S02]  /*1620*/  DFMA R20, R62.reuse, R56, R20 ;  /* 0x000000383e14722b */ /* 0x040fe40000000014 */
[----:B------:R-:W-:-:S02]  /*1630*/  DFMA R28, R62, R72, R28 ;  /* 0x000000483e1c722b */ /* 0x000fc4000000001c */
[-C--:B------:R-:W-:Y:S02]  /*1640*/  DFMA R112, R112, R120.reuse, R90 ;  /* 0x000000787070722b */ /* 0x080fe4000000005a */
[----:B------:R-:W-:Y:S02]  /*1650*/  DFMA R78, R78, R120, R76 ;  /* 0x000000784e4e722b */ /* 0x000fe4000000004c */
[----:B------:R-:W-:Y:S02]  /*1660*/  DFMA R16, R60, R72, R16 ;  /* 0x000000483c10722b */ /* 0x000fe40000000010 */
[-C--:B------:R-:W-:Y:S01]  /*1670*/  DFMA R94, R66, R70.reuse, R94 ;  /* 0x00000046425e722b */ /* 0x080fe2000000005e */
[----:B------:R-:W4:Y:S01]  /*1680*/  LDS.64 R72, [R104+0x400] ;  /* 0x0004000068487984 */ /* 0x000f220000000a00 */
[-C--:B------:R-:W-:Y:S02]  /*1690*/  DFMA R38, R64, R70.reuse, R38 ;  /* 0x000000464026722b */ /* 0x080fe40000000026 */
[----:B------:R-:W-:-:S02]  /*16a0*/  DFMA R26, R62, R70, R26 ;  /* 0x000000463e1a722b */ /* 0x000fc4000000001a */
[----:B------:R-:W-:Y:S02]  /*16b0*/  DFMA R14, R60, R70, R14 ;  /* 0x000000463c0e722b */ /* 0x000fe4000000000e */
[-C--:B------:R-:W-:Y:S01]  /*16c0*/  DFMA R96, R66, R68.reuse, R96 ;  /* 0x000000444260722b */ /* 0x080fe20000000060 */
[----:B------:R-:W5:Y:S01]  /*16d0*/  LDS.64 R70, [R104+0x200] ;  /* 0x0002000068467984 */ /* 0x000f620000000a00 */
[-C--:B------:R-:W-:Y:S02]  /*16e0*/  DFMA R36, R64, R68.reuse, R36 ;  /* 0x000000444024722b */ /* 0x080fe40000000024 */
[-C--:B------:R-:W-:Y:S02]  /*16f0*/  DFMA R24, R62, R68.reuse, R24 ;  /* 0x000000443e18722b */ /* 0x080fe40000000018 */
[----:B------:R-:W-:Y:S02]  /*1700*/  DFMA R12, R60, R68, R12 ;  /* 0x000000443c0c722b */ /* 0x000fe4000000000c */
[-C--:B------:R-:W-:Y:S01]  /*1710*/  DFMA R98, R66, R42.reuse, R98 ;  /* 0x0000002a4262722b */ /* 0x080fe20000000062 */
[----:B------:R-:W5:Y:S01]  /*1720*/  LDS.64 R68, [R103+0x300] ;  /* 0x0003000067447984 */ /* 0x000f620000000a00 */
[----:B------:R-:W-:-:S02]  /*1730*/  DFMA R34, R64, R42, R34 ;  /* 0x0000002a4022722b */ /* 0x000fc40000000022 */
[-C--:B------:R-:W-:Y:S02]  /*1740*/  DFMA R22, R62, R42.reuse, R22 ;  /* 0x0000002a3e16722b */ /* 0x080fe40000000016 */
[C---:B------:R-:W-:Y:S02]  /*1750*/  DFMA R10, R60.reuse, R42, R10 ;  /* 0x0000002a3c0a722b */ /* 0x040fe4000000000a */
[----:B------:R-:W-:Y:S01]  /*1760*/  DFMA R56, R60, R56, R8 ;  /* 0x000000383c38722b */ /* 0x000fe20000000008 */
[----:B------:R-:W5:Y:S01]  /*1770*/  LDS.64 R42, [R104+0x280] ;  /* 0x00028000682a7984 */ /* 0x000f620000000a00 */
[-C--:B------:R-:W-:Y:S02]  /*1780*/  DFMA R90, R66, R120.reuse, R74 ;  /* 0x00000078425a722b */ /* 0x080fe4000000004a */
[-C--:B------:R-:W-:Y:S01]  /*1790*/  DFMA R76, R64, R120.reuse, R58 ;  /* 0x00000078404c722b */ /* 0x080fe2000000003a */
[----:B------:R-:W5:Y:S01]  /*17a0*/  LDS.64 R8, [R103+0x380] ;  /* 0x0003800067087984 */ /* 0x000f620000000a00 */
[----:B------:R-:W-:-:S02]  /*17b0*/  DFMA R74, R62, R120, R30 ;  /* 0x000000783e4a722b */ /* 0x000fc4000000001e */
[----:B------:R-:W-:Y:S01]  /*17c0*/  DFMA R58, R60, R120, R18 ;  /* 0x000000783c3a722b */ /* 0x000fe20000000012 */
[----:B------:R-:W-:Y:S01]  /*17d0*/  LDS.64 R66, [R104+0x500] ;  /* 0x0005000068427984 */ /* 0x000fe20000000a00 */
[-C--:B0-----:R-:W-:Y:S02]  /*17e0*/  DFMA R80, R110, R118.reuse, R80 ;  /* 0x000000766e50722b */ /* 0x081fe40000000050 */
[-C--:B-1----:R-:W-:Y:S01]  /*17f0*/  DFMA R40, R108, R118.reuse, R40 ;  /* 0x000000766c28722b */ /* 0x082fe20000000028 */
[----:B------:R-:W0:Y:S01]  /*1800*/  LDS.64 R120, [R103+0x400] ;  /* 0x0004000067787984 */ /* 0x000e220000000a00 */
[----:B--2---:R-:W-:Y:S02]  /*1810*/  DFMA R28, R106, R118, R28 ;  /* 0x000000766a1c722b */ /* 0x004fe4000000001c */
[----:B---3--:R-:W-:Y:S01]  /*1820*/  DFMA R82, R110, R116, R82 ;  /* 0x000000746e52722b */ /* 0x008fe20000000052 */
[----:B------:R-:W1:Y:S01]  /*1830*/  LDS.64 R30, [R103+0x600] ;  /* 0x00060000671e7984 */ /* 0x000e620000000a00 */
[----:B----4-:R-:W-:-:S02]  /*1840*/  DFMA R16, R72, R118, R16 ;  /* 0x000000764810722b */ /* 0x010fc40000000010 */
[-C--:B------:R-:W-:Y:S01]  /*1850*/  DFMA R38, R108, R116.reuse, R38 ;  /* 0x000000746c26722b */ /* 0x080fe20000000026 */
[----:B------:R-:W2:Y:S01]  /*1860*/  LDS.64 R18, [R103+0x680] ;  /* 0x0006800067127984 */ /* 0x000ea20000000a00 */
[-C--:B------:R-:W-:Y:S02]  /*1870*/  DFMA R26, R106, R116.reuse, R26 ;  /* 0x000000746a1a722b */ /* 0x080fe4000000001a */
[----:B------:R-:W-:Y:S01]  /*1880*/  DFMA R14, R72, R116, R14 ;  /* 0x00000074480e722b */ /* 0x000fe2000000000e */
[----:B------:R-:W-:Y:S01]  /*1890*/  LDS.64 R64, [R104+0x580] ;  /* 0x0005800068407984 */ /* 0x000fe20000000a00 */
[C---:B-----5:R-:W-:Y:S02]  /*18a0*/  DFMA R92, R70.reuse, R118, R92 ;  /* 0x00000076465c722b */ /* 0x060fe4000000005c */
[----:B------:R-:W-:Y:S01]  /*18b0*/  DFMA R94, R70, R116, R94 ;  /* 0x00000074465e722b */ /* 0x000fe2000000005e */
[----:B------:R-:W-:Y:S01]  /*18c0*/  LDS.64 R62, [R104+0x600] ;  /* 0x00060000683e7984 */ /* 0x000fe20000000a00 */
[----:B------:R-:W-:-:S02]  /*18d0*/  DFMA R84, R110, R114, R84 ;  /* 0x000000726e54722b */ /* 0x000fc40000000054 */
[-C--:B------:R-:W-:Y:S01]  /*18e0*/  DFMA R96, R70, R114.reuse, R96 ;  /* 0x000000724660722b */ /* 0x080fe20000000060 */
[----:B------:R-:W-:Y:S01]  /*18f0*/  LDS.64 R60, [R104+0x680] ;  /* 0x00068000683c7984 */ /* 0x000fe20000000a00 */
[-C--:B------:R-:W-:Y:S02]  /*1900*/  DFMA R36, R108, R114.reuse, R36 ;  /* 0x000000726c24722b */ /* 0x080fe40000000024 */
[-C--:B------:R-:W-:Y:S02]  /*1910*/  DFMA R24, R106, R114.reuse, R24 ;  /* 0x000000726a18722b */ /* 0x080fe40000000018 */
[----:B------:R-:W-:Y:S02]  /*1920*/  DFMA R12, R72, R114, R12 ;  /* 0x00000072480c722b */ /* 0x000fe4000000000c */
[----:B------:R-:W-:Y:S02]  /*1930*/  DFMA R86, R110, R68, R86 ;  /* 0x000000446e56722b */ /* 0x000fe40000000056 */
[----:B------:R-:W-:-:S02]  /*1940*/  DFMA R52, R42, R118, R52 ;  /* 0x000000762a34722b */ /* 0x000fc40000000034 */
[C---:B------:R-:W-:Y:S01]  /*1950*/  DFMA R50, R42.reuse, R116, R50 ;  /* 0x000000742a32722b */ /* 0x040fe20000000032 */
[----:B------:R-:W3:Y:S01]  /*1960*/  LDS.64 R118, [R103+0x480] ;  /* 0x0004800067767984 */ /* 0x000ee20000000a00 */
[----:B------:R-:W-:Y:S02]  /*1970*/  DFMA R48, R42, R114, R48 ;  /* 0x000000722a30722b */ /* 0x000fe40000000030 */
[-C--:B------:R-:W-:Y:S01]  /*1980*/  DFMA R98, R70, R68.reuse, R98 ;  /* 0x000000444662722b */ /* 0x080fe20000000062 */
[----:B------:R-:W4:Y:S01]  /*1990*/  LDS.64 R116, [R103+0x500] ;  /* 0x0005000067747984 */ /* 0x000f220000000a00 */
[-C--:B------:R-:W-:Y:S02]  /*19a0*/  DFMA R46, R42, R68.reuse, R46 ;  /* 0x000000442a2e722b */ /* 0x080fe4000000002e */
[-C--:B------:R-:W-:Y:S01]  /*19b0*/  DFMA R34, R108, R68.reuse, R34 ;  /* 0x000000446c22722b */ /* 0x080fe20000000022 */
[----:B------:R-:W5:Y:S01]  /*19c0*/  LDS.64 R114, [R103+0x580] ;  /* 0x0005800067727984 */ /* 0x000f620000000a00 */
[----:B------:R-:W-:-:S02]  /*19d0*/  DFMA R22, R106, R68, R22 ;  /* 0x000000446a16722b */ /* 0x000fc40000000016 */
[----:B------:R-:W-:Y:S02]  /*19e0*/  DFMA R10, R72, R68, R10 ;  /* 0x00000044480a722b */ /* 0x000fe4000000000a */
[-C--:B------:R-:W-:Y:S01]  /*19f0*/  DFMA R88, R110, R8.reuse, R88 ;  /* 0x000000086e58722b */ /* 0x080fe20000000058 */
[----:B------:R-:W5:Y:S01]  /*1a00*/  LDS.64 R68, [R104+0x480] ;  /* 0x0004800068447984 */ /* 0x000f620000000a00 */
[-C--:B------:R-:W-:Y:S02]  /*1a10*/  DFMA R54, R70, R8.reuse, R54 ;  /* 0x000000084636722b */ /* 0x080fe40000000036 */
        /* <DEDUP_REMOVED lines=8> */
[----:B------:R-:W0:Y:S01]  /*1aa0*/  LDS.64 R78, [R103+0x700] ;  /* 0x00070000674e7984 */ /* 0x000e220000000a00 */
[C---:B-1----:R-:W-:Y:S02]  /*1ab0*/  DFMA R98, R66.reuse, R30, R98 ;  /* 0x0000001e4262722b */ /* 0x042fe40000000062 */
[----:B--2---:R-:W-:Y:S01]  /*1ac0*/  DFMA R54, R66, R18, R54 ;  /* 0x000000124236722b */ /* 0x004fe20000000036 */
[----:B------:R-:W-:Y:S01]  /*1ad0*/  LDS.64 R90, [R104+0x780] ;  /* 0x00078000685a7984 */ /* 0x000fe20000000a00 */
[----:B------:R-:W-:-:S02]  /*1ae0*/  DFMA R108, R108, R120, R76 ;  /* 0x000000786c6c722b */ /* 0x000fc4000000004c */
[-C--:B------:R-:W-:Y:S01]  /*1af0*/  DFMA R106, R106, R120.reuse, R74 ;  /* 0x000000786a6a722b */ /* 0x080fe2000000004a */
[----:B------:R-:W-:Y:S01]  /*1b00*/  LDS.64 R76, [R104+0x880] ;  /* 0x00088000684c7984 */ /* 0x000fe20000000a00 */
[----:B------:R-:W-:Y:S02]  /*1b10*/  DFMA R72, R72, R120, R58 ;  /* 0x000000784848722b */ /* 0x000fe4000000003a */
[-C--:B---3--:R-:W-:Y:S01]  /*1b20*/  DFMA R92, R66, R118.reuse, R92 ;  /* 0x00000076425c722b */ /* 0x088fe2000000005c */
[----:B------:R-:W-:Y:S01]  /*1b30*/  LDS.64 R74, [R104+0x800] ;  /* 0x00080000684a7984 */ /* 0x000fe20000000a00 */
[----:B------:R-:W-:Y:S02]  /*1b40*/  DFMA R52, R64, R118, R52 ;  /* 0x000000764034722b */ /* 0x000fe40000000034 */
[-C--:B----4-:R-:W-:Y:S01]  /*1b50*/  DFMA R94, R66, R116.reuse, R94 ;  /* 0x00000074425e722b */ /* 0x090fe2000000005e */
[----:B------:R-:W-:Y:S01]  /*1b60*/  LDS.64 R58, [R104+0x900] ;  /* 0x00090000683a7984 */ /* 0x000fe20000000a00 */
[----:B------:R-:W-:-:S02]  /*1b70*/  DFMA R50, R64, R116, R50 ;  /* 0x000000744032722b */ /* 0x000fc40000000032 */
[----:B-----5:R-:W-:Y:S01]  /*1b80*/  DFMA R96, R66, R114, R96 ;  /* 0x000000724260722b */ /* 0x020fe20000000060 */
[----:B------:R-:W1:Y:S01]  /*1b90*/  LDS.64 R112, [R103+0x880] ;  /* 0x0008800067707984 */ /* 0x000e620000000a00 */
[-C--:B------:R-:W-:Y:S02]  /*1ba0*/  DFMA R38, R62, R116.reuse, R38 ;  /* 0x000000743e26722b */ /* 0x080fe40000000026 */
[----:B------:R-:W-:Y:S02]  /*1bb0*/  DFMA R26, R60, R116, R26 ;  /* 0x000000743c1a722b */ /* 0x000fe4000000001a */
[C---:B------:R-:W-:Y:S02]  /*1bc0*/  DFMA R80, R68.reuse, R118, R80 ;  /* 0x000000764450722b */ /* 0x040fe40000000050 */
[C---:B------:R-:W-:Y:S02]  /*1bd0*/  DFMA R82, R68.reuse, R116, R82 ;  /* 0x000000744452722b */ /* 0x040fe40000000052 */
[----:B------:R-:W-:-:S02]  /*1be0*/  DFMA R84, R68, R114, R84 ;  /* 0x000000724454722b */ /* 0x000fc40000000054 */
[C---:B------:R-:W-:Y:S02]  /*1bf0*/  DFMA R86, R68.reuse, R30, R86 ;  /* 0x0000001e4456722b */ /* 0x040fe40000000056 */
[----:B------:R-:W-:Y:S02]  /*1c00*/  DFMA R88, R68, R18, R88 ;  /* 0x000000124458722b */ /* 0x000fe40000000058 */
[----:B------:R-:W-:Y:S02]  /*1c10*/  DFMA R48, R64, R114, R48 ;  /* 0x000000724030722b */ /* 0x000fe40000000030 */
[----:B0-----:R-:W-:Y:S02]  /*1c20*/  DFMA R14, R56, R116, R14 ;  /* 0x00000074380e722b */ /* 0x001fe4000000000e */
[-C--:B------:R-:W-:Y:S01]  /*1c30*/  DFMA R36, R62, R114.reuse, R36 ;  /* 0x000000723e24722b */ /* 0x080fe20000000024 */
[----:B------:R-:W0:Y:S01]  /*1c40*/  LDS.64 R116, [R103+0x780] ;  /* 0x0007800067747984 */ /* 0x000e220000000a00 */
[----:B------:R-:W-:-:S02]  /*1c50*/  DFMA R24, R60, R114, R24 ;  /* 0x000000723c18722b */ /* 0x000fc40000000018 */
[----:B------:R-:W-:Y:S02]  /*1c60*/  DFMA R12, R56, R114, R12 ;  /* 0x00000072380c722b */ /* 0x000fe4000000000c */
[-C--:B------:R-:W-:Y:S01]  /*1c70*/  DFMA R46, R64, R30.reuse, R46 ;  /* 0x0000001e402e722b */ /* 0x080fe2000000002e */
[----:B------:R-:W2:Y:S01]  /*1c80*/  LDS.64 R114, [R103+0x800] ;  /* 0x0008000067727984 */ /* 0x000ea20000000a00 */
[-C--:B------:R-:W-:Y:S02]  /*1c90*/  DFMA R34, R62, R30.reuse, R34 ;  /* 0x0000001e3e22722b */ /* 0x080fe40000000022 */
[-C--:B------:R-:W-:Y:S02]  /*1ca0*/  DFMA R22, R60, R30.reuse, R22 ;  /* 0x0000001e3c16722b */ /* 0x080fe40000000016 */
[----:B------:R-:W-:Y:S02]  /*1cb0*/  DFMA R10, R56, R30, R10 ;  /* 0x0000001e380a722b */ /* 0x000fe4000000000a */
[-C--:B------:R-:W-:Y:S01]  /*1cc0*/  DFMA R44, R64, R18.reuse, R44 ;  /* 0x00000012402c722b */ /* 0x080fe2000000002c */
[----:B------:R-:W3:Y:S01]  /*1cd0*/  LDS.64 R30, [R104+0x980] ;  /* 0x00098000681e7984 */ /* 0x000ee20000000a00 */
[----:B------:R-:W-:-:S02]  /*1ce0*/  DFMA R32, R62, R18, R32 ;  /* 0x000000123e20722b */ /* 0x000fc40000000020 */
[-C--:B------:R-:W-:Y:S02]  /*1cf0*/  DFMA R20, R60, R18.reuse, R20 ;  /* 0x000000123c14722b */ /* 0x080fe40000000014 */
[----:B------:R-:W-:Y:S02]  /*1d00*/  DFMA R8, R56, R18, R8 ;  /* 0x000000123808722b */ /* 0x000fe40000000008 */
[-C--:B------:R-:W-:Y:S01]  /*1d10*/  DFMA R68, R68, R78.reuse, R110 ;  /* 0x0000004e4444722b */ /* 0x080fe2000000006e */
[----:B------:R4:W5:Y:S01]  /*1d20*/  LDS.64 R18, [R104+0xa00] ;  /* 0x000a000068127984 */ /* 0x0009620000000a00 */
[-C--:B------:R-:W-:Y:S02]  /*1d30*/  DFMA R66, R66, R78.reuse, R70 ;  /* 0x0000004e4242722b */ /* 0x080fe40000000046 */
[----:B------:R-:W-:Y:S01]  /*1d40*/  DFMA R64, R64, R78, R42 ;  /* 0x0000004e4040722b */ /* 0x000fe2000000002a */
[----:B------:R-:W5:Y:S01]  /*1d50*/  LDS.64 R110, [R103+0x900] ;  /* 0x00090000676e7984 */ /* 0x000f620000000a00 */
[----:B------:R-:W-:-:S02]  /*1d60*/  DFMA R40, R62, R118, R40 ;  /* 0x000000763e28722b */ /* 0x000fc40000000028 */
[-C--:B------:R-:W-:Y:S01]  /*1d70*/  DFMA R28, R60, R118.reuse, R28 ;  /* 0x000000763c1c722b */ /* 0x080fe2000000001c */
[----:B------:R-:W5:Y:S01]  /*1d80*/  LDS.64 R70, [R103+0x980] ;  /* 0x0009800067467984 */ /* 0x000f620000000a00 */
[----:B------:R-:W-:Y:S01]  /*1d90*/  DFMA R16, R56, R118, R16 ;  /* 0x000000763810722b */ /* 0x000fe20000000010 */
[----:B----4-:R-:W-:Y:S01]  /*1da0*/  IADD3 R104, PT, PT, R104, 0xc00, RZ ;  /* 0x00000c0068687810 */ /* 0x010fe20007ffe0ff */
[-C--:B------:R-:W-:Y:S01]  /*1db0*/  DFMA R62, R62, R78.reuse, R108 ;  /* 0x0000004e3e3e722b */ /* 0x080fe2000000006c */
[----:B------:R4:W5:Y:S01]  /*1dc0*/  LDS.64 R42, [R103+0xa00] ;  /* 0x000a0000672a7984 */ /* 0x0009620000000a00 */
[-C--:B------:R-:W-:Y:S02]  /*1dd0*/  DFMA R60, R60, R78.reuse, R106 ;  /* 0x0000004e3c3c722b */ /* 0x080fe4000000006a */
[----:B------:R-:W-:Y:S02]  /*1de0*/  DFMA R56, R56, R78, R72 ;  /* 0x0000004e3838722b */ /* 0x000fe40000000048 */
[----:B-1----:R-:W-:-:S02]  /*1df0*/  DFMA R84, R90, R112, R84 ;  /* 0x000000705a54722b */ /* 0x002fc40000000054 */
[-C--:B0-----:R-:W-:Y:S01]  /*1e00*/  DFMA R80, R90, R116.reuse, R80 ;  /* 0x000000745a50722b */ /* 0x081fe20000000050 */
[----:B----4-:R-:W-:Y:S01]  /*1e10*/  VIADD R103, R103, 0xc00 ;  /* 0x00000c0067677836 */ /* 0x010fe20000000000 */
[-C--:B------:R-:W-:Y:S02]  /*1e20*/  DFMA R92, R74, R116.reuse, R92 ;  /* 0x000000744a5c722b */ /* 0x080fe4000000005c */
[-C--:B------:R-:W-:Y:S02]  /*1e30*/  DFMA R52, R76, R116.reuse, R52 ;  /* 0x000000744c34722b */ /* 0x080fe40000000034 */
[----:B------:R-:W-:Y:S02]  /*1e40*/  DFMA R40, R58, R116, R40 ;  /* 0x000000743a28722b */ /* 0x000fe40000000028 */
[-C--:B--2---:R-:W-:Y:S02]  /*1e50*/  DFMA R82, R90, R114.reuse, R82 ;  /* 0x000000725a52722b */ /* 0x084fe40000000052 */
[----:B------:R-:W-:-:S02]  /*1e60*/  DFMA R94, R74, R114, R94 ;  /* 0x000000724a5e722b */ /* 0x000fc4000000005e */
[----:B------:R-:W-:Y:S02]  /*1e70*/  DFMA R50, R76, R114, R50 ;  /* 0x000000724c32722b */ /* 0x000fe40000000032 */
[----:B---3--:R-:W-:Y:S02]  /*1e80*/  DFMA R28, R30, R116, R28 ;  /* 0x000000741e1c722b */ /* 0x008fe4000000001c */
[-C--:B------:R-:W-:Y:S02]  /*1e90*/  DFMA R38, R58, R114.reuse, R38 ;  /* 0x000000723a26722b */ /* 0x080fe40000000026 */
[----:B------:R-:W-:Y:S02]  /*1ea0*/  DFMA R26, R30, R114, R26 ;  /* 0x000000721e1a722b */ /* 0x000fe4000000001a */
[----:B------:R-:W-:Y:S02]  /*1eb0*/  DFMA R96, R74, R112, R96 ;  /* 0x000000704a60722b */ /* 0x000fe40000000060 */
[----:B-----5:R-:W-:-:S02]  /*1ec0*/  DFMA R16, R18, R116, R16 ;  /* 0x000000741210722b */ /* 0x020fc40000000010 */
[----:B------:R-:W-:Y:S02]  /*1ed0*/  DFMA R14, R18, R114, R14 ;  /* 0x00000072120e722b */ /* 0x000fe4000000000e */
        /* <DEDUP_REMOVED lines=22> */
[----:B------:R-:W-:Y:S10]  /*2040*/  @!P1 BRA `(.L_x_47) ;  /* 0xfffffff000ec9947 */ /* 0x000ff4000383ffff */
.L_x_46:
[----:B------:R-:W-:-:S04]  /*2050*/  IADD3 R42, PT, PT, -R102, RZ, RZ ;  /* 0x000000ff662a7210 */ /* 0x000fc80007ffe1ff */
[----:B------:R-:W-:-:S13]  /*2060*/  ISETP.GT.AND P1, PT, R42, 0x1, PT ;  /* 0x000000012a00780c */ /* 0x000fda0003f24270 */
[----:B------:R-:W-:Y:S05]  /*2070*/  @!P1 BRA `(.L_x_48) ;  /* 0x0000000400909947 */ /* 0x000fea0003800000 */
[----:B------:R-:W-:Y:S01]  /*2080*/  LDS.64 R110, [R104+-0x180] ;  /* 0xfffe8000686e7984 */ /* 0x000fe20000000a00 */
[----:B------:R-:W-:Y:S01]  /*2090*/  PLOP3.LUT P0, PT, PT, PT, PT, 0x8, 0x80 ;  /* 0x000000000080781c */ /* 0x000fe20003f0e170 */
[----:B------:R-:W-:Y:S02]  /*20a0*/  VIADD R102, R102, 0x2 ;  /* 0x0000000266667836 */ /* 0x000fe40000000000 */
[----:B------:R-:W0:Y:S04]  /*20b0*/  LDS.64 R66, [R103+-0x180] ;  /* 0xfffe800067427984 */ /* 0x000e280000000a00 */
[----:B------:R-:W1:Y:S04]  /*20c0*/  LDS.64 R108, [R104+-0x100] ;  /* 0xffff0000686c7984 */ /* 0x000e680000000a00 */
[----:B------:R-:W2:Y:S04]  /*20d0*/  LDS.64 R78, [R104+-0x80] ;  /* 0xffff8000684e7984 */ /* 0x000ea80000000a00 */
[----:B------:R-:W3:Y:S04]  /*20e0*/  LDS.64 R70, [R104] ;  /* 0x0000000068467984 */ /* 0x000ee80000000a00 */
[----:B------:R-:W4:Y:S04]  /*20f0*/  LDS.64 R42, [R104+0x80] ;  /* 0x00008000682a7984 */ /* 0x000f280000000a00 */
[----:B------:R-:W5:Y:S04]  /*2100*/  LDS.64 R72, [R104+0x100] ;  /* 0x0001000068487984 */ /* 0x000f680000000a00 */
[----:B------:R-:W5:Y:S04]  /*2110*/  LDS.64 R64, [R103+-0x100] ;  /* 0xffff000067407984 */ /* 0x000f680000000a00 */
[----:B------:R-:W5:Y:S04]  /*2120*/  LDS.64 R62, [R103+-0x80] ;  /* 0xffff8000673e7984 */ /* 0x000f680000000a00 */
[----:B------:R-:W5:Y:S04]  /*2130*/  LDS.64 R60, [R103] ;  /* 0x00000000673c7984 */ /* 0x000f680000000a00 */
[----:B------:R-:W5:Y:S04]  /*2140*/  LDS.64 R56, [R103+0x80] ;  /* 0x0000800067387984 */ /* 0x000f680000000a00 */
[----:B------:R-:W5:Y:S01]  /*2150*/  LDS.64 R106, [R103+0x100] ;  /* 0x00010000676a7984 */ /* 0x000f620000000a00 */
[----:B0-----:R-:W-:-:S02]  /*2160*/  DFMA R80, R110, R66, R80 ;  /* 0x000000426e50722b */ /* 0x001fc40000000050 */
[-C--:B-1----:R-:W-:Y:S01]  /*2170*/  DFMA R92, R108, R66.reuse, R92 ;  /* 0x000000426c5c722b */ /* 0x082fe2000000005c */
[----:B------:R-:W-:Y:S01]  /*2180*/  LDS.64 R68, [R104+0x180] ;  /* 0x0001800068447984 */ /* 0x000fe20000000a00 */
[----:B--2---:R-:W-:-:S03]  /*2190*/  DFMA R52, R78, R66, R52 ;  /* 0x000000424e34722b */ /* 0x004fc60000000034 */
[----:B------:R-:W0:Y:S01]  /*21a0*/  LDS.64 R116, [R103+0x180] ;  /* 0x0001800067747984 */ /* 0x000e220000000a00 */
[----:B---3--:R-:W-:-:S03]  /*21b0*/  DFMA R40, R70, R66, R40 ;  /* 0x000000424628722b */ /* 0x008fc60000000028 */
[----:B------:R-:W-:Y:S01]  /*21c0*/  LDS.64 R114, [R103+0x200] ;  /* 0x0002000067727984 */ /* 0x000fe20000000a00 */
[----:B----4-:R-:W-:-:S03]  /*21d0*/  DFMA R28, R42, R66, R28 ;  /* 0x000000422a1c722b */ /* 0x010fc6000000001c */
[----:B------:R-:W-:Y:S01]  /*21e0*/  LDS.64 R112, [R103+0x280] ;  /* 0x0002800067707984 */ /* 0x000fe20000000a00 */
[----:B-----5:R-:W-:-:S03]  /*21f0*/  DFMA R16, R72, R66, R16 ;  /* 0x000000424810722b */ /* 0x020fc60000000010 */
[----:B------:R-:W1:Y:S01]  /*2200*/  LDS.64 R66, [R104+0x200] ;  /* 0x0002000068427984 */ /* 0x000e620000000a00 */
[-C--:B------:R-:W-:Y:S02]  /*2210*/  DFMA R82, R110, R64.reuse, R82 ;  /* 0x000000406e52722b */ /* 0x080fe40000000052 */
[-C--:B------:R-:W-:Y:S02]  /*2220*/  DFMA R94, R108, R64.reuse, R94 ;  /* 0x000000406c5e722b */ /* 0x080fe4000000005e */
[-C--:B------:R-:W-:Y:S02]  /*2230*/  DFMA R50, R78, R64.reuse, R50 ;  /* 0x000000404e32722b */ /* 0x080fe40000000032 */
[-C--:B------:R-:W-:Y:S02]  /*2240*/  DFMA R38, R70, R64.reuse, R38 ;  /* 0x000000404626722b */ /* 0x080fe40000000026 */
[-C--:B------:R-:W-:Y:S02]  /*2250*/  DFMA R26, R42, R64.reuse, R26 ;  /* 0x000000402a1a722b */ /* 0x080fe4000000001a */
[----:B------:R-:W-:-:S02]  /*2260*/  DFMA R14, R72, R64, R14 ;  /* 0x00000040480e722b */ /* 0x000fc4000000000e */
[-C--:B------:R-:W-:Y:S01]  /*2270*/  DFMA R84, R110, R62.reuse, R84 ;  /* 0x0000003e6e54722b */ /* 0x080fe20000000054 */
[----:B------:R-:W2:Y:S01]  /*2280*/  LDS.64 R64, [R104+0x280] ;  /* 0x0002800068407984 */ /* 0x000ea20000000a00 */
[-C--:B------:R-:W-:Y:S02]  /*2290*/  DFMA R96, R108, R62.reuse, R96 ;  /* 0x0000003e6c60722b */ /* 0x080fe40000000060 */
[-C--:B------:R-:W-:Y:S02]  /*22a0*/  DFMA R48, R78, R62.reuse, R48 ;  /* 0x0000003e4e30722b */ /* 0x080fe40000000030 */
[-C--:B------:R-:W-:Y:S02]  /*22b0*/  DFMA R36, R70, R62.reuse, R36 ;  /* 0x0000003e4624722b */ /* 0x080fe40000000024 */
[-C--:B------:R-:W-:Y:S02]  /*22c0*/  DFMA R24, R42, R62.reuse, R24 ;  /* 0x0000003e2a18722b */ /* 0x080fe40000000018 */
[----:B------:R-:W-:-:S02]  /*22d0*/  DFMA R12, R72, R62, R12 ;  /* 0x0000003e480c722b */ /* 0x000fc4000000000c */
[-C--:B------:R-:W-:Y:S01]  /*22e0*/  DFMA R86, R110, R60.reuse, R86 ;  /* 0x0000003c6e56722b */ /* 0x080fe20000000056 */
[----:B------:R-:W3:Y:S01]  /*22f0*/  LDS.64 R62, [R104+0x300] ;  /* 0x00030000683e7984 */ /* 0x000ee20000000a00 */
[-C--:B------:R-:W-:Y:S02]  /*2300*/  DFMA R98, R108, R60.reuse, R98 ;  /* 0x0000003c6c62722b */ /* 0x080fe40000000062 */
[-C--:B------:R-:W-:Y:S02]  /*2310*/  DFMA R46, R78, R60.reuse, R46 ;  /* 0x0000003c4e2e722b */ /* 0x080fe4000000002e */
[-C--:B------:R-:W-:Y:S02]  /*2320*/  DFMA R34, R70, R60.reuse, R34 ;  /* 0x0000003c4622722b */ /* 0x080fe40000000022 */
[-C--:B------:R-:W-:Y:S02]  /*2330*/  DFMA R22, R42, R60.reuse, R22 ;  /* 0x0000003c2a16722b */ /* 0x080fe40000000016 */
[----:B------:R-:W-:-:S02]  /*2340*/  DFMA R10, R72, R60, R10 ;  /* 0x0000003c480a722b */ /* 0x000fc4000000000a */
[-C--:B------:R-:W-:Y:S01]  /*2350*/  DFMA R88, R110, R56.reuse, R88 ;  /* 0x000000386e58722b */ /* 0x080fe20000000058 */
[----:B------:R-:W4:Y:S01]  /*2360*/  LDS.64 R60, [R104+0x380] ;  /* 0x00038000683c7984 */ /* 0x000f220000000a00 */
[-C--:B------:R-:W-:Y:S02]  /*2370*/  DFMA R54, R108, R56.reuse, R54 ;  /* 0x000000386c36722b */ /* 0x080fe40000000036 */
[-C--:B------:R-:W-:Y:S02]  /*2380*/  DFMA R44, R78, R56.reuse, R44 ;  /* 0x000000384e2c722b */ /* 0x080fe4000000002c */
[-C--:B------:R-:W-:Y:S02]  /*2390*/  DFMA R32, R70, R56.reuse, R32 ;  /* 0x000000384620722b */ /* 0x080fe40000000020 */
[-C--:B------:R-:W-:Y:S02]  /*23a0*/  DFMA R20, R42, R56.reuse, R20 ;  /* 0x000000382a14722b */ /* 0x080fe40000000014 */
[----:B------:R-:W-:-:S02]  /*23b0*/  DFMA R8, R72, R56, R8 ;  /* 0x000000384808722b */ /* 0x000fc40000000008 */
[-C--:B------:R-:W-:Y:S01]  /*23c0*/  DFMA R90, R110, R106.reuse, R90 ;  /* 0x0000006a6e5a722b */ /* 0x080fe2000000005a */
[----:B------:R5:W4:Y:S01]  /*23d0*/  LDS.64 R56, [R104+0x400] ;  /* 0x0004000068387984 */ /* 0x000b220000000a00 */
[-C--:B------:R-:W-:Y:S02]  /*23e0*/  DFMA R74, R108, R106.reuse, R74 ;  /* 0x0000006a6c4a722b */ /* 0x080fe4000000004a */
[-C--:B------:R-:W-:Y:S01]  /*23f0*/  DFMA R76, R78, R106.reuse, R76 ;  /* 0x0000006a4e4c722b */ /* 0x080fe2000000004c */
[----:B------:R-:W4:Y:S01]  /*2400*/  LDS.64 R110, [R103+0x300] ;  /* 0x00030000676e7984 */ /* 0x000f220000000a00 */
[-C--:B------:R-:W-:Y:S02]  /*2410*/  DFMA R58, R70, R106.reuse, R58 ;  /* 0x0000006a463a722b */ /* 0x080fe4000000003a */
[-C--:B------:R-:W-:Y:S01]  /*2420*/  DFMA R30, R42, R106.reuse, R30 ;  /* 0x0000006a2a1e722b */ /* 0x080fe2000000001e */
[----:B------:R-:W4:Y:S01]  /*2430*/  LDS.64 R108, [R103+0x380] ;  /* 0x00038000676c7984 */ /* 0x000f220000000a00 */
[----:B------:R-:W-:Y:S01]  /*2440*/  DFMA R18, R72, R106, R18 ;  /* 0x0000006a4812722b */ /* 0x000fe20000000012 */
[----:B-----5:R-:W-:Y:S01]  /*2450*/  IADD3 R104, PT, PT, R104, 0x600, RZ ;  /* 0x0000060068687810 */ /* 0x020fe20007ffe0ff */
[-C--:B0-----:R-:W-:Y:S01]  /*2460*/  DFMA R80, R68, R116.reuse, R80 ;  /* 0x000000744450722b */ /* 0x081fe20000000050 */
[----:B------:R0:W5:Y:S01]  /*2470*/  LDS.64 R78, [R103+0x400] ;  /* 0x00040000674e7984 */ /* 0x0001620000000a00 */
[----:B-1----:R-:W-:-:S02]  /*2480*/  DFMA R92, R66, R116, R92 ;  /* 0x00000074425c722b */ /* 0x002fc4000000005c */
[-C--:B--2---:R-:W-:Y:S02]  /*2490*/  DFMA R52, R64, R116.reuse, R52 ;  /* 0x000000744034722b */ /* 0x084fe40000000034 */
[----:B---3--:R-:W-:Y:S02]  /*24a0*/  DFMA R40, R62, R116, R40 ;  /* 0x000000743e28722b */ /* 0x008fe40000000028 */
[-C--:B------:R-:W-:Y:S01]  /*24b0*/  DFMA R82, R68, R114.reuse, R82 ;  /* 0x000000724452722b */ /* 0x080fe20000000052 */
[----:B0-----:R-:W-:Y:S01]  /*24c0*/  VIADD R103, R103, 0x600 ;  /* 0x0000060067677836 */ /* 0x001fe20000000000 */
[-C--:B------:R-:W-:Y:S02]  /*24d0*/  DFMA R94, R66, R114.reuse, R94 ;  /* 0x00000072425e722b */ /* 0x080fe4000000005e */
[-C--:B------:R-:W-:Y:S02]  /*24e0*/  DFMA R50, R64, R114.reuse, R50 ;  /* 0x000000724032722b */ /* 0x080fe40000000032 */
[----:B------:R-:W-:-:S02]  /*24f0*/  DFMA R38, R62, R114, R38 ;  /* 0x000000723e26722b */ /* 0x000fc40000000026 */
[----:B------:R-:W-:Y:S02]  /*2500*/  DFMA R84, R68, R112, R84 ;  /* 0x000000704454722b */ /* 0x000fe40000000054 */
[C---:B----4-:R-:W-:Y:S02]  /*2510*/  DFMA R28, R60.reuse, R116, R28 ;  /* 0x000000743c1c722b */ /* 0x050fe4000000001c */
[----:B------:R-:W-:Y:S02]  /*2520*/  DFMA R26, R60, R114, R26 ;  /* 0x000000723c1a722b */ /* 0x000fe4000000001a */
[-C--:B------:R-:W-:Y:S02]  /*2530*/  DFMA R96, R66, R112.reuse, R96 ;  /* 0x000000704260722b */ /* 0x080fe40000000060 */
[-C--:B------:R-:W-:Y:S02]  /*2540*/  DFMA R48, R64, R112.reuse, R48 ;  /* 0x000000704030722b */ /* 0x080fe40000000030 */
[----:B------:R-:W-:-:S02]  /*2550*/  DFMA R36, R62, R112, R36 ;  /* 0x000000703e24722b */ /* 0x000fc40000000024 */
[----:B------:R-:W-:Y:S02]  /*2560*/  DFMA R24, R60, R112, R24 ;  /* 0x000000703c18722b */ /* 0x000fe40000000018 */
[C---:B------:R-:W-:Y:S02]  /*2570*/  DFMA R16, R56.reuse, R116, R16 ;  /* 0x000000743810722b */ /* 0x040fe40000000010 */
[C---:B------:R-:W-:Y:S02]  /*2580*/  DFMA R14, R56.reuse, R114, R14 ;  /* 0x00000072380e722b */ /* 0x040fe4000000000e */
[----:B------:R-:W-:Y:S02]  /*2590*/  DFMA R12, R56, R112, R12 ;  /* 0x00000070380c722b */ /* 0x000fe4000000000c */
        /* <DEDUP_REMOVED lines=9> */
[-C--:B------:R-:W-:Y:S02]  /*2630*/  DFMA R32, R62, R108.reuse, R32 ;  /* 0x0000006c3e20722b */ /* 0x080fe40000000020 */
[-C--:B------:R-:W-:Y:S02]  /*2640*/  DFMA R20, R60, R108.reuse, R20 ;  /* 0x0000006c3c14722b */ /* 0x080fe40000000014 */
[----:B------:R-:W-:Y:S02]  /*2650*/  DFMA R8, R56, R108, R8 ;  /* 0x0000006c3808722b */ /* 0x000fe40000000008 */
[-C--:B-----5:R-:W-:Y:S02]  /*2660*/  DFMA R90, R68, R78.reuse, R90 ;  /* 0x0000004e445a722b */ /* 0x0a0fe4000000005a */
[----:B------:R-:W-:-:S02]  /*2670*/  DFMA R74, R66, R78, R74 ;  /* 0x0000004e424a722b */ /* 0x000fc4000000004a */
[-C--:B------:R-:W-:Y:S02]  /*2680*/  DFMA R76, R64, R78.reuse, R76 ;  /* 0x0000004e404c722b */ /* 0x080fe4000000004c */
[-C--:B------:R-:W-:Y:S02]  /*2690*/  DFMA R58, R62, R78.reuse, R58 ;  /* 0x0000004e3e3a722b */ /* 0x080fe4000000003a */
[-C--:B------:R-:W-:Y:S02]  /*26a0*/  DFMA R30, R60, R78.reuse, R30 ;  /* 0x0000004e3c1e722b */ /* 0x080fe4000000001e */
[----:B------:R-:W-:-:S11]  /*26b0*/  DFMA R18, R56, R78, R18 ;  /* 0x0000004e3812722b */ /* 0x000fd60000000012 */
.L_x_48:
[----:B------:R-:W-:-:S13]  /*26c0*/  ISETP.NE.OR P0, PT, R102, RZ, P0 ;  /* 0x000000ff6600720c */ /* 0x000fda0000705670 */
[----:B------:R-:W-:Y:S05]  /*26d0*/  @!P0 BRA `(.L_x_44) ;  /* 0x0000000000d48947 */ /* 0x000fea0003800000 */
.L_x_45:
[----:B------:R-:W-:Y:S01]  /*26e0*/  LDS.64 R66, [R104+-0x180] ;  /* 0xfffe800068427984 */ /* 0x000fe20000000a00 */
[----:B------:R-:W-:-:S03]  /*26f0*/  IADD3 R102, PT, PT, R102, 0x1, RZ ;  /* 0x0000000166667810 */ /* 0x000fc60007ffe0ff */
[----:B------:R-:W0:Y:S01]  /*2700*/  LDS.64 R68, [R103+-0x180] ;  /* 0xfffe800067447984 */ /* 0x000e220000000a00 */
[----:B------:R-:W-:-:S03]  /*2710*/  ISETP.NE.AND P0, PT, R102, RZ, PT ;  /* 0x000000ff6600720c */ /* 0x000fc60003f05270 */
[----:B------:R-:W1:Y:S04]  /*2720*/  LDS.64 R64, [R104+-0x100] ;  /* 0xffff000068407984 */ /* 0x000e680000000a00 */
[----:B------:R-:W2:Y:S04]  /*2730*/  LDS.64 R62, [R104+-0x80] ;  /* 0xffff8000683e7984 */ /* 0x000ea80000000a00 */
[----:B------:R-:W3:Y:S04]  /*2740*/  LDS.64 R60, [R104] ;  /* 0x00000000683c7984 */ /* 0x000ee80000000a00 */
[----:B------:R-:W4:Y:S04]  /*2750*/  LDS.64 R56, [R104+0x80] ;  /* 0x0000800068387984 */ /* 0x000f280000000a00 */
[----:B------:R5:W4:Y:S04]  /*2760*/  LDS.64 R42, [R104+0x100] ;  /* 0x00010000682a7984 */ /* 0x000b280000000a00 */
[----:B------:R-:W4:Y:S04]  /*2770*/  LDS.64 R70, [R103+-0x100] ;  /* 0xffff000067467984 */ /* 0x000f280000000a00 */
[----:B------:R-:W4:Y:S01]  /*2780*/  LDS.64 R72, [R103+-0x80] ;  /* 0xffff800067487984 */ /* 0x000f220000000a00 */
[----:B-----5:R-:W-:-:S03]  /*2790*/  VIADD R104, R104, 0x300 ;  /* 0x0000030068687836 */ /* 0x020fc60000000000 */
[----:B------:R-:W5:Y:S04]  /*27a0*/  LDS.64 R78, [R103] ;  /* 0x00000000674e7984 */ /* 0x000f680000000a00 */
[----:B------:R-:W5:Y:S04]  /*27b0*/  LDS.64 R106, [R103+0x80] ;  /* 0x00008000676a7984 */ /* 0x000f680000000a00 */
[----:B------:R2:W5:Y:S01]  /*27c0*/  LDS.64 R108, [R103+0x100] ;  /* 0x00010000676c7984 */ /* 0x0005620000000a00 */
[-C--:B0-----:R-:W-:Y:S02]  /*27d0*/  DFMA R80, R66, R68.reuse, R80 ;  /* 0x000000444250722b */ /* 0x081fe40000000050 */
[----:B-1----:R-:W-:-:S02]  /*27e0*/  DFMA R92, R64, R68, R92 ;  /* 0x00000044405c722b */ /* 0x002fc4000000005c */
[-C--:B--2---:R-:W-:Y:S01]  /*27f0*/  DFMA R52, R62, R68.reuse, R52 ;  /* 0x000000443e34722b */ /* 0x084fe20000000034 */
[----:B------:R-:W-:Y:S01]  /*2800*/  IADD3 R103, PT, PT, R103, 0x300, RZ ;  /* 0x0000030067677810 */ /* 0x000fe20007ffe0ff */
[-C--:B---3--:R-:W-:Y:S02]  /*2810*/  DFMA R40, R60, R68.reuse, R40 ;  /* 0x000000443c28722b */ /* 0x088fe40000000028 */
[-C--:B----4-:R-:W-:Y:S02]  /*2820*/  DFMA R28, R56, R68.reuse, R28 ;  /* 0x00000044381c722b */ /* 0x090fe4000000001c */
        /* <DEDUP_REMOVED lines=30> */
[----:B------:R-:W-:Y:S01]  /*2a10*/  DFMA R18, R42, R108, R18 ;  /* 0x0000006c2a12722b */ /* 0x000fe20000000012 */
[----:B------:R-:W-:Y:S10]  /*2a20*/  @P0 BRA `(.L_x_45) ;  /* 0xfffffffc002c0947 */ /* 0x000ff4000383ffff */
.L_x_44:
[----:B------:R-:W-:Y:S01]  /*2a30*/  BAR.SYNC.DEFER_BLOCKING 0x0 ;  /* 0x0000000000007b1d */ /* 0x000fe20000010000 */
[----:B------:R-:W-:-:S05]  /*2a40*/  UISETP.GE.AND UP0, UPT, UR7, UR9, UPT ;  /* 0x000000090700728c */ /* 0x000fca000bf06270 */
[----:B------:R-:W-:-:S04]  /*2a50*/  UMOV UR4, UR7 ;  /* 0x0000000700047c82 */ /* 0x000fc80008000000 */
[----:B------:R-:W-:Y:S05]  /*2a60*/  BRA.U !UP0, `(.L_x_49) ;  /* 0xffffffe108b47547 */ /* 0x000fea000b83ffff */
.L_x_39:
[----:B------:R-:W2:Y:S01]  /*2a70*/  LDC.64 R4, c[0x0][0x380] ;  /* 0x0000e000ff047b82 */ /* 0x000ea20000000a00 */
[----:B------:R-:W3:Y:S07]  /*2a80*/  LDCU UR6, c[0x0][0x398] ;  /* 0x00007300ff0677ac */ /* 0x000eee0008000800 */
[----:B------:R-:W4:Y:S08]  /*2a90*/  LDC R2, c[0x0][0x3d4] ;  /* 0x0000f500ff027b82 */ /* 0x000f300000000800 */
[----:B------:R-:W0:Y:S01]  /*2aa0*/  LDC R103, c[0x0][0x3d8] ;  /* 0x0000f600ff677b82 */ /* 0x000e220000000800 */
[----:B---3--:R-:W-:-:S04]  /*2ab0*/  IMAD R3, R3, UR6, R0 ;  /* 0x0000000603037c24 */ /* 0x008fc8000f8e0200 */
[----:B--2---:R-:W-:-:S05]  /*2ac0*/  IMAD.WIDE R4, R3, 0x8, R4 ;  /* 0x0000000803047825 */ /* 0x004fca00078e0204 */
[----:B------:R2:W-:Y:S01]  /*2ad0*/  STG.E.64 desc[UR10][R4.64], R80 ;  /* 0x0000005004007986 */ /* 0x0005e2000c101b0a */
[----:B----4-:R-:W-:-:S05]  /*2ae0*/  IMAD.WIDE R6, R2, 0x8, R4 ;  /* 0x0000000802067825 */ /* 0x010fca00078e0204 */
[----:B------:R-:W-:Y:S01]  /*2af0*/  STG.E.64 desc[UR10][R6.64], R82 ;  /* 0x0000005206007986 */ /* 0x000fe2000c101b0a */
[----:B------:R-:W-:-:S04]  /*2b00*/  IMAD.WIDE R42, R2, 0x8, R6 ;  /* 0x00000008022a7825 */ /* 0x000fc800078e0206 */
[----:B01----:R-:W-:Y:S01]  /*2b10*/  IMAD.WIDE R64, R103, 0x8, R4 ;  /* 0x0000000867407825 */ /* 0x003fe200078e0204 */
[----:B------:R0:W-:Y:S03]  /*2b20*/  STG.E.64 desc[UR10][R42.64], R84 ;  /* 0x000000542a007986 */ /* 0x0001e6000c101b0a */
[----:B------:R-:W-:-:S04]  /*2b30*/  IMAD.WIDE R56, R2, 0x8, R42 ;  /* 0x0000000802387825 */ /* 0x000fc800078e022a */
[C---:B------:R-:W-:Y:S01]  /*2b40*/  IMAD.WIDE R66, R2.reuse, 0x8, R64 ;  /* 0x0000000802427825 */ /* 0x040fe200078e0240 */
[----:B------:R-:W-:Y:S03]  /*2b50*/  STG.E.64 desc[UR10][R56.64], R86 ;  /* 0x0000005638007986 */ /* 0x000fe6000c101b0a */
[----:B------:R-:W-:-:S04]  /*2b60*/  IMAD.WIDE R60, R2, 0x8, R56 ;  /* 0x00000008023c7825 */ /* 0x000fc800078e0238 */
[----:B------:R-:W-:Y:S01]  /*2b70*/  IMAD.WIDE R72, R103, 0x8, R64 ;  /* 0x0000000867487825 */ /* 0x000fe200078e0240 */
[----:B------:R-:W-:Y:S03]  /*2b80*/  STG.E.64 desc[UR10][R60.64], R88 ;  /* 0x000000583c007986 */ /* 0x000fe6000c101b0a */
[----:B------:R-:W-:-:S04]  /*2b90*/  IMAD.WIDE R68, R2, 0x8, R66 ;  /* 0x0000000802447825 */ /* 0x000fc800078e0242 */
[----:B------:R-:W-:-:S04]  /*2ba0*/  IMAD.WIDE R62, R2, 0x8, R60 ;  /* 0x00000008023e7825 */ /* 0x000fc800078e023c */
[C-C-:B------:R-:W-:Y:S01]  /*2bb0*/  IMAD.WIDE R100, R103.reuse, 0x8, R72.reuse ;  /* 0x0000000867647825 */ /* 0x140fe200078e0248 */
[----:B------:R1:W-:Y:S03]  /*2bc0*/  STG.E.64 desc[UR10][R62.64], R90 ;  /* 0x0000005a3e007986 */ /* 0x0003e6000c101b0a */
[C---:B------:R-:W-:Y:S01]  /*2bd0*/  IMAD.WIDE R78, R2.reuse, 0x8, R72 ;  /* 0x00000008024e7825 */ /* 0x040fe200078e0248 */
[----:B------:R-:W-:Y:S03]  /*2be0*/  STG.E.64 desc[UR10][R64.64], R92 ;  /* 0x0000005c40007986 */ /* 0x000fe6000c101b0a */
[C---:B------:R-:W-:Y:S01]  /*2bf0*/  IMAD.WIDE R70, R2.reuse, 0x8, R68 ;  /* 0x0000000802467825 */ /* 0x040fe200078e0244 */
[----:B------:R3:W-:Y:S03]  /*2c00*/  STG.E.64 desc[UR10][R66.64], R94 ;  /* 0x0000005e42007986 */ /* 0x0007e6000c101b0a */
[----:B--2---:R-:W-:Y:S01]  /*2c10*/  IMAD.WIDE R80, R103, 0x8, R100 ;  /* 0x0000000867507825 */ /* 0x004fe200078e0264 */
[----:B------:R2:W-:Y:S03]  /*2c20*/  STG.E.64 desc[UR10][R68.64], R96 ;  /* 0x0000006044007986 */ /* 0x0005e6000c101b0a */
[C---:B0-----:R-:W-:Y:S01]  /*2c30*/  IMAD.WIDE R42, R2.reuse, 0x8, R78 ;  /* 0x00000008022a7825 */ /* 0x041fe200078e024e */
[----:B------:R-:W-:Y:S03]  /*2c40*/  STG.E.64 desc[UR10][R70.64], R98 ;  /* 0x0000006246007986 */ /* 0x000fe6000c101b0a */
[----:B-1----:R-:W-:-:S04]  /*2c50*/  IMAD.WIDE R62, R2, 0x8, R100 ;  /* 0x00000008023e7825 */ /* 0x002fc800078e0264 */
[----:B------:R-:W-:-:S04]  /*2c60*/  IMAD.WIDE R4, R2, 0x8, R70 ;  /* 0x0000000802047825 */ /* 0x000fc800078e0246 */
[----:B------:R-:W-:Y:S01]  /*2c70*/  IMAD.WIDE R82, R103, 0x8, R80 ;  /* 0x0000000867527825 */ /* 0x000fe200078e0250 */
[----:B------:R0:W-:Y:S03]  /*2c80*/  STG.E.64 desc[UR10][R4.64], R54 ;  /* 0x0000003604007986 */ /* 0x0001e6000c101b0a */
[----:B------:R-:W-:-:S04]  /*2c90*/  IMAD.WIDE R56, R2, 0x8, R42 ;  /* 0x0000000802387825 */ /* 0x000fc800078e022a */
[----:B---3--:R-:W-:-:S04]  /*2ca0*/  IMAD.WIDE R66, R2, 0x8, R80 ;  /* 0x0000000802427825 */ /* 0x008fc800078e0250 */
[----:B------:R-:W-:-:S04]  /*2cb0*/  IMAD.WIDE R64, R2, 0x8, R62 ;  /* 0x0000000802407825 */ /* 0x000fc800078e023e */
[----:B------:R-:W-:-:S04]  /*2cc0*/  IMAD.WIDE R6, R2, 0x8, R4 ;  /* 0x0000000802067825 */ /* 0x000fc800078e0204 */
[C---:B------:R-:W-:Y:S01]  /*2cd0*/  IMAD.WIDE R84, R2.reuse, 0x8, R82 ;  /* 0x0000000802547825 */ /* 0x040fe200078e0252 */
[----:B------:R-:W-:Y:S03]  /*2ce0*/  STG.E.64 desc[UR10][R6.64], R74 ;  /* 0x0000004a06007986 */ /* 0x000fe6000c101b0a */
[C---:B------:R-:W-:Y:S01]  /*2cf0*/  IMAD.WIDE R60, R2.reuse, 0x8, R56 ;  /* 0x00000008023c7825 */ /* 0x040fe200078e0238 */
[----:B------:R1:W-:Y:S03]  /*2d00*/  STG.E.64 desc[UR10][R72.64], R52 ;  /* 0x0000003448007986 */ /* 0x0003e6000c101b0a */
[C---:B--2---:R-:W-:Y:S01]  /*2d10*/  IMAD.WIDE R68, R2.reuse, 0x8, R66 ;  /* 0x0000000802447825 */ /* 0x044fe200078e0242 */
[----:B------:R-:W-:Y:S03]  /*2d20*/  STG.E.64 desc[UR10][R78.64], R50 ;  /* 0x000000324e007986 */ /* 0x000fe6000c101b0a */
[C---:B0-----:R-:W-:Y:S01]  /*2d30*/  IMAD.WIDE R54, R2.reuse, 0x8, R64 ;  /* 0x0000000802367825 */ /* 0x041fe200078e0240 */
[----:B------:R0:W-:Y:S03]  /*2d40*/  STG.E.64 desc[UR10][R42.64], R48 ;  /* 0x000000302a007986 */ /* 0x0001e6000c101b0a */
[C---:B------:R-:W-:Y:S01]  /*2d50*/  IMAD.WIDE R70, R2.reuse, 0x8, R84 ;  /* 0x0000000802467825 */ /* 0x040fe200078e0254 */
[----:B------:R-:W-:Y:S03]  /*2d60*/  STG.E.64 desc[UR10][R56.64], R46 ;  /* 0x0000002e38007986 */ /* 0x000fe6000c101b0a */
[C---:B------:R-:W-:Y:S01]  /*2d70*/  IMAD.WIDE R4, R2.reuse, 0x8, R60 ;  /* 0x0000000802047825 */ /* 0x040fe200078e023c */
[----:B------:R2:W-:Y:S03]  /*2d80*/  STG.E.64 desc[UR10][R60.64], R44 ;  /* 0x0000002c3c007986 */ /* 0x0005e6000c101b0a */
[C---:B-1----:R-:W-:Y:S01]  /*2d90*/  IMAD.WIDE R52, R2.reuse, 0x8, R68 ;  /* 0x0000000802347825 */ /* 0x042fe200078e0244 */
[----:B------:R-:W-:Y:S03]  /*2da0*/  STG.E.64 desc[UR10][R4.64], R76 ;  /* 0x0000004c04007986 */ /* 0x000fe6000c101b0a */
[C---:B------:R-:W-:Y:S01]  /*2db0*/  IMAD.WIDE R6, R2.reuse, 0x8, R54 ;  /* 0x0000000802067825 */ /* 0x040fe200078e0236 */
[----:B------:R-:W-:Y:S03]  /*2dc0*/  STG.E.64 desc[UR10][R100.64], R40 ;  /* 0x0000002864007986 */ /* 0x000fe6000c101b0a */
[C---:B------:R-:W-:Y:S01]  /*2dd0*/  IMAD.WIDE R72, R2.reuse, 0x8, R70 ;  /* 0x0000000802487825 */ /* 0x040fe200078e0246 */
[----:B------:R-:W-:Y:S03]  /*2de0*/  STG.E.64 desc[UR10][R62.64], R38 ;  /* 0x000000263e007986 */ /* 0x000fe6000c101b0a */
[C---:B0-----:R-:W-:Y:S01]  /*2df0*/  IMAD.WIDE R48, R2.reuse, 0x8, R52 ;  /* 0x0000000802307825 */ /* 0x041fe200078e0234 */
[----:B------:R-:W-:Y:S03]  /*2e00*/  STG.E.64 desc[UR10][R64.64], R36 ;  /* 0x0000002440007986 */ /* 0x000fe6000c101b0a */
[C---:B------:R-:W-:Y:S01]  /*2e10*/  IMAD.WIDE R42, R2.reuse, 0x8, R6 ;  /* 0x00000008022a7825 */ /* 0x040fe200078e0206 */
[----:B------:R-:W-:Y:S03]  /*2e20*/  STG.E.64 desc[UR10][R54.64], R34 ;  /* 0x0000002236007986 */ /* 0x000fe6000c101b0a */
[C---:B------:R-:W-:Y:S01]  /*2e30*/  IMAD.WIDE R50, R2.reuse, 0x8, R72 ;  /* 0x0000000802327825 */ /* 0x040fe200078e0248 */
[----:B------:R-:W-:Y:S03]  /*2e40*/  STG.E.64 desc[UR10][R6.64], R32 ;  /* 0x0000002006007986 */ /* 0x000fe6000c101b0a */
[C---:B--2---:R-:W-:Y:S01]  /*2e50*/  IMAD.WIDE R44, R2.reuse, 0x8, R48 ;  /* 0x00000008022c7825 */ /* 0x044fe200078e0230 */
[----:B------:R-:W-:Y:S03]  /*2e60*/  STG.E.64 desc[UR10][R42.64], R58 ;  /* 0x0000003a2a007986 */ /* 0x000fe6000c101b0a */
[----:B------:R-:W-:Y:S01]  /*2e70*/  IMAD.WIDE R2, R2, 0x8, R50 ;  /* 0x0000000802027825 */ /* 0x000fe200078e0232 */
[----:B------:R-:W-:Y:S04]  /*2e80*/  STG.E.64 desc[UR10][R80.64], R28 ;  /* 0x0000001c50007986 */ /* 0x000fe8000c101b0a */
        /* <DEDUP_REMOVED lines=10> */
[----:B------:R-:W-:Y:S01]  /*2f30*/  STG.E.64 desc[UR10][R2.64], R18 ;  /* 0x0000001202007986 */ /* 0x000fe2000c101b0a */
[----:B------:R-:W-:Y:S05]  /*2f40*/  EXIT ;  /* 0x000000000000794d */ /* 0x000fea0003800000 */
.L_x_50:
        /* <DEDUP_REMOVED lines=11> */
.L_x_57:


//--------------------- .text._Z11kernel__1_1PdS_S_iiiiiiiiiiiiiiiiii --------------------------
	.section	.text._Z11kernel__1_1PdS_S_iiiiiiiiiiiiiiiiii,"ax",@progbits
	.align	128
        .global         _Z11kernel__1_1PdS_S_iiiiiiiiiiiiiiiiii
        .type           _Z11kernel__1_1PdS_S_iiiiiiiiiiiiiiiiii,@function
        .size           _Z11kernel__1_1PdS_S_iiiiiiiiiiiiiiiiii,(.L_x_58 - _Z11kernel__1_1PdS_S_iiiiiiiiiiiiiiiiii)
        .other          _Z11kernel__1_1PdS_S_iiiiiiiiiiiiiiiiii,@"STO_CUDA_ENTRY STV_DEFAULT"
_Z11kernel__1_1PdS_S_iiiiiiiiiiiiiiiiii:
.text._Z11kernel__1_1PdS_S_iiiiiiiiiiiiiiiiii:
        /* <DEDUP_REMOVED lines=10> */
[----:B------:R-:W2:Y:S01]  /*00a0*/  LDCU UR8, c[0x0][0x3a8] ;  /* 0x00007500ff0877ac */ /* 0x000ea20008000800 */
[----:B------:R-:W-:-:S02]  /*00b0*/  CS2R R28, SRZ ;  /* 0x00000000001c7805 */ /* 0x000fc4000001ff00 */
[----:B------:R-:W-:Y:S02]  /*00c0*/  CS2R R30, SRZ ;  /* 0x00000000001e7805 */ /* 0x000fe4000001ff00 */
[----:B------:R-:W-:Y:S01]  /*00d0*/  CS2R R32, SRZ ;  /* 0x0000000000207805 */ /* 0x000fe2000001ff00 */
[----:B------:R-:W3:Y:S01]  /*00e0*/  LDCU.64 UR10, c[0x0][0x3a0] ;  /* 0x00007400ff0a77ac */ /* 0x000ee20008000a00 */
[----:B------:R-:W-:Y:S02]  /*00f0*/  CS2R R34, SRZ ;  /* 0x0000000000227805 */ /* 0x000fe4000001ff00 */
[----:B------:R-:W-:Y:S02]  /*0100*/  CS2R R36, SRZ ;  /* 0x0000000000247805 */ /* 0x000fe4000001ff00 */
[----:B------:R-:W-:Y:S01]  /*0110*/  CS2R R38, SRZ ;  /* 0x0000000000267805 */ /* 0x000fe2000001ff00 */
[----:B------:R-:W4:Y:S01]  /*0120*/  LDCU UR9, c[0x0][0x39c] ;  /* 0x00007380ff0977ac */ /* 0x000f220008000800 */
[----:B------:R-:W-:-:S02]  /*0130*/  CS2R R40, SRZ ;  /* 0x0000000000287805 */ /* 0x000fc4000001ff00 */
        /* <DEDUP_REMOVED lines=14> */
[----:B------:R-:W-:Y:S02]  /*0220*/  IABS R12, R4 ;  /* 0x00000004000c7213 */ /* 0x000fe40000000000 */
[----:B------:R-:W-:-:S02]  /*0230*/  CS2R R62, SRZ ;  /* 0x00000000003e7805 */ /* 0x000fc4000001ff00 */
[----:B------:R-:W-:Y:S01]  /*0240*/  CS2R R64, SRZ ;  /* 0x0000000000407805 */ /* 0x000fe2000001ff00 */
[----:B------:R-:W-:Y:S01]  /*0250*/  IMAD R6, R5, UR7, RZ ;  /* 0x0000000705067c24 */ /* 0x000fe2000f8e02ff */
[----:B------:R-:W-:Y:S02]  /*0260*/  IABS R8, R5 ;  /* 0x0000000500087213 */ /* 0x000fe40000000000 */
[----:B------:R-:W-:Y:S02]  /*0270*/  CS2R R66, SRZ ;  /* 0x0000000000427805 */ /* 0x000fe4000001ff00 */
[----:B------:R-:W-:Y:S01]  /*0280*/  CS2R R70, SRZ ;  /* 0x0000000000467805 */ /* 0x000fe2000001ff00 */
[----:B------:R-:W1:Y:S01]  /*0290*/  I2F.U32.RP R7, R6 ;  /* 0x0000000600077306 */ /* 0x000e620000209000 */
[----:B------:R-:W-:Y:S01]  /*02a0*/  IMAD.MOV R11, RZ, RZ, -R6 ;  /* 0x000000ffff0b7224 */ /* 0x000fe200078e0a06 */
[----:B------:R-:W-:Y:S02]  /*02b0*/  ISETP.NE.U32.AND P2, PT, R6, RZ, PT ;  /* 0x000000ff0600720c */ /* 0x000fe40003f45070 */
[----:B------:R-:W-:Y:S01]  /*02c0*/  CS2R R72, SRZ ;  /* 0x0000000000487805 */ /* 0x000fe2000001ff00 */
[----:B------:R-:W0:Y:S03]  /*02d0*/  LDCU.64 UR6, c[0x0][0x358] ;  /* 0x00006b00ff0677ac */ /* 0x000e260008000a00 */
[----:B-1----:R-:W1:Y:S02]  /*02e0*/  MUFU.RCP R7, R7 ;  /* 0x0000000700077308 */ /* 0x002e640000001000 */
[----:B-1----:R-:W-:-:S06]  /*02f0*/  IADD3 R2, PT, PT, R7, 0xffffffe, RZ ;  /* 0x0ffffffe07027810 */ /* 0x002fcc0007ffe0ff */
[----:B------:R-:W1:Y:S08]  /*0300*/  I2F.RP R7, R8 ;  /* 0x0000000800077306 */ /* 0x000e700000209400 */
[----:B------:R5:W2:Y:S08]  /*0310*/  F2I.FTZ.U32.TRUNC.NTZ R3, R2 ;  /* 0x0000000200037305 */ /* 0x000ab0000021f000 */
[----:B-1----:R-:W1:Y:S01]  /*0320*/  MUFU.RCP R7, R7 ;  /* 0x0000000700077308 */ /* 0x002e620000001000 */
[----:B-----5:R-:W-:-:S02]  /*0330*/  HFMA2 R2, -RZ, RZ, 0, 0 ;  /* 0x00000000ff027431 */ /* 0x020fc400000001ff */
[----:B--2---:R-:W-:-:S04]  /*0340*/  IMAD R11, R11, R3, RZ ;  /* 0x000000030b0b7224 */ /* 0x004fc800078e02ff */
[----:B------:R-:W-:-:S06]  /*0350*/  IMAD.HI.U32 R3, R3, R11, R2 ;  /* 0x0000000b03037227 */ /* 0x000fcc00078e0002 */
[----:B0-----:R-:W-:-:S04]  /*0360*/  IMAD.HI.U32 R75, R3, UR4, RZ ;  /* 0x00000004034b7c27 */ /* 0x001fc8000f8e00ff */
[----:B------:R-:W-:Y:S02]  /*0370*/  IMAD.MOV R3, RZ, RZ, -R75 ;  /* 0x000000ffff037224 */ /* 0x000fe400078e0a4b */
[----:B-1----:R-:W-:Y:S02]  /*0380*/  VIADD R2, R7, 0xffffffe ;  /* 0x0ffffffe07027836 */ /* 0x002fe40000000000 */
[----:B------:R-:W-:-:S05]  /*0390*/  IMAD R3, R6, R3, UR4 ;  /* 0x0000000406037e24 */ /* 0x000fca000f8e0203 */
[----:B------:R-:W-:-:S13]  /*03a0*/  ISETP.GE.U32.AND P0, PT, R3, R6, PT ;  /* 0x000000060300720c */ /* 0x000fda0003f06070 */
[----:B------:R-:W-:Y:S02]  /*03b0*/  @P0 IADD3 R3, PT, PT, -R6, R3, RZ ;  /* 0x0000000306030210 */ /* 0x000fe40007ffe1ff */
[----:B------:R-:W-:Y:S02]  /*03c0*/  @P0 IADD3 R75, PT, PT, R75, 0x1, RZ ;  /* 0x000000014b4b0810 */ /* 0x000fe40007ffe0ff */
[----:B------:R-:W-:Y:S02]  /*03d0*/  ISETP.GE.U32.AND P1, PT, R3, R6, PT ;  /* 0x000000060300720c */ /* 0x000fe40003f26070 */
[----:B------:R0:W1:Y:S02]  /*03e0*/  F2I.FTZ.U32.TRUNC.NTZ R3, R2 ;  /* 0x0000000200037305 */ /* 0x000064000021f000 */
[----:B0-----:R-:W-:-:S09]  /*03f0*/  MOV R2, RZ ;  /* 0x000000ff00027202 */ /* 0x001fd20000000f00 */
[----:B------:R-:W-:Y:S01]  /*0400*/  @P1 VIADD R75, R75, 0x1 ;  /* 0x000000014b4b1836 */ /* 0x000fe20000000000 */
[----:B------:R-:W-:Y:S02]  /*0410*/  @!P2 LOP3.LUT R75, RZ, R6, RZ, 0x33, !PT ;  /* 0x00000006ff4ba212 */ /* 0x000fe400078e33ff */
[----:B-1----:R-:W-:-:S03]  /*0420*/  IADD3 R11, PT, PT, RZ, -R3, RZ ;  /* 0x80000003ff0b7210 */ /* 0x002fc60007ffe0ff */
[----:B------:R-:W-:-:S04]  /*0430*/  IMAD.MOV R7, RZ, RZ, -R75 ;  /* 0x000000ffff077224 */ /* 0x000fc800078e0a4b */
[----:B------:R-:W-:Y:S01]  /*0440*/  IMAD R6, R6, R7, UR4 ;  /* 0x0000000406067e24 */ /* 0x000fe2000f8e0207 */
[----:B------:R-:W0:Y:S01]  /*0450*/  LDCU UR4, c[0x0][0x3dc] ;  /* 0x00007b80ff0477ac */ /* 0x000e220008000800 */
[----:B------:R-:W-:Y:S01]  /*0460*/  IMAD R7, R11, R8, RZ ;  /* 0x000000080b077224 */ /* 0x000fe200078e02ff */
[----:B------:R-:W-:Y:S02]  /*0470*/  IABS R11, R5 ;  /* 0x00000005000b7213 */ /* 0x000fe40000000000 */
[----:B------:R-:W-:Y:S01]  /*0480*/  IABS R10, R6 ;  /* 0x00000006000a7213 */ /* 0x000fe20000000000 */
[----:B------:R-:W-:Y:S02]  /*0490*/  IMAD.HI.U32 R2, R3, R7, R2 ;  /* 0x0000000703027227 */ /* 0x000fe400078e0002 */
[----:B------:R-:W1:Y:S01]  /*04a0*/  I2F.RP R7, R12 ;  /* 0x0000000c00077306 */ /* 0x000e620000209400 */
[----:B------:R-:W-:Y:S01]  /*04b0*/  MOV R3, R10 ;  /* 0x0000000a00037202 */ /* 0x000fe20000000f00 */
[----:B------:R-:W-:-:S04]  /*04c0*/  IMAD.MOV R11, RZ, RZ, -R11 ;  /* 0x000000ffff0b7224 */ /* 0x000fc800078e0a0b */
[----:B------:R-:W-:Y:S02]  /*04d0*/  IMAD.MOV.U32 R10, RZ, RZ, R11 ;  /* 0x000000ffff0a7224 */ /* 0x000fe400078e000b */
[----:B------:R-:W-:Y:S01]  /*04e0*/  IMAD.HI.U32 R2, R2, R3, RZ ;  /* 0x0000000302027227 */ /* 0x000fe200078e00ff */
[----:B0-----:R-:W-:-:S03]  /*04f0*/  UISETP.GE.AND UP0, UPT, UR4, 0x1, UPT ;  /* 0x000000010400788c */ /* 0x001fc6000bf06270 */
[----:B------:R-:W-:Y:S01]  /*0500*/  IMAD R3, R2, R10, R3 ;  /* 0x0000000a02037224 */ /* 0x000fe200078e0203 */
[----:B-1----:R-:W0:Y:S04]  /*0510*/  MUFU.RCP R7, R7 ;  /* 0x0000000700077308 */ /* 0x002e280000001000 */
[----:B------:R-:W-:-:S13]  /*0520*/  ISETP.GT.U32.AND P2, PT, R8, R3, PT ;  /* 0x000000030800720c */ /* 0x000fda0003f44070 */
[-C--:B------:R-:W-:Y:S02]  /*0530*/  @!P2 IADD3 R3, PT, PT, R3, -R8.reuse, RZ ;  /* 0x800000080303a210 */ /* 0x080fe40007ffe0ff */
[----:B------:R-:W-:Y:S02]  /*0540*/  @!P2 IADD3 R2, PT, PT, R2, 0x1, RZ ;  /* 0x000000010202a810 */ /* 0x000fe40007ffe0ff */
[----:B------:R-:W-:Y:S01]  /*0550*/  ISETP.GE.U32.AND P0, PT, R3, R8, PT ;  /* 0x000000080300720c */ /* 0x000fe20003f06070 */
[----:B0-----:R-:W-:Y:S01]  /*0560*/  VIADD R8, R7, 0xffffffe ;  /* 0x0ffffffe07087836 */ /* 0x001fe20000000000 */
[----:B------:R-:W-:Y:S02]  /*0570*/  LOP3.LUT R3, R6, R5, RZ, 0x3c, !PT ;  /* 0x0000000506037212 */ /* 0x000fe400078e3cff */
[----:B------:R-:W-:Y:S02]  /*0580*/  ISETP.NE.AND P2, PT, R5, RZ, PT ;  /* 0x000000ff0500720c */ /* 0x000fe40003f45270 */
[----:B------:R-:W-:-:S02]  /*0590*/  ISETP.GE.AND P1, PT, R3, RZ, PT ;  /* 0x000000ff0300720c */ /* 0x000fc40003f26270 */
[----:B------:R0:W1:Y:S05]  /*05a0*/  F2I.FTZ.U32.TRUNC.NTZ R3, R8 ;  /* 0x0000000800037305 */ /* 0x00006a000021f000 */
[----:B------:R-:W-:Y:S01]  /*05b0*/  @P0 VIADD R2, R2, 0x1 ;  /* 0x0000000102020836 */ /* 0x000fe20000000000 */
[----:B0-----:R-:W-:-:S04]  /*05c0*/  IABS R8, R0 ;  /* 0x0000000000087213 */ /* 0x001fc80000000000 */
[----:B------:R-:W-:Y:S02]  /*05d0*/  MOV R10, R2 ;  /* 0x00000002000a7202 */ /* 0x000fe40000000f00 */
[----:B-1----:R-:W-:-:S03]  /*05e0*/  IADD3 R11, PT, PT, RZ, -R3, RZ ;  /* 0x80000003ff0b7210 */ /* 0x002fc60007ffe0ff */
[----:B------:R-:W-:Y:S01]  /*05f0*/  @!P1 IMAD.MOV R10, RZ, RZ, -R10 ;  /* 0x000000ffff0a9224 */ /* 0x000fe200078e0a0a */
[----:B------:R-:W-:-:S05]  /*0600*/  @!P2 LOP3.LUT R10, RZ, R5, RZ, 0x33, !PT ;  /* 0x00000005ff0aa212 */ /* 0x000fca00078e33ff */
[----:B------:R-:W-:Y:S02]  /*0610*/  IMAD.MOV R2, RZ, RZ, -R10 ;  /* 0x000000ffff027224 */ /* 0x000fe400078e0a0a */
[----:B------:R-:W-:Y:S02]  /*0620*/  IMAD R79, R10, 0x6, RZ ;  /* 0x000000060a4f7824 */ /* 0x000fe400078e02ff */
[----:B------:R-:W-:Y:S02]  /*0630*/  IMAD R7, R5, R2, R6 ;  /* 0x0000000205077224 */ /* 0x000fe400078e0206 */
[----:B------:R-:W-:Y:S02]  /*0640*/  HFMA2 R2, -RZ, RZ, 0, 0 ;  /* 0x00000000ff027431 */ /* 0x000fe400000001ff */
[----:B------:R-:W-:Y:S01]  /*0650*/  IMAD R5, R11, R12, RZ ;  /* 0x0000000c0b057224 */ /* 0x000fe200078e02ff */
[----:B------:R-:W-:Y:S02]  /*0660*/  IABS R11, R4 ;  /* 0x00000004000b7213 */ /* 0x000fe40000000000 */
[----:B------:R-:W-:-:S03]  /*0670*/  IABS R6, R7 ;  /* 0x0000000700067213 */ /* 0x000fc60000000000 */
[----:B------:R-:W-:Y:S02]  /*0680*/  IMAD.MOV R11, RZ, RZ, -R11 ;  /* 0x000000ffff0b7224 */ /* 0x000fe400078e0a0b */
[----:B------:R-:W-:Y:S01]  /*0690*/  IMAD.HI.U32 R2, R3, R5, R2 ;  /* 0x0000000503027227 */ /* 0x000fe200078e0002 */
[----:B------:R-:W-:Y:S01]  /*06a0*/  MOV R3, R6 ;  /* 0x0000000600037202 */ /* 0x000fe20000000f00 */
[----:B------:R-:W0:Y:S02]  /*06b0*/  I2F.RP R5, R8 ;  /* 0x0000000800057306 */ /* 0x000e240000209400 */
[----:B------:R-:W-:Y:S02]  /*06c0*/  IMAD.MOV.U32 R6, RZ, RZ, R11 ;  /* 0x000000ffff067224 */ /* 0x000fe400078e000b */
[----:B------:R-:W-:-:S04]  /*06d0*/  IMAD.HI.U32 R2, R2, R3, RZ ;  /* 0x0000000302027227 */ /* 0x000fc800078e00ff */
[----:B------:R-:W-:-:S05]  /*06e0*/  IMAD R3, R2, R6, R3 ;  /* 0x0000000602037224 */ /* 0x000fca00078e0203 */
[----:B------:R-:W-:Y:S01]  /*06f0*/  ISETP.GT.U32.AND P2, PT, R12, R3, PT ;  /* 0x000000030c00720c */ /* 0x000fe20003f44070 */
[----:B0-----:R-:W0:-:S12]  /*0700*/  MUFU.RCP R5, R5 ;  /* 0x0000000500057308 */ /* 0x001e180000001000 */
[-C--:B------:R-:W-:Y:S02]  /*0710*/  @!P2 IADD3 R3, PT, PT, R3, -R12.reuse, RZ ;  /* 0x8000000c0303a210 */ /* 0x080fe40007ffe0ff */
[----:B------:R-:W-:Y:S02]  /*0720*/  @!P2 IADD3 R2, PT, PT, R2, 0x1, RZ ;  /* 0x000000010202a810 */ /* 0x000fe40007ffe0ff */
[----:B------:R-:W-:Y:S02]  /*0730*/  ISETP.GE.U32.AND P0, PT, R3, R12, PT ;  /* 0x0000000c0300720c */ /* 0x000fe40003f06070 */
[----:B------:R-:W-:Y:S01]  /*0740*/  LOP3.LUT R3, R7, R4, RZ, 0x3c, !PT ;  /* 0x0000000407037212 */ /* 0x000fe200078e3cff */
[----:B0-----:R-:W-:Y:S01]  /*0750*/  VIADD R6, R5, 0xffffffe ;  /* 0x0ffffffe05067836 */ /* 0x001fe20000000000 */
[----:B------:R-:W-:Y:S02]  /*0760*/  ISETP.NE.AND P2, PT, R4, RZ, PT ;  /* 0x000000ff0400720c */ /* 0x000fe40003f45270 */
[----:B------:R-:W-:-:S02]  /*0770*/  ISETP.GE.AND P1, PT, R3, RZ, PT ;  /* 0x000000ff0300720c */ /* 0x000fc40003f26270 */
[----:B------:R-:W0:Y:S05]  /*0780*/  F2I.FTZ.U32.TRUNC.NTZ R3, R6 ;  /* 0x0000000600037305 */ /* 0x000e2a000021f000 */
[----:B------:R-:W-:-:S05]  /*0790*/  @P0 VIADD R2, R2, 0x1 ;  /* 0x0000000102020836 */ /* 0x000fca0000000000 */
[----:B------:R-:W-:Y:S01]  /*07a0*/  MOV R13, R2 ;  /* 0x00000002000d7202 */ /* 0x000fe20000000f00 */
[----:B------:R-:W-:-:S04]  /*07b0*/  HFMA2 R2, -RZ, RZ, 0, 0 ;  /* 0x00000000ff027431 */ /* 0x000fc800000001ff */
[----:B------:R-:W-:Y:S01]  /*07c0*/  @!P1 IMAD.MOV R13, RZ, RZ, -R13 ;  /* 0x000000ffff0d9224 */ /* 0x000fe200078e0a0d */
[----:B------:R-:W-:Y:S02]  /*07d0*/  @!P2 LOP3.LUT R13, RZ, R4, RZ, 0x33, !PT ;  /* 0x00000004ff0da212 */ /* 0x000fe400078e33ff */
[----:B0-----:R-:W-:-:S03]  /*07e0*/  IADD3 R11, PT, PT, RZ, -R3, RZ ;  /* 0x80000003ff0b7210 */ /* 0x001fc60007ffe0ff */
        /* <DEDUP_REMOVED lines=9> */
[----:B------:R-:W0:Y:S03]  /*0880*/  I2F.RP R4, R11 ;  /* 0x0000000b00047306 */ /* 0x000e260000209400 */
        /* <DEDUP_REMOVED lines=8> */
[----:B------:R-:W-:Y:S02]  /*0910*/  LOP3.LUT R3, R15, R0, RZ, 0x3c, !PT ;  /* 0x000000000f037212 */ /* 0x000fe400078e3cff */
[----:B0-----:R-:W-:Y:S02]  /*0920*/  IADD3 R5, PT, PT, R4, 0xffffffe, RZ ;  /* 0x0ffffffe04057810 */ /* 0x001fe40007ffe0ff */
[----:B------:R-:W-:Y:S01]  /*0930*/  ISETP.GE.AND P1, PT, R3, RZ, PT ;  /* 0x000000ff0300720c */ /* 0x000fe20003f26270 */
[----:B------:R-:W0:Y:S01]  /*0940*/  S2R R4, SR_TID.X ;  /* 0x0000000000047919 */ /* 0x000e220000002100 */
[----:B------:R1:W2:Y:S05]  /*0950*/  F2I.FTZ.U32.TRUNC.NTZ R3, R5 ;  /* 0x0000000500037305 */ /* 0x0002aa000021f000 */
[----:B------:R-:W-:-:S04]  /*0960*/  @P0 IADD3 R2, PT, PT, R2, 0x1, RZ ;  /* 0x0000000102020810 */ /* 0x000fc80007ffe0ff */
[----:B------:R-:W-:Y:S01]  /*0970*/  MOV R98, R2 ;  /* 0x0000000200627202 */ /* 0x000fe20000000f00 */
[----:B-1----:R-:W1:Y:S04]  /*0980*/  S2R R5, SR_TID.Y ;  /* 0x0000000000057919 */ /* 0x002e680000002200 */
[----:B------:R-:W-:Y:S01]  /*0990*/  @!P1 IMAD.MOV R98, RZ, RZ, -R98 ;  /* 0x000000ffff629224 */ /* 0x000fe200078e0a62 */
[----:B------:R-:W-:Y:S02]  /*09a0*/  @!P2 LOP3.LUT R98, RZ, R0, RZ, 0x33, !PT ;  /* 0x00000000ff62a212 */ /* 0x000fe400078e33ff */
[----:B--2---:R-:W-:Y:S02]  /*09b0*/  IADD3 R2, PT, PT, RZ, -R3, RZ ;  /* 0x80000003ff027210 */ /* 0x004fe40007ffe0ff */
[----:B------:R-:W-:-:S05]  /*09c0*/  IADD3 R7, PT, PT, -R98, RZ, RZ ;  /* 0x000000ff62077210 */ /* 0x000fca0007ffe1ff */
[----:B------:R-:W-:Y:S01]  /*09d0*/  IMAD R8, R0, R7, R15 ;  /* 0x0000000700087224 */ /* 0x000fe200078e020f */
[----:B------:R-:W-:Y:S01]  /*09e0*/  CS2R R14, SRZ ;  /* 0x00000000000e7805 */ /* 0x000fe2000001ff00 */
[----:B------:R-:W-:Y:S02]  /*09f0*/  IMAD R7, R2, R11, RZ ;  /* 0x0000000b02077224 */ /* 0x000fe400078e02ff */
[----:B------:R-:W-:Y:S01]  /*0a00*/  IMAD.MOV.U32 R2, RZ, RZ, RZ ;  /* 0x000000ffff027224 */ /* 0x000fe200078e00ff */
[----:B------:R-:W-:-:S03]  /*0a10*/  IABS R0, R8 ;  /* 0x0000000800007213 */ /* 0x000fc60000000000 */
[----:B------:R-:W-:-:S06]  /*0a20*/  IMAD.HI.U32 R2, R3, R7, R2 ;  /* 0x0000000703027227 */ /* 0x000fcc00078e0002 */
[----:B------:R-:W-:-:S05]  /*0a30*/  IMAD.HI.U32 R2, R2, R0, RZ ;  /* 0x0000000002027227 */ /* 0x000fca00078e00ff */
[----:B------:R-:W-:-:S05]  /*0a40*/  IADD3 R3, PT, PT, -R2, RZ, RZ ;  /* 0x000000ff02037210 */ /* 0x000fca0007ffe1ff */
[----:B------:R-:W-:-:S05]  /*0a50*/  IMAD R0, R11, R3, R0 ;  /* 0x000000030b007224 */ /* 0x000fca00078e0200 */
[----:B------:R-:W-:-:S13]  /*0a60*/  ISETP.GT.U32.AND P2, PT, R11, R0, PT ;  /* 0x000000000b00720c */ /* 0x000fda0003f44070 */
[-C--:B------:R-:W-:Y:S01]  /*0a70*/  @!P2 IADD3 R0, PT, PT, R0, -R11.reuse, RZ ;  /* 0x8000000b0000a210 */ /* 0x080fe20007ffe0ff */
[----:B------:R-:W-:Y:S01]  /*0a80*/  @!P2 VIADD R2, R2, 0x1 ;  /* 0x000000010202a836 */ /* 0x000fe20000000000 */
[----:B------:R-:W-:Y:S02]  /*0a90*/  ISETP.NE.AND P2, PT, R9, RZ, PT ;  /* 0x000000ff0900720c */ /* 0x000fe40003f45270 */
[----:B------:R-:W-:Y:S02]  /*0aa0*/  ISETP.GE.U32.AND P0, PT, R0, R11, PT ;  /* 0x0000000b0000720c */ /* 0x000fe40003f06070 */
[----:B------:R-:W-:Y:S02]  /*0ab0*/  CS2R R10, SRZ ;  /* 0x00000000000a7805 */ /* 0x000fe4000001ff00 */
[----:B------:R-:W-:-:S04]  /*0ac0*/  LOP3.LUT R0, R8, R9, RZ, 0x3c, !PT ;  /* 0x0000000908007212 */ /* 0x000fc800078e3cff */
[----:B------:R-:W-:Y:S02]  /*0ad0*/  ISETP.GE.AND P1, PT, R0, RZ, PT ;  /* 0x000000ff0000720c */ /* 0x000fe40003f26270 */
[----:B-1----:R-:W-:-:S04]  /*0ae0*/  LOP3.LUT R0, R5, 0xf, RZ, 0xc0, !PT ;  /* 0x0000000f05007812 */ /* 0x002fc800078ec0ff */
[----:B------:R-:W-:Y:S02]  /*0af0*/  LEA R77, R13, R0, 0x4 ;  /* 0x000000000d4d7211 */ /* 0x000fe400078e20ff */
[----:B------:R-:W-:Y:S02]  /*0b00*/  CS2R R12, SRZ ;  /* 0x00000000000c7805 */ /* 0x000fe4000001ff00 */
[----:B------:R-:W-:-:S04]  /*0b10*/  @P0 IADD3 R2, PT, PT, R2, 0x1, RZ ;  /* 0x0000000102020810 */ /* 0x000fc80007ffe0ff */
[----:B------:R-:W-:Y:S02]  /*0b20*/  MOV R68, R2 ;  /* 0x0000000200447202 */ /* 0x000fe40000000f00 */
[----:B0-----:R-:W-:-:S03]  /*0b30*/  LEA.HI R2, R4, R75, RZ, 0x1c ;  /* 0x0000004b04027211 */ /* 0x001fc600078fe0ff */
[----:B------:R-:W-:Y:S01]  /*0b40*/  @!P1 IMAD.MOV R68, RZ, RZ, -R68 ;  /* 0x000000ffff449224 */ /* 0x000fe200078e0a44 */
[----:B------:R-:W-:Y:S01]  /*0b50*/  @!P2 LOP3.LUT R68, RZ, R9, RZ, 0x33, !PT ;  /* 0x00000009ff44a212 */ /* 0x000fe200078e33ff */
[----:B------:R-:W-:Y:S01]  /*0b60*/  IMAD R0, R2, UR8, R79 ;  /* 0x0000000802007c24 */ /* 0x000fe2000f8e024f */
[----:B------:R-:W-:Y:S02]  /*0b70*/  LEA.HI R2, R5, R98, RZ, 0x1c ;  /* 0x0000006205027211 */ /* 0x000fe400078fe0ff */
[----:B------:R-:W-:Y:S01]  /*0b80*/  IADD3 R6, PT, PT, -R68, RZ, RZ ;  /* 0x000000ff44067210 */ /* 0x000fe20007ffe1ff */
[----:B---3--:R-:W-:Y:S01]  /*0b90*/  IMAD R5, R0, UR11, R77 ;  /* 0x0000000b00057c24 */ /* 0x008fe2000f8e024d */
[----:B------:R-:W-:Y:S01]  /*0ba0*/  LOP3.LUT R0, R4, 0xf, RZ, 0xc0, !PT ;  /* 0x0000000f04007812 */ /* 0x000fe200078ec0ff */
[----:B------:R-:W-:Y:S01]  /*0bb0*/  IMAD R74, R68, 0x6, RZ ;  /* 0x00000006444a7824 */ /* 0x000fe200078e02ff */
[----:B------:R-:W-:Y:S01]  /*0bc0*/  CS2R R68, SRZ ;  /* 0x0000000000447805 */ /* 0x000fe2000001ff00 */
[----:B------:R-:W-:Y:S01]  /*0bd0*/  IMAD R3, R9, R6, R8 ;  /* 0x0000000609037224 */ /* 0x000fe200078e0208 */
[----:B------:R-:W-:Y:S01]  /*0be0*/  CS2R R6, SRZ ;  /* 0x0000000000067805 */ /* 0x000fe2000001ff00 */
[----:B------:R-:W-:Y:S01]  /*0bf0*/  IMAD R99, R5, UR10, R2 ;  /* 0x0000000a05637c24 */ /* 0x000fe2000f8e0202 */
[----:B------:R-:W-:Y:S01]  /*0c00*/  CS2R R4, SRZ ;  /* 0x0000000000047805 */ /* 0x000fe2000001ff00 */
[----:B------:R-:W-:Y:S01]  /*0c10*/  IMAD R0, R3, 0x10, R0 ;  /* 0x0000001003007824 */ /* 0x000fe200078e0200 */
[----:B------:R-:W-:-:S02]  /*0c20*/  CS2R R2, SRZ ;  /* 0x0000000000027805 */ /* 0x000fc4000001ff00 */
[----:B------:R-:W-:Y:S01]  /*0c30*/  CS2R R8, SRZ ;  /* 0x0000000000087805 */ /* 0x000fe2000001ff00 */
[----:B----4-:R-:W-:Y:S01]  /*0c40*/  IMAD R99, R99, UR9, R74 ;  /* 0x0000000963637c24 */ /* 0x010fe2000f8e024a */
[----:B------:R-:W-:Y:S06]  /*0c50*/  BRA.U !UP0, `(.L_x_51) ;  /* 0x0000000908347547 */ /* 0x000fec000b800000 */
[----:B------:R-:W0:Y:S01]  /*0c60*/  LDCU UR4, c[0x0][0x3b0] ;  /* 0x00007600ff0477ac */ /* 0x000e220008000800 */
[----:B------:R-:W-:Y:S01]  /*0c70*/  IMAD R98, R98, UR9, R74 ;  /* 0x0000000962627c24 */ /* 0x000fe2000f8e024a */
[----:B------:R-:W-:Y:S01]  /*0c80*/  CS2R R2, SRZ ;  /* 0x0000000000027805 */ /* 0x000fe2000001ff00 */
[----:B------:R-:W0:Y:S02]  /*0c90*/  LDCU UR5, c[0x0][0x3ac] ;  /* 0x00007580ff0577ac */ /* 0x000e240008000800 */
[----:B------:R-:W-:-:S05]  /*0ca0*/  IMAD R98, R98, UR11, R77 ;  /* 0x0000000b62627c24 */ /* 0x000fca000f8e024d */
[----:B------:R-:W-:-:S04]  /*0cb0*/  IADD3 R100, PT, PT, R98, UR11, RZ ;  /* 0x0000000b62647c10 */ /* 0x000fc8000fffe0ff */
[----:B------:R-:W-:-:S05]  /*0cc0*/  IADD3 R101, PT, PT, R100, UR11, RZ ;  /* 0x0000000b64657c10 */ /* 0x000fca000fffe0ff */
[----:B------:R-:W-:Y:S01]  /*0cd0*/  VIADD R102, R101, UR11 ;  /* 0x0000000b65667c36 */ /* 0x000fe20008000000 */
[----:B0-----:R-:W-:-:S04]  /*0ce0*/  UIMAD UR4, UR4, UR5, URZ ;  /* 0x00000005040472a4 */ /* 0x001fc8000f8e02ff */
[----:B------:R-:W-:Y:S02]  /*0cf0*/  IADD3 R103, PT, PT, R102, UR11, RZ ;  /* 0x0000000b66677c10 */ /* 0x000fe4000fffe0ff */
[----:B------:R-:W-:Y:S02]  /*0d00*/  IMAD R104, R0, UR4, R75 ;  /* 0x0000000400687c24 */ /* 0x000fe4000f8e024b */
[----:B------:R-:W-:Y:S01]  /*0d10*/  IADD3 R105, PT, PT, R103, UR11, RZ ;  /* 0x0000000b67697c10 */ /* 0x000fe2000fffe0ff */
[----:B------:R-:W-:Y:S01]  /*0d20*/  UMOV UR4, URZ ;  /* 0x000000ff00047c82 */ /* 0x000fe20008000000 */
[----:B------:R-:W-:-:S07]  /*0d30*/  IMAD R104, R104, UR8, R79 ;  /* 0x0000000868687c24 */ /* 0x000fce000f8e024f */
.L_x_53:
[----:B------:R-:W0:Y:S01]  /*0d40*/  S2R R106, SR_TID.Y ;  /* 0x00000000006a7919 */ /* 0x000e220000002200 */
[----:B------:R-:W1:Y:S01]  /*0d50*/  LDCU UR5, c[0x0][0x3cc] ;  /* 0x00007980ff0577ac */ /* 0x000e620008000800 */
[----:B------:R-:W2:Y:S01]  /*0d60*/  LDC.64 R94, c[0x0][0x388] ;  /* 0x0000e200ff5e7b82 */ /* 0x000ea20000000a00 */
[----:B------:R-:W3:Y:S01]  /*0d70*/  S2R R107, SR_TID.X ;  /* 0x00000000006b7919 */ /* 0x000ee20000002100 */
[----:B------:R-:W4:Y:S06]  /*0d80*/  LDCU UR8, c[0x0][0x3b0] ;  /* 0x00007600ff0877ac */ /* 0x000f2c0008000800 */
[----:B------:R-:W5:Y:S01]  /*0d90*/  LDC.64 R84, c[0x0][0x390] ;  /* 0x0000e400ff547b82 */ /* 0x000f620000000a00 */
[----:B0-----:R-:W-:-:S04]  /*0da0*/  VIADD R75, R106, UR4 ;  /* 0x000000046a4b7c36 */ /* 0x001fc80008000000 */
[----:B-1----:R-:W-:Y:S01]  /*0db0*/  IMAD R75, R75, UR5, R104 ;  /* 0x000000054b4b7c24 */ /* 0x002fe2000f8e0268 */
[----:B---3--:R-:W-:Y:S01]  /*0dc0*/  IADD3 R74, PT, PT, R107, UR4, RZ ;  /* 0x000000046b4a7c10 */ /* 0x008fe2000fffe0ff */
[----:B------:R-:W0:Y:S01]  /*0dd0*/  S2R R111, SR_CgaCtaId ;  /* 0x00000000006f7919 */ /* 0x000e220000008800 */
[----:B------:R-:W-:Y:S01]  /*0de0*/  MOV R108, 0x400 ;  /* 0x00000400006c7802 */ /* 0x000fe20000000f00 */
[C---:B------:R-:W-:Y:S01]  /*0df0*/  VIADD R87, R75.reuse, 0x2 ;  /* 0x000000024b577836 */ /* 0x040fe20000000000 */
[C---:B------:R-:W-:Y:S01]  /*0e00*/  IADD3 R83, PT, PT, R75.reuse, 0x1, RZ ;  /* 0x000000014b537810 */ /* 0x040fe20007ffe0ff */
[C---:B------:R-:W-:Y:S01]  /*0e10*/  VIADD R77, R75.reuse, 0x5 ;  /* 0x000000054b4d7836 */ /* 0x040fe20000000000 */
[C---:B------:R-:W-:Y:S01]  /*0e20*/  IADD3 R89, PT, PT, R75.reuse, 0x3, RZ ;  /* 0x000000034b597810 */ /* 0x040fe20007ffe0ff */
[C-C-:B--2---:R-:W-:Y:S01]  /*0e30*/  IMAD.WIDE.U32 R80, R75.reuse, 0x8, R94.reuse ;  /* 0x000000084b507825 */ /* 0x144fe200078e005e */
[----:B------:R-:W-:Y:S01]  /*0e40*/  IADD3 R97, PT, PT, R75, 0x4, RZ ;  /* 0x000000044b617810 */ /* 0x000fe20007ffe0ff */
[----:B------:R-:W1:Y:S02]  /*0e50*/  LDCU UR5, c[0x0][0x3dc] ;  /* 0x00007b80ff0577ac */ /* 0x000e640008000800 */
[----:B------:R-:W-:-:S02]  /*0e60*/  IMAD.WIDE.U32 R82, R83, 0x8, R94 ;  /* 0x0000000853527825 */ /* 0x000fc400078e005e */
[----:B------:R-:W2:Y:S02]  /*0e70*/  LDG.E.64 R80, desc[UR6][R80.64] ;  /* 0x0000000650507981 */ /* 0x000ea4000c1e1b00 */
[--C-:B------:R-:W-:Y:S02]  /*0e80*/  IMAD.WIDE.U32 R86, R87, 0x8, R94.reuse ;  /* 0x0000000857567825 */ /* 0x100fe400078e005e */
[----:B------:R-:W3:Y:S02]  /*0e90*/  LDG.E.64 R82, desc[UR6][R82.64] ;  /* 0x0000000652527981 */ /* 0x000ee4000c1e1b00 */
[--C-:B------:R-:W-:Y:S02]  /*0ea0*/  IMAD.WIDE.U32 R88, R89, 0x8, R94.reuse ;  /* 0x0000000859587825 */ /* 0x100fe400078e005e */
[----:B------:R-:W3:Y:S02]  /*0eb0*/  LDG.E.64 R86, desc[UR6][R86.64] ;  /* 0x0000000656567981 */ /* 0x000ee4000c1e1b00 */
[----:B------:R-:W-:-:S02]  /*0ec0*/  IMAD.WIDE.U32 R96, R97, 0x8, R94 ;  /* 0x0000000861607825 */ /* 0x000fc400078e005e */
[----:B------:R-:W3:Y:S02]  /*0ed0*/  LDG.E.64 R88, desc[UR6][R88.64] ;  /* 0x0000000658587981 */ /* 0x000ee4000c1e1b00 */
[----:B------:R-:W-:Y:S02]  /*0ee0*/  IMAD.WIDE.U32 R94, R77, 0x8, R94 ;  /* 0x000000084d5e7825 */ /* 0x000fe400078e005e */
[----:B------:R-:W3:Y:S02]  /*0ef0*/  LDG.E.64 R96, desc[UR6][R96.64] ;  /* 0x0000000660607981 */ /* 0x000ee4000c1e1b00 */
[--C-:B----4-:R-:W-:Y:S02]  /*0f00*/  IMAD R93, R98, UR8, R74.reuse ;  /* 0x00000008625d7c24 */ /* 0x110fe4000f8e024a */
[--C-:B------:R-:W-:Y:S01]  /*0f10*/  IMAD R91, R100, UR8, R74.reuse ;  /* 0x00000008645b7c24 */ /* 0x100fe2000f8e024a */
[----:B------:R-:W4:Y:S01]  /*0f20*/  LDG.E.64 R94, desc[UR6][R94.64] ;  /* 0x000000065e5e7981 */ /* 0x000f22000c1e1b00 */
[----:B------:R-:W-:-:S02]  /*0f30*/  IMAD R75, R101, UR8, R74 ;  /* 0x00000008654b7c24 */ /* 0x000fc4000f8e024a */
[--C-:B------:R-:W-:Y:S02]  /*0f40*/  IMAD R77, R102, UR8, R74.reuse ;  /* 0x00000008664d7c24 */ /* 0x100fe4000f8e024a */
[--C-:B------:R-:W-:Y:S02]  /*0f50*/  IMAD R79, R103, UR8, R74.reuse ;  /* 0x00000008674f7c24 */ /* 0x100fe4000f8e024a */
[----:B------:R-:W-:Y:S02]  /*0f60*/  IMAD R109, R105, UR8, R74 ;  /* 0x00000008696d7c24 */ /* 0x000fe4000f8e024a */
[----:B-----5:R-:W-:-:S04]  /*0f70*/  IMAD.WIDE.U32 R92, R93, 0x8, R84 ;  /* 0x000000085d5c7825 */ /* 0x020fc800078e0054 */
[--C-:B------:R-:W-:Y:S02]  /*0f80*/  IMAD.WIDE.U32 R90, R91, 0x8, R84.reuse ;  /* 0x000000085b5a7825 */ /* 0x100fe400078e0054 */
[----:B------:R-:W5:Y:S02]  /*0f90*/  LDG.E.64 R92, desc[UR6][R92.64] ;  /* 0x000000065c5c7981 */ /* 0x000f64000c1e1b00 */
[--C-:B------:R-:W-:Y:S02]  /*0fa0*/  IMAD.WIDE.U32 R74, R75, 0x8, R84.reuse ;  /* 0x000000084b4a7825 */ /* 0x100fe400078e0054 */
[----:B------:R-:W5:Y:S02]  /*0fb0*/  LDG.E.64 R90, desc[UR6][R90.64] ;  /* 0x000000065a5a7981 */ /* 0x000f64000c1e1b00 */
[--C-:B------:R-:W-:Y:S02]  /*0fc0*/  IMAD.WIDE.U32 R76, R77, 0x8, R84.reuse ;  /* 0x000000084d4c7825 */ /* 0x100fe400078e0054 */
[----:B------:R-:W5:Y:S02]  /*0fd0*/  LDG.E.64 R74, desc[UR6][R74.64] ;  /* 0x000000064a4a7981 */ /* 0x000f64000c1e1b00 */
[----:B------:R-:W-:-:S02]  /*0fe0*/  IMAD.WIDE.U32 R78, R79, 0x8, R84 ;  /* 0x000000084f4e7825 */ /* 0x000fc400078e0054 */
[----:B------:R-:W5:Y:S02]  /*0ff0*/  LDG.E.64 R76, desc[UR6][R76.64] ;  /* 0x000000064c4c7981 */ /* 0x000f64000c1e1b00 */
[----:B------:R-:W-:Y:S02]  /*1000*/  IMAD.WIDE.U32 R84, R109, 0x8, R84 ;  /* 0x000000086d547825 */ /* 0x000fe400078e0054 */
[----:B------:R-:W5:Y:S04]  /*1010*/  LDG.E.64 R78, desc[UR6][R78.64] ;  /* 0x000000064e4e7981 */ /* 0x000f68000c1e1b00 */
[----:B------:R-:W5:Y:S01]  /*1020*/  LDG.E.64 R84, desc[UR6][R84.64] ;  /* 0x0000000654547981 */ /* 0x000f62000c1e1b00 */
[----:B------:R-:W-:Y:S02]  /*1030*/  IADD3 R110, PT, PT, R108, 0x3000, RZ ;  /* 0x000030006c6e7810 */ /* 0x000fe40007ffe0ff */
[----:B0-----:R-:W-:-:S02]  /*1040*/  LEA R109, R111, R108, 0x18 ;  /* 0x0000006c6f6d7211 */ /* 0x001fc400078ec0ff */
[----:B------:R-:W-:-:S03]  /*1050*/  LEA R110, R111, R110, 0x18 ;  /* 0x0000006e6f6e7211 */ /* 0x000fc600078ec0ff */
[----:B------:R-:W-:Y:S02]  /*1060*/  IMAD R108, R106, 0x300, R109 ;  /* 0x000003006a6c7824 */ /* 0x000fe400078e026d */
[----:B------:R-:W-:-:S03]  /*1070*/  IMAD R113, R107, 0x300, R110 ;  /* 0x000003006b717824 */ /* 0x000fc600078e026e */
[----:B------:R-:W-:Y:S01]  /*1080*/  LEA R111, R107, R108, 0x3 ;  /* 0x0000006c6b6f7211 */ /* 0x000fe200078e18ff */
[C---:B------:R-:W-:Y:S01]  /*1090*/  IMAD R113, R106.reuse, 0x8, R113 ;  /* 0x000000086a717824 */ /* 0x040fe200078e0271 */
[----:B------:R-:W-:Y:S01]  /*10a0*/  UIADD3 UR4, UPT, UPT, UR4, 0x10, URZ ;  /* 0x0000001004047890 */ /* 0x000fe2000fffe0ff */
[----:B------:R-:W-:-:S03]  /*10b0*/  LEA R106, R106, R110, 0x3 ;  /* 0x0000006e6a6a7211 */ /* 0x000fc600078e18ff */
[----:B-1----:R-:W-:-:S03]  /*10c0*/  UISETP.GE.AND UP1, UPT, UR4, UR5, UPT ;  /* 0x000000050400728c */ /* 0x002fc6000bf26270 */
[----:B------:R-:W-:Y:S01]  /*10d0*/  UMOV UR5, 0x180 ;  /* 0x0000018000057882 */ /* 0x000fe20000000000 */
[----:B--2---:R0:W-:Y:S04]  /*10e0*/  STS.64 [R111], R80 ;  /* 0x000000506f007388 */ /* 0x0041e80000000a00 */
[----:B---3--:R1:W-:Y:S04]  /*10f0*/  STS.64 [R111+0x80], R82 ;  /* 0x000080526f007388 */ /* 0x0083e80000000a00 */
[----:B------:R1:W-:Y:S04]  /*1100*/  STS.64 [R111+0x100], R86 ;  /* 0x000100566f007388 */ /* 0x0003e80000000a00 */
[----:B------:R1:W-:Y:S04]  /*1110*/  STS.64 [R111+0x180], R88 ;  /* 0x000180586f007388 */ /* 0x0003e80000000a00 */
[----:B------:R1:W-:Y:S04]  /*1120*/  STS.64 [R111+0x200], R96 ;  /* 0x000200606f007388 */ /* 0x0003e80000000a00 */
[----:B----4-:R1:W-:Y:S01]  /*1130*/  STS.64 [R111+0x280], R94 ;  /* 0x0002805e6f007388 */ /* 0x0103e20000000a00 */
[----:B0-----:R-:W-:-:S03]  /*1140*/  LOP3.LUT R80, R107, 0xf, RZ, 0xc0, !PT ;  /* 0x0000000f6b507812 */ /* 0x001fc600078ec0ff */
[----:B-----5:R1:W-:Y:S04]  /*1150*/  STS.64 [R113], R92 ;  /* 0x0000005c71007388 */ /* 0x0203e80000000a00 */
[----:B------:R1:W-:Y:S04]  /*1160*/  STS.64 [R113+0x80], R90 ;  /* 0x0000805a71007388 */ /* 0x0003e80000000a00 */
[----:B------:R1:W-:Y:S04]  /*1170*/  STS.64 [R113+0x100], R74 ;  /* 0x0001004a71007388 */ /* 0x0003e80000000a00 */
[----:B------:R1:W-:Y:S04]  /*1180*/  STS.64 [R113+0x180], R76 ;  /* 0x0001804c71007388 */ /* 0x0003e80000000a00 */
[----:B------:R1:W-:Y:S04]  /*1190*/  STS.64 [R113+0x200], R78 ;  /* 0x0002004e71007388 */ /* 0x0003e80000000a00 */
[----:B------:R1:W-:Y:S01]  /*11a0*/  STS.64 [R113+0x280], R84 ;  /* 0x0002805471007388 */ /* 0x0003e20000000a00 */
[----:B------:R-:W-:-:S04]  /*11b0*/  LEA.HI R80, R107, R80, RZ, 0x1c ;  /* 0x000000506b507211 */ /* 0x000fc800078fe0ff */
[----:B------:R-:W-:Y:S01]  /*11c0*/  LEA R109, R80, R109, 0x3 ;  /* 0x0000006d506d7211 */ /* 0x000fe200078e18ff */
[----:B------:R-:W-:Y:S06]  /*11d0*/  BAR.SYNC.DEFER_BLOCKING 0x0 ;  /* 0x0000000000007b1d */ /* 0x000fec0000010000 */
.L_x_52:
[----:B-1----:R-:W-:Y:S04]  /*11e0*/  LDS.64 R84, [R106+UR5+-0x180] ;  /* 0xfffe80056a547984 */ /* 0x002fe80008000a00 */
[----:B------:R-:W0:Y:S04]  /*11f0*/  LDS.64 R86, [R109+UR5+-0x180] ;  /* 0xfffe80056d567984 */ /* 0x000e280008000a00 */
[----:B------:R-:W1:Y:S04]  /*1200*/  LDS.64 R82, [R106+UR5+-0x100] ;  /* 0xffff00056a527984 */ /* 0x000e680008000a00 */
[----:B------:R-:W2:Y:S04]  /*1210*/  LDS.64 R80, [R106+UR5+-0x80] ;  /* 0xffff80056a507984 */ /* 0x000ea80008000a00 */
[----:B------:R-:W3:Y:S04]  /*1220*/  LDS.64 R78, [R106+UR5] ;  /* 0x000000056a4e7984 */ /* 0x000ee80008000a00 */
[----:B------:R-:W4:Y:S04]  /*1230*/  LDS.64 R76, [R106+UR5+0x80] ;  /* 0x000080056a4c7984 */ /* 0x000f280008000a00 */
[----:B------:R-:W5:Y:S04]  /*1240*/  LDS.64 R74, [R106+UR5+0x100] ;  /* 0x000100056a4a7984 */ /* 0x000f680008000a00 */
[----:B------:R-:W5:Y:S04]  /*1250*/  LDS.64 R88, [R109+UR5+-0x100] ;  /* 0xffff00056d587984 */ /* 0x000f680008000a00 */
[----:B------:R-:W5:Y:S04]  /*1260*/  LDS.64 R90, [R109+UR5+-0x80] ;  /* 0xffff80056d5a7984 */ /* 0x000f680008000a00 */
[----:B------:R-:W5:Y:S04]  /*1270*/  LDS.64 R92, [R109+UR5] ;  /* 0x000000056d5c7984 */ /* 0x000f680008000a00 */
[----:B------:R-:W5:Y:S04]  /*1280*/  LDS.64 R94, [R109+UR5+0x80] ;  /* 0x000080056d5e7984 */ /* 0x000f680008000a00 */
[----:B------:R-:W5:Y:S01]  /*1290*/  LDS.64 R96, [R109+UR5+0x100] ;  /* 0x000100056d607984 */ /* 0x000f620008000a00 */
[----:B------:R-:W-:Y:S01]  /*12a0*/  UIADD3 UR5, UPT, UPT, UR5, 0x300, URZ ;  /* 0x0000030005057890 */ /* 0x000fe2000fffe0ff */
[----:B0-----:R-:W-:-:S02]  /*12b0*/  DFMA R72, R84, R86, R72 ;  /* 0x000000565448722b */ /* 0x001fc40000000048 */
[-C--:B-1----:R-:W-:Y:S01]  /*12c0*/  DFMA R60, R82, R86.reuse, R60 ;  /* 0x00000056523c722b */ /* 0x082fe2000000003c */
[----:B------:R-:W-:Y:S01]  /*12d0*/  UISETP.NE.AND UP0, UPT, UR5, 0x3180, UPT ;  /* 0x000031800500788c */ /* 0x000fe2000bf05270 */
        /* <DEDUP_REMOVED lines=35> */
[----:B------:R-:W-:Y:S06]  /*1510*/  BAR.SYNC.DEFER_BLOCKING 0x0 ;  /* 0x0000000000007b1d */ /* 0x000fec0000010000 */
[----:B------:R-:W-:Y:S05]  /*1520*/  BRA.U !UP1, `(.L_x_53) ;  /* 0xfffffff909047547 */ /* 0x000fea000b83ffff */
.L_x_51:
[----:B------:R-:W0:Y:S01]  /*1530*/  LDC.64 R76, c[0x0][0x380] ;  /* 0x0000e000ff4c7b82 */ /* 0x000e220000000a00 */
[----:B------:R-:W1:Y:S07]  /*1540*/  LDCU UR4, c[0x0][0x398] ;  /* 0x00007300ff0477ac */ /* 0x000e6e0008000800 */
[----:B------:R-:W2:Y:S08]  /*1550*/  LDC R74, c[0x0][0x3d4] ;  /* 0x0000f500ff4a7b82 */ /* 0x000eb00000000800 */
[----:B------:R-:W3:Y:S01]  /*1560*/  LDC R75, c[0x0][0x3d8] ;  /* 0x0000f600ff4b7b82 */ /* 0x000ee20000000800 */
[----:B-1----:R-:W-:-:S04]  /*1570*/  IMAD R99, R99, UR4, R0 ;  /* 0x0000000463637c24 */ /* 0x002fc8000f8e0200 */
[----:B0-----:R-:W-:-:S05]  /*1580*/  IMAD.WIDE R76, R99, 0x8, R76 ;  /* 0x00000008634c7825 */ /* 0x001fca00078e024c */
[----:B------:R0:W-:Y:S01]  /*1590*/  STG.E.64 desc[UR6][R76.64], R72 ;  /* 0x000000484c007986 */ /* 0x0001e2000c101b06 */
[----:B--2---:R-:W-:-:S05]  /*15a0*/  IMAD.WIDE R78, R74, 0x8, R76 ;  /* 0x000000084a4e7825 */ /* 0x004fca00078e024c */
[----:B------:R-:W-:Y:S01]  /*15b0*/  STG.E.64 desc[UR6][R78.64], R70 ;  /* 0x000000464e007986 */ /* 0x000fe2000c101b06 */
[----:B------:R-:W-:-:S04]  /*15c0*/  IMAD.WIDE R80, R74, 0x8, R78 ;  /* 0x000000084a507825 */ /* 0x000fc800078e024e */
[----:B---3--:R-:W-:Y:S01]  /*15d0*/  IMAD.WIDE R88, R75, 0x8, R76 ;  /* 0x000000084b587825 */ /* 0x008fe200078e024c */
[----:B------:R1:W-:Y:S03]  /*15e0*/  STG.E.64 desc[UR6][R80.64], R68 ;  /* 0x0000004450007986 */ /* 0x0003e6000c101b06 */
[----:B------:R-:W-:-:S04]  /*15f0*/  IMAD.WIDE R82, R74, 0x8, R80 ;  /* 0x000000084a527825 */ /* 0x000fc800078e0250 */
[C---:B------:R-:W-:Y:S01]  /*1600*/  IMAD.WIDE R90, R74.reuse, 0x8, R88 ;  /* 0x000000084a5a7825 */ /* 0x040fe200078e0258 */
[----:B------:R2:W-:Y:S03]  /*1610*/  STG.E.64 desc[UR6][R82.64], R66 ;  /* 0x0000004252007986 */ /* 0x0005e6000c101b06 */
[----:B------:R-:W-:-:S04]  /*1620*/  IMAD.WIDE R84, R74, 0x8, R82 ;  /* 0x000000084a547825 */ /* 0x000fc800078e0252 */
[----:B------:R-:W-:Y:S01]  /*1630*/  IMAD.WIDE R96, R75, 0x8, R88 ;  /* 0x000000084b607825 */ /* 0x000fe200078e0258 */
[----:B------:R-:W-:Y:S03]  /*1640*/  STG.E.64 desc[UR6][R84.64], R64 ;  /* 0x0000004054007986 */ /* 0x000fe6000c101b06 */
[----:B------:R-:W-:-:S04]  /*1650*/  IMAD.WIDE R92, R74, 0x8, R90 ;  /* 0x000000084a5c7825 */ /* 0x000fc800078e025a */
[----:B------:R-:W-:-:S04]  /*1660*/  IMAD.WIDE R86, R74, 0x8, R84 ;  /* 0x000000084a567825 */ /* 0x000fc800078e0254 */
[C-C-:B------:R-:W-:Y:S01]  /*1670*/  IMAD.WIDE R98, R75.reuse, 0x8, R96.reuse ;  /* 0x000000084b627825 */ /* 0x140fe200078e0260 */
[----:B------:R3:W-:Y:S03]  /*1680*/  STG.E.64 desc[UR6][R86.64], R62 ;  /* 0x0000003e56007986 */ /* 0x0007e6000c101b06 */
[C---:B0-----:R-:W-:Y:S01]  /*1690*/  IMAD.WIDE R72, R74.reuse, 0x8, R96 ;  /* 0x000000084a487825 */ /* 0x041fe200078e0260 */
[----:B------:R0:W-:Y:S03]  /*16a0*/  STG.E.64 desc[UR6][R88.64], R60 ;  /* 0x0000003c58007986 */ /* 0x0001e6000c101b06 */
[C---:B------:R-:W-:Y:S01]  /*16b0*/  IMAD.WIDE R94, R74.reuse, 0x8, R92 ;  /* 0x000000084a5e7825 */ /* 0x040fe200078e025c */
[----:B------:R4:W-:Y:S03]  /*16c0*/  STG.E.64 desc[UR6][R90.64], R58 ;  /* 0x0000003a5a007986 */ /* 0x0009e6000c101b06 */
[----:B-1----:R-:W-:Y:S01]  /*16d0*/  IMAD.WIDE R68, R75, 0x8, R98 ;  /* 0x000000084b447825 */ /* 0x002fe200078e0262 */
[----:B------:R1:W-:Y:S03]  /*16e0*/  STG.E.64 desc[UR6][R92.64], R56 ;  /* 0x000000385c007986 */ /* 0x0003e6000c101b06 */
[C---:B--2---:R-:W-:Y:S01]  /*16f0*/  IMAD.WIDE R66, R74.reuse, 0x8, R72 ;  /* 0x000000084a427825 */ /* 0x044fe200078e0248 */
[----:B------:R2:W-:Y:S03]  /*1700*/  STG.E.64 desc[UR6][R94.64], R54 ;  /* 0x000000365e007986 */ /* 0x0005e6000c101b06 */
[----:B---3--:R-:W-:-:S04]  /*1710*/  IMAD.WIDE R62, R74, 0x8, R98 ;  /* 0x000000084a3e7825 */ /* 0x008fc800078e0262 */
[----:B------:R-:W-:-:S04]  /*1720*/  IMAD.WIDE R70, R74, 0x8, R94 ;  /* 0x000000084a467825 */ /* 0x000fc800078e025e */
[----:B------:R-:W-:Y:S01]  /*1730*/  IMAD.WIDE R76, R75, 0x8, R68 ;  /* 0x000000084b4c7825 */ /* 0x000fe200078e0244 */
[----:B------:R3:W-:Y:S03]  /*1740*/  STG.E.64 desc[UR6][R70.64], R52 ;  /* 0x0000003446007986 */ /* 0x0007e6000c101b06 */
[----:B0-----:R-:W-:-:S04]  /*1750*/  IMAD.WIDE R60, R74, 0x8, R66 ;  /* 0x000000084a3c7825 */ /* 0x001fc800078e0242 */
[----:B----4-:R-:W-:-:S04]  /*1760*/  IMAD.WIDE R58, R74, 0x8, R68 ;  /* 0x000000084a3a7825 */ /* 0x010fc800078e0244 */
[----:B-1----:R-:W-:-:S04]  /*1770*/  IMAD.WIDE R56, R74, 0x8, R62 ;  /* 0x000000084a387825 */ /* 0x002fc800078e023e */
[----:B------:R-:W-:-:S04]  /*1780*/  IMAD.WIDE R64, R74, 0x8, R70 ;  /* 0x000000084a407825 */ /* 0x000fc800078e0246 */
[C---:B------:R-:W-:Y:S01]  /*1790*/  IMAD.WIDE R78, R74.reuse, 0x8, R76 ;  /* 0x000000084a4e7825 */ /* 0x040fe200078e024c */
[----:B------:R0:W-:Y:S03]  /*17a0*/  STG.E.64 desc[UR6][R64.64], R50 ;  /* 0x0000003240007986 */ /* 0x0001e6000c101b06 */
[C---:B--2---:R-:W-:Y:S01]  /*17b0*/  IMAD.WIDE R54, R74.reuse, 0x8, R60 ;  /* 0x000000084a367825 */ /* 0x044fe200078e023c */
[----:B------:R1:W-:Y:S03]  /*17c0*/  STG.E.64 desc[UR6][R96.64], R48 ;  /* 0x0000003060007986 */ /* 0x0003e6000c101b06 */
[C---:B---3--:R-:W-:Y:S01]  /*17d0*/  IMAD.WIDE R70, R74.reuse, 0x8, R58 ;  /* 0x000000084a467825 */ /* 0x048fe200078e023a */
[----:B------:R2:W-:Y:S03]  /*17e0*/  STG.E.64 desc[UR6][R72.64], R46 ;  /* 0x0000002e48007986 */ /* 0x0005e6000c101b06 */
[C---:B------:R-:W-:Y:S01]  /*17f0*/  IMAD.WIDE R52, R74.reuse, 0x8, R56 ;  /* 0x000000084a347825 */ /* 0x040fe200078e0238 */
[----:B------:R3:W-:Y:S03]  /*1800*/  STG.E.64 desc[UR6][R66.64], R44 ;  /* 0x0000002c42007986 */ /* 0x0007e6000c101b06 */
[C---:B------:R-:W-:Y:S01]  /*1810*/  IMAD.WIDE R80, R74.reuse, 0x8, R78 ;  /* 0x000000084a507825 */ /* 0x040fe200078e024e */
[----:B------:R4:W-:Y:S03]  /*1820*/  STG.E.64 desc[UR6][R60.64], R42 ;  /* 0x0000002a3c007986 */ /* 0x0009e6000c101b06 */
[C---:B0-----:R-:W-:Y:S01]  /*1830*/  IMAD.WIDE R50, R74.reuse, 0x8, R54 ;  /* 0x000000084a327825 */ /* 0x041fe200078e0236 */
[----:B------:R0:W-:Y:S03]  /*1840*/  STG.E.64 desc[UR6][R54.64], R40 ;  /* 0x0000002836007986 */ /* 0x0001e6000c101b06 */
[C---:B-1----:R-:W-:Y:S01]  /*1850*/  IMAD.WIDE R48, R74.reuse, 0x8, R70 ;  /* 0x000000084a307825 */ /* 0x042fe200078e0246 */
[----:B------:R-:W-:Y:S03]  /*1860*/  STG.E.64 desc[UR6][R50.64], R38 ;  /* 0x0000002632007986 */ /* 0x000fe6000c101b06 */
[C---:B--2---:R-:W-:Y:S01]  /*1870*/  IMAD.WIDE R46, R74.reuse, 0x8, R52 ;  /* 0x000000084a2e7825 */ /* 0x044fe200078e0234 */
[----:B------:R-:W-:Y:S03]  /*1880*/  STG.E.64 desc[UR6][R98.64], R36 ;  /* 0x0000002462007986 */ /* 0x000fe6000c101b06 */
[C---:B------:R-:W-:Y:S01]  /*1890*/  IMAD.WIDE R64, R74.reuse, 0x8, R80 ;  /* 0x000000084a407825 */ /* 0x040fe200078e0250 */
[----:B------:R-:W-:Y:S03]  /*18a0*/  STG.E.64 desc[UR6][R62.64], R34 ;  /* 0x000000223e007986 */ /* 0x000fe6000c101b06 */
[C---:B---3--:R-:W-:Y:S01]  /*18b0*/  IMAD.WIDE R44, R74.reuse, 0x8, R48 ;  /* 0x000000084a2c7825 */ /* 0x048fe200078e0230 */
[----:B------:R-:W-:Y:S03]  /*18c0*/  STG.E.64 desc[UR6][R56.64], R32 ;  /* 0x0000002038007986 */ /* 0x000fe6000c101b06 */
[C---:B----4-:R-:W-:Y:S01]  /*18d0*/  IMAD.WIDE R42, R74.reuse, 0x8, R46 ;  /* 0x000000084a2a7825 */ /* 0x050fe200078e022e */
[----:B------:R-:W-:Y:S03]  /*18e0*/  STG.E.64 desc[UR6][R52.64], R30 ;  /* 0x0000001e34007986 */ /* 0x000fe6000c101b06 */
[C---:B------:R-:W-:Y:S01]  /*18f0*/  IMAD.WIDE R66, R74.reuse, 0x8, R64 ;  /* 0x000000084a427825 */ /* 0x040fe200078e0240 */
[----:B------:R-:W-:Y:S03]  /*1900*/  STG.E.64 desc[UR6][R46.64], R28 ;  /* 0x0000001c2e007986 */ /* 0x000fe6000c101b06 */
[C---:B0-----:R-:W-:Y:S01]  /*1910*/  IMAD.WIDE R40, R74.reuse, 0x8, R44 ;  /* 0x000000084a287825 */ /* 0x041fe200078e022c */
        /* <DEDUP_REMOVED lines=15> */
.L_x_54:
        /* <DEDUP_REMOVED lines=15> */
.L_x_58:


//--------------------- .nv.shared._Z11kernel__4_1PdS_S_iiiiiiiiiiiiiiiiii --------------------------
	.section	.nv.shared._Z11kernel__4_1PdS_S_iiiiiiiiiiiiiiiiii,"aw",@nobits
	.sectionflags	@""
	.align	8
.nv.shared._Z11kernel__4_1PdS_S_iiiiiiiiiiiiiiiiii:
	.zero		25600


//--------------------- .nv.shared.reserved.0     --------------------------
	.section	.nv.shared.reserved.0,"aw",@nobits
	.weak		__nv_reservedSMEM_offset_0_alias
	.size		__nv_reservedSMEM_offset_0_alias, 0, 64
	.other		__nv_reservedSMEM_offset_0_alias,@"STO_CUDA_RESERVED_SHARED STV_DEFAULT"
__nv_reservedSMEM_offset_0_alias:
	.zero		0
	.zero		64


//--------------------- .nv.shared._Z11kernel__3_1PdS_S_iiiiiiiiiiiiiiiiii --------------------------
	.section	.nv.shared._Z11kernel__3_1PdS_S_iiiiiiiiiiiiiiiiii,"aw",@nobits
	.sectionflags	@""
	.align	8
.nv.shared._Z11kernel__3_1PdS_S_iiiiiiiiiiiiiiiiii:
	.zero		25600


//--------------------- .nv.shared._Z11kernel__2_1PdS_S_iiiiiiiiiiiiiiiiii --------------------------
	.section	.nv.shared._Z11kernel__2_1PdS_S_iiiiiiiiiiiiiiiiii,"aw",@nobits
	.sectionflags	@""
	.align	8
.nv.shared._Z11kernel__2_1PdS_S_iiiiiiiiiiiiiiiiii:
	.zero		25600


//--------------------- .nv.shared._Z11kernel__1_1PdS_S_iiiiiiiiiiiiiiiiii --------------------------
	.section	.nv.shared._Z11kernel__1_1PdS_S_iiiiiiiiiiiiiiiiii,"aw",@nobits
	.sectionflags	@""
	.align	8
.nv.shared._Z11kernel__1_1PdS_S_iiiiiiiiiiiiiiiiii:
	.zero		25600


//--------------------- .nv.constant0._Z11kernel__4_1PdS_S_iiiiiiiiiiiiiiiiii --------------------------
	.section	.nv.constant0._Z11kernel__4_1PdS_S_iiiiiiiiiiiiiiiiii,"a",@progbits
	.sectionflags	@""
	.align	4
.nv.constant0._Z11kernel__4_1PdS_S_iiiiiiiiiiiiiiiiii:
	.zero		992


//--------------------- .nv.constant0._Z11kernel__3_1PdS_S_iiiiiiiiiiiiiiiiii --------------------------
	.section	.nv.constant0._Z11kernel__3_1PdS_S_iiiiiiiiiiiiiiiiii,"a",@progbits
	.sectionflags	@""
	.align	4
.nv.constant0._Z11kernel__3_1PdS_S_iiiiiiiiiiiiiiiiii:
	.zero		992


//--------------------- .nv.constant0._Z11kernel__2_1PdS_S_iiiiiiiiiiiiiiiiii --------------------------
	.section	.nv.constant0._Z11kernel__2_1PdS_S_iiiiiiiiiiiiiiiiii,"a",@progbits
	.sectionflags	@""
	.align	4
.nv.constant0._Z11kernel__2_1PdS_S_iiiiiiiiiiiiiiiiii:
	.zero		992


//--------------------- .nv.constant0._Z11kernel__1_1PdS_S_iiiiiiiiiiiiiiiiii --------------------------
	.section	.nv.constant0._Z11kernel__1_1PdS_S_iiiiiiiiiiiiiiiiii,"a",@progbits
	.sectionflags	@""
	.align	4
.nv.constant0._Z11kernel__1_1PdS_S_iiiiiiiiiiiiiiiiii:
	.zero		992


//--------------------- SYMBOLS --------------------------

	.type		.nv.reservedSmem.offset0,@object
	.size		.nv.reservedSmem.offset0,0x4
	.type		.nv.reservedSmem.cap,@object
	.size		.nv.reservedSmem.cap,0x4
